//
// Generated by NVIDIA NVVM Compiler
//
// Compiler Build ID: CL-36424714
// Cuda compilation tools, release 13.0, V13.0.88
// Based on NVVM 20.0.0
//

.version 9.0
.target sm_100
.address_size 64

	// .globl	_Z6kernelPjPdS0_S0_PbS_S0_S0_mi
// _ZZN3cub18CUB_300001_SM_10006detail6reduce28DeviceReduceSingleTileKernelINS2_10policy_hubImj11mul_functorImEE10Policy1000EN6thrust24THRUST_300001_SM_1000_NS6detail15normal_iteratorINSA_10device_ptrIjEEEEPmjS6_mm11inc_functorIjEEEvT0_T1_T2_T3_T4_T6_E12temp_storage has been demoted
// _ZZN3cub18CUB_300001_SM_10006detail6reduce18DeviceReduceKernelINS2_10policy_hubImj11mul_functorImEE10Policy1000EN6thrust24THRUST_300001_SM_1000_NS6detail15normal_iteratorINSA_10device_ptrIjEEEEjS6_m11inc_functorIjEEEvT0_PT3_T1_NS0_13GridEvenShareISL_EET2_T4_E12temp_storage has been demoted
// _ZZN3cub18CUB_300001_SM_10006detail6reduce28DeviceReduceSingleTileKernelINS2_10policy_hubImj11mul_functorImEE10Policy1000EPmS9_iS6_mmN4cuda3std3__410__identityEEEvT0_T1_T2_T3_T4_T6_E12temp_storage has been demoted
// _ZZN3cub18CUB_300001_SM_10006detail6reduce28DeviceReduceSingleTileKernelINS2_10policy_hubImy11mul_functorImEE10Policy1000EN6thrust24THRUST_300001_SM_1000_NS6detail15normal_iteratorINSA_10device_ptrIjEEEEPmyS6_mm11inc_functorIjEEEvT0_T1_T2_T3_T4_T6_E12temp_storage has been demoted
// _ZZN3cub18CUB_300001_SM_10006detail6reduce18DeviceReduceKernelINS2_10policy_hubImy11mul_functorImEE10Policy1000EN6thrust24THRUST_300001_SM_1000_NS6detail15normal_iteratorINSA_10device_ptrIjEEEEyS6_m11inc_functorIjEEEvT0_PT3_T1_NS0_13GridEvenShareISL_EET2_T4_E12temp_storage has been demoted
// _ZZN3cub18CUB_300001_SM_10006detail6reduce28DeviceReduceSingleTileKernelINS2_10policy_hubImy11mul_functorImEE10Policy1000EPmS9_iS6_mmN4cuda3std3__410__identityEEEvT0_T1_T2_T3_T4_T6_E12temp_storage has been demoted
// _ZZN3cub18CUB_300001_SM_10006detail6reduce28DeviceReduceSingleTileKernelINS2_10policy_hubIdj11max_functorIdEE10Policy1000EN6thrust24THRUST_300001_SM_1000_NS6detail15normal_iteratorINSA_10device_ptrIdEEEEPdjS6_ddN4cuda3std3__410__identityEEEvT0_T1_T2_T3_T4_T6_E12temp_storage has been demoted
// _ZZN3cub18CUB_300001_SM_10006detail6reduce18DeviceReduceKernelINS2_10policy_hubIdj11max_functorIdEE10Policy1000EN6thrust24THRUST_300001_SM_1000_NS6detail15normal_iteratorINSA_10device_ptrIdEEEEjS6_dN4cuda3std3__410__identityEEEvT0_PT3_T1_NS0_13GridEvenShareISN_EET2_T4_E12temp_storage has been demoted
// _ZZN3cub18CUB_300001_SM_10006detail6reduce28DeviceReduceSingleTileKernelINS2_10policy_hubIdj11max_functorIdEE10Policy1000EPdS9_iS6_ddN4cuda3std3__410__identityEEEvT0_T1_T2_T3_T4_T6_E12temp_storage has been demoted
// _ZZN3cub18CUB_300001_SM_10006detail6reduce28DeviceReduceSingleTileKernelINS2_10policy_hubIdy11max_functorIdEE10Policy1000EN6thrust24THRUST_300001_SM_1000_NS6detail15normal_iteratorINSA_10device_ptrIdEEEEPdyS6_ddN4cuda3std3__410__identityEEEvT0_T1_T2_T3_T4_T6_E12temp_storage has been demoted
// _ZZN3cub18CUB_300001_SM_10006detail6reduce18DeviceReduceKernelINS2_10policy_hubIdy11max_functorIdEE10Policy1000EN6thrust24THRUST_300001_SM_1000_NS6detail15normal_iteratorINSA_10device_ptrIdEEEEyS6_dN4cuda3std3__410__identityEEEvT0_PT3_T1_NS0_13GridEvenShareISN_EET2_T4_E12temp_storage has been demoted
// _ZZN3cub18CUB_300001_SM_10006detail6reduce28DeviceReduceSingleTileKernelINS2_10policy_hubIdy11max_functorIdEE10Policy1000EPdS9_iS6_ddN4cuda3std3__410__identityEEEvT0_T1_T2_T3_T4_T6_E12temp_storage has been demoted
// _ZZN3cub18CUB_300001_SM_10006detail6reduce28DeviceReduceSingleTileKernelINS2_10policy_hubIN4cuda3std3__45tupleIJblEEEjN6thrust24THRUST_300001_SM_1000_NS8cuda_cub9__find_if7functorIS9_EEE10Policy1000ENSB_12zip_iteratorINS8_IJNSD_26transform_input_iterator_tIbNSB_6detail15normal_iteratorINSB_10device_ptrIbEEEENSK_10functional5actorINSP_9compositeIJNSP_16operator_adaptorINS7_8equal_toIvEEEENSQ_INSP_8argumentILj0EEEEENSQ_INSP_5valueIbEEEEEEEEEEENSB_17counting_iteratorIlNSB_11use_defaultES16_S16_EEEEEEEPS9_jSF_S9_S9_NS7_10__identityEEEvT0_T1_T2_T3_T4_T6_E12temp_storage has been demoted
// _ZZN3cub18CUB_300001_SM_10006detail6reduce18DeviceReduceKernelINS2_10policy_hubIN4cuda3std3__45tupleIJblEEEjN6thrust24THRUST_300001_SM_1000_NS8cuda_cub9__find_if7functorIS9_EEE10Policy1000ENSB_12zip_iteratorINS8_IJNSD_26transform_input_iterator_tIbNSB_6detail15normal_iteratorINSB_10device_ptrIbEEEENSK_10functional5actorINSP_9compositeIJNSP_16operator_adaptorINS7_8equal_toIvEEEENSQ_INSP_8argumentILj0EEEEENSQ_INSP_5valueIbEEEEEEEEEEENSB_17counting_iteratorIlNSB_11use_defaultES16_S16_EEEEEEEjSF_S9_NS7_10__identityEEEvT0_PT3_T1_NS0_13GridEvenShareIS1E_EET2_T4_E12temp_storage has been demoted
// _ZZN3cub18CUB_300001_SM_10006detail6reduce28DeviceReduceSingleTileKernelINS2_10policy_hubIN4cuda3std3__45tupleIJblEEEjN6thrust24THRUST_300001_SM_1000_NS8cuda_cub9__find_if7functorIS9_EEE10Policy1000EPS9_SI_iSF_S9_S9_NS7_10__identityEEEvT0_T1_T2_T3_T4_T6_E12temp_storage has been demoted
// _ZZN3cub18CUB_300001_SM_10006detail6reduce28DeviceReduceSingleTileKernelINS2_10policy_hubIN4cuda3std3__45tupleIJblEEEyN6thrust24THRUST_300001_SM_1000_NS8cuda_cub9__find_if7functorIS9_EEE10Policy1000ENSB_12zip_iteratorINS8_IJNSD_26transform_input_iterator_tIbNSB_6detail15normal_iteratorINSB_10device_ptrIbEEEENSK_10functional5actorINSP_9compositeIJNSP_16operator_adaptorINS7_8equal_toIvEEEENSQ_INSP_8argumentILj0EEEEENSQ_INSP_5valueIbEEEEEEEEEEENSB_17counting_iteratorIlNSB_11use_defaultES16_S16_EEEEEEEPS9_ySF_S9_S9_NS7_10__identityEEEvT0_T1_T2_T3_T4_T6_E12temp_storage has been demoted
// _ZZN3cub18CUB_300001_SM_10006detail6reduce18DeviceReduceKernelINS2_10policy_hubIN4cuda3std3__45tupleIJblEEEyN6thrust24THRUST_300001_SM_1000_NS8cuda_cub9__find_if7functorIS9_EEE10Policy1000ENSB_12zip_iteratorINS8_IJNSD_26transform_input_iterator_tIbNSB_6detail15normal_iteratorINSB_10device_ptrIbEEEENSK_10functional5actorINSP_9compositeIJNSP_16operator_adaptorINS7_8equal_toIvEEEENSQ_INSP_8argumentILj0EEEEENSQ_INSP_5valueIbEEEEEEEEEEENSB_17counting_iteratorIlNSB_11use_defaultES16_S16_EEEEEEEySF_S9_NS7_10__identityEEEvT0_PT3_T1_NS0_13GridEvenShareIS1E_EET2_T4_E12temp_storage has been demoted
// _ZZN3cub18CUB_300001_SM_10006detail6reduce28DeviceReduceSingleTileKernelINS2_10policy_hubIN4cuda3std3__45tupleIJblEEEyN6thrust24THRUST_300001_SM_1000_NS8cuda_cub9__find_if7functorIS9_EEE10Policy1000EPS9_SI_iSF_S9_S9_NS7_10__identityEEEvT0_T1_T2_T3_T4_T6_E12temp_storage has been demoted
.global .align 1 .b8 _ZN34_INTERNAL_91c73a4d_4_k_cu_38d60a8e4cuda3std3__45__cpo5beginE[1];
.global .align 1 .b8 _ZN34_INTERNAL_91c73a4d_4_k_cu_38d60a8e4cuda3std3__45__cpo3endE[1];
.global .align 1 .b8 _ZN34_INTERNAL_91c73a4d_4_k_cu_38d60a8e4cuda3std3__45__cpo6cbeginE[1];
.global .align 1 .b8 _ZN34_INTERNAL_91c73a4d_4_k_cu_38d60a8e4cuda3std3__45__cpo4cendE[1];
.global .align 1 .b8 _ZN34_INTERNAL_91c73a4d_4_k_cu_38d60a8e4cuda3std3__45__cpo6rbeginE[1];
.global .align 1 .b8 _ZN34_INTERNAL_91c73a4d_4_k_cu_38d60a8e4cuda3std3__45__cpo4rendE[1];
.global .align 1 .b8 _ZN34_INTERNAL_91c73a4d_4_k_cu_38d60a8e4cuda3std3__45__cpo7crbeginE[1];
.global .align 1 .b8 _ZN34_INTERNAL_91c73a4d_4_k_cu_38d60a8e4cuda3std3__45__cpo5crendE[1];
.global .align 1 .b8 _ZN34_INTERNAL_91c73a4d_4_k_cu_38d60a8e4cuda3std3__436_GLOBAL__N__91c73a4d_4_k_cu_38d60a8e6ignoreE[1];
.global .align 1 .b8 _ZN34_INTERNAL_91c73a4d_4_k_cu_38d60a8e4cuda3std3__419piecewise_constructE[1];
.global .align 1 .b8 _ZN34_INTERNAL_91c73a4d_4_k_cu_38d60a8e4cuda3std3__48in_placeE[1];
.global .align 1 .b8 _ZN34_INTERNAL_91c73a4d_4_k_cu_38d60a8e4cuda3std3__420unreachable_sentinelE[1];
.global .align 1 .b8 _ZN34_INTERNAL_91c73a4d_4_k_cu_38d60a8e4cuda3std3__47nulloptE[1];
.global .align 1 .b8 _ZN34_INTERNAL_91c73a4d_4_k_cu_38d60a8e4cuda3std3__48unexpectE[1];
.global .align 1 .b8 _ZN34_INTERNAL_91c73a4d_4_k_cu_38d60a8e4cuda3std6ranges3__45__cpo4swapE[1];
.global .align 1 .b8 _ZN34_INTERNAL_91c73a4d_4_k_cu_38d60a8e4cuda3std6ranges3__45__cpo9iter_moveE[1];
.global .align 1 .b8 _ZN34_INTERNAL_91c73a4d_4_k_cu_38d60a8e4cuda3std6ranges3__45__cpo5beginE[1];
.global .align 1 .b8 _ZN34_INTERNAL_91c73a4d_4_k_cu_38d60a8e4cuda3std6ranges3__45__cpo3endE[1];
.global .align 1 .b8 _ZN34_INTERNAL_91c73a4d_4_k_cu_38d60a8e4cuda3std6ranges3__45__cpo6cbeginE[1];
.global .align 1 .b8 _ZN34_INTERNAL_91c73a4d_4_k_cu_38d60a8e4cuda3std6ranges3__45__cpo4cendE[1];
.global .align 1 .b8 _ZN34_INTERNAL_91c73a4d_4_k_cu_38d60a8e4cuda3std6ranges3__45__cpo7advanceE[1];
.global .align 1 .b8 _ZN34_INTERNAL_91c73a4d_4_k_cu_38d60a8e4cuda3std6ranges3__45__cpo9iter_swapE[1];
.global .align 1 .b8 _ZN34_INTERNAL_91c73a4d_4_k_cu_38d60a8e4cuda3std6ranges3__45__cpo4nextE[1];
.global .align 1 .b8 _ZN34_INTERNAL_91c73a4d_4_k_cu_38d60a8e4cuda3std6ranges3__45__cpo4prevE[1];
.global .align 1 .b8 _ZN34_INTERNAL_91c73a4d_4_k_cu_38d60a8e4cuda3std6ranges3__45__cpo4dataE[1];
.global .align 1 .b8 _ZN34_INTERNAL_91c73a4d_4_k_cu_38d60a8e4cuda3std6ranges3__45__cpo5cdataE[1];
.global .align 1 .b8 _ZN34_INTERNAL_91c73a4d_4_k_cu_38d60a8e4cuda3std6ranges3__45__cpo4sizeE[1];
.global .align 1 .b8 _ZN34_INTERNAL_91c73a4d_4_k_cu_38d60a8e4cuda3std6ranges3__45__cpo5ssizeE[1];
.global .align 1 .b8 _ZN34_INTERNAL_91c73a4d_4_k_cu_38d60a8e4cuda3std6ranges3__45__cpo8distanceE[1];
.global .align 1 .b8 _ZN34_INTERNAL_91c73a4d_4_k_cu_38d60a8e6thrust24THRUST_300001_SM_1000_NS8cuda_cub3parE[1];
.global .align 1 .b8 _ZN34_INTERNAL_91c73a4d_4_k_cu_38d60a8e6thrust24THRUST_300001_SM_1000_NS8cuda_cub10par_nosyncE[1];
.global .align 1 .b8 _ZN34_INTERNAL_91c73a4d_4_k_cu_38d60a8e6thrust24THRUST_300001_SM_1000_NS6system6detail10sequential3seqE[1];
.global .align 1 .b8 _ZN34_INTERNAL_91c73a4d_4_k_cu_38d60a8e6thrust24THRUST_300001_SM_1000_NS6system3cpp3parE[1];
.global .align 1 .b8 _ZN34_INTERNAL_91c73a4d_4_k_cu_38d60a8e6thrust24THRUST_300001_SM_1000_NS12placeholders2_1E[1];
.global .align 1 .b8 _ZN34_INTERNAL_91c73a4d_4_k_cu_38d60a8e6thrust24THRUST_300001_SM_1000_NS12placeholders2_2E[1];
.global .align 1 .b8 _ZN34_INTERNAL_91c73a4d_4_k_cu_38d60a8e6thrust24THRUST_300001_SM_1000_NS12placeholders2_3E[1];
.global .align 1 .b8 _ZN34_INTERNAL_91c73a4d_4_k_cu_38d60a8e6thrust24THRUST_300001_SM_1000_NS12placeholders2_4E[1];
.global .align 1 .b8 _ZN34_INTERNAL_91c73a4d_4_k_cu_38d60a8e6thrust24THRUST_300001_SM_1000_NS12placeholders2_5E[1];
.global .align 1 .b8 _ZN34_INTERNAL_91c73a4d_4_k_cu_38d60a8e6thrust24THRUST_300001_SM_1000_NS12placeholders2_6E[1];
.global .align 1 .b8 _ZN34_INTERNAL_91c73a4d_4_k_cu_38d60a8e6thrust24THRUST_300001_SM_1000_NS12placeholders2_7E[1];
.global .align 1 .b8 _ZN34_INTERNAL_91c73a4d_4_k_cu_38d60a8e6thrust24THRUST_300001_SM_1000_NS12placeholders2_8E[1];
.global .align 1 .b8 _ZN34_INTERNAL_91c73a4d_4_k_cu_38d60a8e6thrust24THRUST_300001_SM_1000_NS12placeholders2_9E[1];
.global .align 1 .b8 _ZN34_INTERNAL_91c73a4d_4_k_cu_38d60a8e6thrust24THRUST_300001_SM_1000_NS12placeholders3_10E[1];
.global .align 1 .b8 _ZN34_INTERNAL_91c73a4d_4_k_cu_38d60a8e6thrust24THRUST_300001_SM_1000_NS3seqE[1];
.global .align 1 .b8 _ZN34_INTERNAL_91c73a4d_4_k_cu_38d60a8e6thrust24THRUST_300001_SM_1000_NS6deviceE[1];

.visible .entry _Z6kernelPjPdS0_S0_PbS_S0_S0_mi(
	.param .u64 .ptr .align 1 _Z6kernelPjPdS0_S0_PbS_S0_S0_mi_param_0,
	.param .u64 .ptr .align 1 _Z6kernelPjPdS0_S0_PbS_S0_S0_mi_param_1,
	.param .u64 .ptr .align 1 _Z6kernelPjPdS0_S0_PbS_S0_S0_mi_param_2,
	.param .u64 .ptr .align 1 _Z6kernelPjPdS0_S0_PbS_S0_S0_mi_param_3,
	.param .u64 .ptr .align 1 _Z6kernelPjPdS0_S0_PbS_S0_S0_mi_param_4,
	.param .u64 .ptr .align 1 _Z6kernelPjPdS0_S0_PbS_S0_S0_mi_param_5,
	.param .u64 .ptr .align 1 _Z6kernelPjPdS0_S0_PbS_S0_S0_mi_param_6,
	.param .u64 .ptr .align 1 _Z6kernelPjPdS0_S0_PbS_S0_S0_mi_param_7,
	.param .u64 _Z6kernelPjPdS0_S0_PbS_S0_S0_mi_param_8,
	.param .u32 _Z6kernelPjPdS0_S0_PbS_S0_S0_mi_param_9
)
{
	.local .align 16 .b8 	__local_depot0[16];
	.reg .b64 	%SP;
	.reg .b64 	%SPL;
	.reg .pred 	%p<155>;
	.reg .b16 	%rs<8>;
	.reg .b32 	%r<460>;
	.reg .b64 	%rd<713>;
	.reg .b64 	%fd<892>;

	mov.u64 	%SPL, __local_depot0;
	ld.param.u64 	%rd297, [_Z6kernelPjPdS0_S0_PbS_S0_S0_mi_param_0];
	ld.param.u64 	%rd298, [_Z6kernelPjPdS0_S0_PbS_S0_S0_mi_param_1];
	ld.param.u64 	%rd299, [_Z6kernelPjPdS0_S0_PbS_S0_S0_mi_param_2];
	ld.param.u64 	%rd300, [_Z6kernelPjPdS0_S0_PbS_S0_S0_mi_param_3];
	ld.param.u64 	%rd301, [_Z6kernelPjPdS0_S0_PbS_S0_S0_mi_param_4];
	ld.param.u64 	%rd293, [_Z6kernelPjPdS0_S0_PbS_S0_S0_mi_param_5];
	ld.param.u64 	%rd294, [_Z6kernelPjPdS0_S0_PbS_S0_S0_mi_param_6];
	ld.param.u64 	%rd295, [_Z6kernelPjPdS0_S0_PbS_S0_S0_mi_param_7];
	ld.param.u64 	%rd296, [_Z6kernelPjPdS0_S0_PbS_S0_S0_mi_param_8];
	ld.param.u32 	%r93, [_Z6kernelPjPdS0_S0_PbS_S0_S0_mi_param_9];
	cvta.to.global.u64 	%rd1, %rd295;
	cvta.to.global.u64 	%rd2, %rd297;
	cvta.to.global.u64 	%rd3, %rd293;
	cvta.to.global.u64 	%rd4, %rd294;
	cvta.to.global.u64 	%rd302, %rd299;
	cvta.to.global.u64 	%rd303, %rd300;
	cvta.to.global.u64 	%rd304, %rd298;
	cvta.to.global.u64 	%rd305, %rd301;
	add.u64 	%rd5, %SPL, 0;
	add.u64 	%rd6, %SPL, 0;
	add.u64 	%rd7, %SPL, 0;
	add.u64 	%rd8, %SPL, 0;
	mov.u32 	%r1, %ntid.x;
	mov.u32 	%r94, %ctaid.x;
	mov.u32 	%r95, %tid.x;
	mad.lo.s32 	%r96, %r1, %r94, %r95;
	mul.lo.s32 	%r2, %r93, %r96;
	mul.wide.s32 	%rd310, %r2, 4;
	add.s64 	%rd9, %rd2, %rd310;
	mul.wide.s32 	%rd311, %r2, 8;
	add.s64 	%rd10, %rd304, %rd311;
	add.s64 	%rd11, %rd302, %rd311;
	cvt.s64.s32 	%rd312, %r96;
	mul.wide.s32 	%rd313, %r96, 8;
	add.s64 	%rd12, %rd303, %rd313;
	add.s64 	%rd13, %rd305, %rd312;
	mov.b16 	%rs1, 0;
	st.global.u8 	[%rd13], %rs1;
	cvt.u64.u32 	%rd644, %r96;
	setp.le.u64 	%p1, %rd296, %rd644;
	@%p1 bra 	$L__BB0_315;
	ld.param.u32 	%r403, [_Z6kernelPjPdS0_S0_PbS_S0_S0_mi_param_9];
	setp.ne.s32 	%p2, %r403, 0;
	mov.u32 	%r97, %nctaid.x;
	mul.lo.s32 	%r98, %r1, %r97;
	cvt.u64.u32 	%rd15, %r98;
	@%p2 bra 	$L__BB0_7;
$L__BB0_2:
	ld.global.u8 	%rs6, [%rd13];
	setp.eq.s16 	%p152, %rs6, 0;
	@%p152 bra 	$L__BB0_5;
	ld.global.f64 	%fd859, [%rd12];
	setp.leu.f64 	%p153, %fd859, 0d0000000000000000;
	@%p153 bra 	$L__BB0_6;
	mov.b64 	%rd626, 0;
	st.global.u64 	[%rd12], %rd626;
	bra.uni 	$L__BB0_6;
$L__BB0_5:
	mov.b64 	%rd627, 0;
	st.global.u64 	[%rd12], %rd627;
	mov.b16 	%rs7, 1;
	st.global.u8 	[%rd13], %rs7;
$L__BB0_6:
	ld.param.u64 	%rd643, [_Z6kernelPjPdS0_S0_PbS_S0_S0_mi_param_8];
	add.s64 	%rd644, %rd644, %rd15;
	setp.lt.u64 	%p154, %rd644, %rd643;
	@%p154 bra 	$L__BB0_2;
	bra.uni 	$L__BB0_315;
$L__BB0_7:
	ld.param.u32 	%r404, [_Z6kernelPjPdS0_S0_PbS_S0_S0_mi_param_9];
	setp.lt.s32 	%p3, %r404, 1;
	@%p3 bra 	$L__BB0_202;
	ld.param.u32 	%r406, [_Z6kernelPjPdS0_S0_PbS_S0_S0_mi_param_9];
	and.b32  	%r3, %r406, 3;
	add.s64 	%rd429, %rd310, %rd2;
	add.s64 	%rd18, %rd429, 16;
$L__BB0_9:
	ld.param.u32 	%r407, [_Z6kernelPjPdS0_S0_PbS_S0_S0_mi_param_9];
	ld.param.u64 	%rd628, [_Z6kernelPjPdS0_S0_PbS_S0_S0_mi_param_5];
	and.b32  	%r237, %r407, 2147483640;
	neg.s32 	%r422, %r237;
	cvta.to.global.u64 	%rd20, %rd628;
	add.s64 	%rd647, %rd20, 16;
	add.s32 	%r5, %r407, -1;
	setp.lt.u32 	%p48, %r5, 7;
	mov.b32 	%r424, 0;
	mov.u64 	%rd646, %rd18;
	mov.u64 	%rd648, %rd644;
	@%p48 bra 	$L__BB0_59;
$L__BB0_10:
	.pragma "nounroll";
	ld.global.u32 	%rd430, [%rd647+-16];
	add.s64 	%rd25, %rd430, 1;
	or.b64  	%rd431, %rd648, %rd25;
	and.b64  	%rd432, %rd431, -4294967296;
	setp.ne.s64 	%p49, %rd432, 0;
	@%p49 bra 	$L__BB0_12;
	cvt.u32.u64 	%r238, %rd25;
	cvt.u32.u64 	%r239, %rd648;
	rem.u32 	%r240, %r239, %r238;
	cvt.u64.u32 	%rd649, %r240;
	bra.uni 	$L__BB0_13;
$L__BB0_12:
	rem.u64 	%rd649, %rd648, %rd25;
$L__BB0_13:
	st.global.u32 	[%rd646+-16], %rd649;
	ld.global.u32 	%rd433, [%rd647+-16];
	add.s64 	%rd29, %rd433, 1;
	or.b64  	%rd434, %rd648, %rd29;
	and.b64  	%rd435, %rd434, -4294967296;
	setp.ne.s64 	%p50, %rd435, 0;
	@%p50 bra 	$L__BB0_15;
	cvt.u32.u64 	%r241, %rd29;
	cvt.u32.u64 	%r242, %rd648;
	div.u32 	%r243, %r242, %r241;
	cvt.u64.u32 	%rd650, %r243;
	bra.uni 	$L__BB0_16;
$L__BB0_15:
	div.u64 	%rd650, %rd648, %rd29;
$L__BB0_16:
	ld.global.u32 	%rd436, [%rd647+-12];
	add.s64 	%rd33, %rd436, 1;
	or.b64  	%rd437, %rd650, %rd33;
	and.b64  	%rd438, %rd437, -4294967296;
	setp.ne.s64 	%p51, %rd438, 0;
	@%p51 bra 	$L__BB0_18;
	cvt.u32.u64 	%r244, %rd33;
	cvt.u32.u64 	%r245, %rd650;
	rem.u32 	%r246, %r245, %r244;
	cvt.u64.u32 	%rd651, %r246;
	bra.uni 	$L__BB0_19;
$L__BB0_18:
	rem.u64 	%rd651, %rd650, %rd33;
$L__BB0_19:
	st.global.u32 	[%rd646+-12], %rd651;
	ld.global.u32 	%rd439, [%rd647+-12];
	add.s64 	%rd37, %rd439, 1;
	or.b64  	%rd440, %rd650, %rd37;
	and.b64  	%rd441, %rd440, -4294967296;
	setp.ne.s64 	%p52, %rd441, 0;
	@%p52 bra 	$L__BB0_21;
	cvt.u32.u64 	%r247, %rd37;
	cvt.u32.u64 	%r248, %rd650;
	div.u32 	%r249, %r248, %r247;
	cvt.u64.u32 	%rd652, %r249;
	bra.uni 	$L__BB0_22;
$L__BB0_21:
	div.u64 	%rd652, %rd650, %rd37;
$L__BB0_22:
	ld.global.u32 	%rd442, [%rd647+-8];
	add.s64 	%rd41, %rd442, 1;
	or.b64  	%rd443, %rd652, %rd41;
	and.b64  	%rd444, %rd443, -4294967296;
	setp.ne.s64 	%p53, %rd444, 0;
	@%p53 bra 	$L__BB0_24;
	cvt.u32.u64 	%r250, %rd41;
	cvt.u32.u64 	%r251, %rd652;
	rem.u32 	%r252, %r251, %r250;
	cvt.u64.u32 	%rd653, %r252;
	bra.uni 	$L__BB0_25;
$L__BB0_24:
	rem.u64 	%rd653, %rd652, %rd41;
$L__BB0_25:
	st.global.u32 	[%rd646+-8], %rd653;
	ld.global.u32 	%rd445, [%rd647+-8];
	add.s64 	%rd45, %rd445, 1;
	or.b64  	%rd446, %rd652, %rd45;
	and.b64  	%rd447, %rd446, -4294967296;
	setp.ne.s64 	%p54, %rd447, 0;
	@%p54 bra 	$L__BB0_27;
	cvt.u32.u64 	%r253, %rd45;
	cvt.u32.u64 	%r254, %rd652;
	div.u32 	%r255, %r254, %r253;
	cvt.u64.u32 	%rd654, %r255;
	bra.uni 	$L__BB0_28;
$L__BB0_27:
	div.u64 	%rd654, %rd652, %rd45;
$L__BB0_28:
	ld.global.u32 	%rd448, [%rd647+-4];
	add.s64 	%rd49, %rd448, 1;
	or.b64  	%rd449, %rd654, %rd49;
	and.b64  	%rd450, %rd449, -4294967296;
	setp.ne.s64 	%p55, %rd450, 0;
	@%p55 bra 	$L__BB0_30;
	cvt.u32.u64 	%r256, %rd49;
	cvt.u32.u64 	%r257, %rd654;
	rem.u32 	%r258, %r257, %r256;
	cvt.u64.u32 	%rd655, %r258;
	bra.uni 	$L__BB0_31;
$L__BB0_30:
	rem.u64 	%rd655, %rd654, %rd49;
$L__BB0_31:
	st.global.u32 	[%rd646+-4], %rd655;
	ld.global.u32 	%rd451, [%rd647+-4];
	add.s64 	%rd53, %rd451, 1;
	or.b64  	%rd452, %rd654, %rd53;
	and.b64  	%rd453, %rd452, -4294967296;
	setp.ne.s64 	%p56, %rd453, 0;
	@%p56 bra 	$L__BB0_33;
	cvt.u32.u64 	%r259, %rd53;
	cvt.u32.u64 	%r260, %rd654;
	div.u32 	%r261, %r260, %r259;
	cvt.u64.u32 	%rd656, %r261;
	bra.uni 	$L__BB0_34;
$L__BB0_33:
	div.u64 	%rd656, %rd654, %rd53;
$L__BB0_34:
	ld.global.u32 	%rd454, [%rd647];
	add.s64 	%rd57, %rd454, 1;
	or.b64  	%rd455, %rd656, %rd57;
	and.b64  	%rd456, %rd455, -4294967296;
	setp.ne.s64 	%p57, %rd456, 0;
	@%p57 bra 	$L__BB0_36;
	cvt.u32.u64 	%r262, %rd57;
	cvt.u32.u64 	%r263, %rd656;
	rem.u32 	%r264, %r263, %r262;
	cvt.u64.u32 	%rd657, %r264;
	bra.uni 	$L__BB0_37;
$L__BB0_36:
	rem.u64 	%rd657, %rd656, %rd57;
$L__BB0_37:
	st.global.u32 	[%rd646], %rd657;
	ld.global.u32 	%rd457, [%rd647];
	add.s64 	%rd61, %rd457, 1;
	or.b64  	%rd458, %rd656, %rd61;
	and.b64  	%rd459, %rd458, -4294967296;
	setp.ne.s64 	%p58, %rd459, 0;
	@%p58 bra 	$L__BB0_39;
	cvt.u32.u64 	%r265, %rd61;
	cvt.u32.u64 	%r266, %rd656;
	div.u32 	%r267, %r266, %r265;
	cvt.u64.u32 	%rd658, %r267;
	bra.uni 	$L__BB0_40;
$L__BB0_39:
	div.u64 	%rd658, %rd656, %rd61;
$L__BB0_40:
	ld.global.u32 	%rd460, [%rd647+4];
	add.s64 	%rd65, %rd460, 1;
	or.b64  	%rd461, %rd658, %rd65;
	and.b64  	%rd462, %rd461, -4294967296;
	setp.ne.s64 	%p59, %rd462, 0;
	@%p59 bra 	$L__BB0_42;
	cvt.u32.u64 	%r268, %rd65;
	cvt.u32.u64 	%r269, %rd658;
	rem.u32 	%r270, %r269, %r268;
	cvt.u64.u32 	%rd659, %r270;
	bra.uni 	$L__BB0_43;
$L__BB0_42:
	rem.u64 	%rd659, %rd658, %rd65;
$L__BB0_43:
	st.global.u32 	[%rd646+4], %rd659;
	ld.global.u32 	%rd463, [%rd647+4];
	add.s64 	%rd69, %rd463, 1;
	or.b64  	%rd464, %rd658, %rd69;
	and.b64  	%rd465, %rd464, -4294967296;
	setp.ne.s64 	%p60, %rd465, 0;
	@%p60 bra 	$L__BB0_45;
	cvt.u32.u64 	%r271, %rd69;
	cvt.u32.u64 	%r272, %rd658;
	div.u32 	%r273, %r272, %r271;
	cvt.u64.u32 	%rd660, %r273;
	bra.uni 	$L__BB0_46;
$L__BB0_45:
	div.u64 	%rd660, %rd658, %rd69;
$L__BB0_46:
	ld.global.u32 	%rd466, [%rd647+8];
	add.s64 	%rd73, %rd466, 1;
	or.b64  	%rd467, %rd660, %rd73;
	and.b64  	%rd468, %rd467, -4294967296;
	setp.ne.s64 	%p61, %rd468, 0;
	@%p61 bra 	$L__BB0_48;
	cvt.u32.u64 	%r274, %rd73;
	cvt.u32.u64 	%r275, %rd660;
	rem.u32 	%r276, %r275, %r274;
	cvt.u64.u32 	%rd661, %r276;
	bra.uni 	$L__BB0_49;
$L__BB0_48:
	rem.u64 	%rd661, %rd660, %rd73;
$L__BB0_49:
	st.global.u32 	[%rd646+8], %rd661;
	ld.global.u32 	%rd469, [%rd647+8];
	add.s64 	%rd77, %rd469, 1;
	or.b64  	%rd470, %rd660, %rd77;
	and.b64  	%rd471, %rd470, -4294967296;
	setp.ne.s64 	%p62, %rd471, 0;
	@%p62 bra 	$L__BB0_51;
	cvt.u32.u64 	%r277, %rd77;
	cvt.u32.u64 	%r278, %rd660;
	div.u32 	%r279, %r278, %r277;
	cvt.u64.u32 	%rd662, %r279;
	bra.uni 	$L__BB0_52;
$L__BB0_51:
	div.u64 	%rd662, %rd660, %rd77;
$L__BB0_52:
	ld.global.u32 	%rd472, [%rd647+12];
	add.s64 	%rd81, %rd472, 1;
	or.b64  	%rd473, %rd662, %rd81;
	and.b64  	%rd474, %rd473, -4294967296;
	setp.ne.s64 	%p63, %rd474, 0;
	@%p63 bra 	$L__BB0_54;
	cvt.u32.u64 	%r280, %rd81;
	cvt.u32.u64 	%r281, %rd662;
	rem.u32 	%r282, %r281, %r280;
	cvt.u64.u32 	%rd663, %r282;
	bra.uni 	$L__BB0_55;
$L__BB0_54:
	rem.u64 	%rd663, %rd662, %rd81;
$L__BB0_55:
	st.global.u32 	[%rd646+12], %rd663;
	ld.global.u32 	%rd475, [%rd647+12];
	add.s64 	%rd85, %rd475, 1;
	or.b64  	%rd476, %rd662, %rd85;
	and.b64  	%rd477, %rd476, -4294967296;
	setp.ne.s64 	%p64, %rd477, 0;
	@%p64 bra 	$L__BB0_57;
	cvt.u32.u64 	%r283, %rd85;
	cvt.u32.u64 	%r284, %rd662;
	div.u32 	%r285, %r284, %r283;
	cvt.u64.u32 	%rd648, %r285;
	bra.uni 	$L__BB0_58;
$L__BB0_57:
	div.u64 	%rd648, %rd662, %rd85;
$L__BB0_58:
	ld.param.u32 	%r408, [_Z6kernelPjPdS0_S0_PbS_S0_S0_mi_param_9];
	and.b32  	%r424, %r408, 2147483640;
	add.s32 	%r422, %r422, 8;
	add.s64 	%rd647, %rd647, 32;
	add.s64 	%rd646, %rd646, 32;
	setp.ne.s32 	%p65, %r422, 0;
	@%p65 bra 	$L__BB0_10;
$L__BB0_59:
	ld.param.u32 	%r409, [_Z6kernelPjPdS0_S0_PbS_S0_S0_mi_param_9];
	and.b32  	%r10, %r409, 7;
	setp.eq.s32 	%p66, %r10, 0;
	@%p66 bra 	$L__BB0_106;
	add.s32 	%r286, %r10, -1;
	setp.lt.u32 	%p67, %r286, 3;
	@%p67 bra 	$L__BB0_86;
	mul.wide.u32 	%rd478, %r424, 4;
	add.s64 	%rd92, %rd20, %rd478;
	ld.global.u32 	%rd479, [%rd92];
	add.s64 	%rd93, %rd479, 1;
	or.b64  	%rd480, %rd648, %rd93;
	and.b64  	%rd481, %rd480, -4294967296;
	setp.ne.s64 	%p68, %rd481, 0;
	@%p68 bra 	$L__BB0_63;
	cvt.u32.u64 	%r287, %rd93;
	cvt.u32.u64 	%r288, %rd648;
	rem.u32 	%r289, %r288, %r287;
	cvt.u64.u32 	%rd665, %r289;
	bra.uni 	$L__BB0_64;
$L__BB0_63:
	rem.u64 	%rd665, %rd648, %rd93;
$L__BB0_64:
	mul.wide.u32 	%rd482, %r424, 4;
	add.s64 	%rd97, %rd9, %rd482;
	st.global.u32 	[%rd97], %rd665;
	ld.global.u32 	%rd483, [%rd92];
	add.s64 	%rd98, %rd483, 1;
	or.b64  	%rd484, %rd648, %rd98;
	and.b64  	%rd485, %rd484, -4294967296;
	setp.ne.s64 	%p69, %rd485, 0;
	@%p69 bra 	$L__BB0_66;
	cvt.u32.u64 	%r290, %rd98;
	cvt.u32.u64 	%r291, %rd648;
	div.u32 	%r292, %r291, %r290;
	cvt.u64.u32 	%rd666, %r292;
	bra.uni 	$L__BB0_67;
$L__BB0_66:
	div.u64 	%rd666, %rd648, %rd98;
$L__BB0_67:
	ld.global.u32 	%rd486, [%rd92+4];
	add.s64 	%rd102, %rd486, 1;
	or.b64  	%rd487, %rd666, %rd102;
	and.b64  	%rd488, %rd487, -4294967296;
	setp.ne.s64 	%p70, %rd488, 0;
	@%p70 bra 	$L__BB0_69;
	cvt.u32.u64 	%r293, %rd102;
	cvt.u32.u64 	%r294, %rd666;
	rem.u32 	%r295, %r294, %r293;
	cvt.u64.u32 	%rd667, %r295;
	bra.uni 	$L__BB0_70;
$L__BB0_69:
	rem.u64 	%rd667, %rd666, %rd102;
$L__BB0_70:
	st.global.u32 	[%rd97+4], %rd667;
	ld.global.u32 	%rd489, [%rd92+4];
	add.s64 	%rd106, %rd489, 1;
	or.b64  	%rd490, %rd666, %rd106;
	and.b64  	%rd491, %rd490, -4294967296;
	setp.ne.s64 	%p71, %rd491, 0;
	@%p71 bra 	$L__BB0_72;
	cvt.u32.u64 	%r296, %rd106;
	cvt.u32.u64 	%r297, %rd666;
	div.u32 	%r298, %r297, %r296;
	cvt.u64.u32 	%rd668, %r298;
	bra.uni 	$L__BB0_73;
$L__BB0_72:
	div.u64 	%rd668, %rd666, %rd106;
$L__BB0_73:
	ld.global.u32 	%rd492, [%rd92+8];
	add.s64 	%rd110, %rd492, 1;
	or.b64  	%rd493, %rd668, %rd110;
	and.b64  	%rd494, %rd493, -4294967296;
	setp.ne.s64 	%p72, %rd494, 0;
	@%p72 bra 	$L__BB0_75;
	cvt.u32.u64 	%r299, %rd110;
	cvt.u32.u64 	%r300, %rd668;
	rem.u32 	%r301, %r300, %r299;
	cvt.u64.u32 	%rd669, %r301;
	bra.uni 	$L__BB0_76;
$L__BB0_75:
	rem.u64 	%rd669, %rd668, %rd110;
$L__BB0_76:
	st.global.u32 	[%rd97+8], %rd669;
	ld.global.u32 	%rd495, [%rd92+8];
	add.s64 	%rd114, %rd495, 1;
	or.b64  	%rd496, %rd668, %rd114;
	and.b64  	%rd497, %rd496, -4294967296;
	setp.ne.s64 	%p73, %rd497, 0;
	@%p73 bra 	$L__BB0_78;
	cvt.u32.u64 	%r302, %rd114;
	cvt.u32.u64 	%r303, %rd668;
	div.u32 	%r304, %r303, %r302;
	cvt.u64.u32 	%rd670, %r304;
	bra.uni 	$L__BB0_79;
$L__BB0_78:
	div.u64 	%rd670, %rd668, %rd114;
$L__BB0_79:
	ld.global.u32 	%rd498, [%rd92+12];
	add.s64 	%rd118, %rd498, 1;
	or.b64  	%rd499, %rd670, %rd118;
	and.b64  	%rd500, %rd499, -4294967296;
	setp.ne.s64 	%p74, %rd500, 0;
	@%p74 bra 	$L__BB0_81;
	cvt.u32.u64 	%r305, %rd118;
	cvt.u32.u64 	%r306, %rd670;
	rem.u32 	%r307, %r306, %r305;
	cvt.u64.u32 	%rd671, %r307;
	bra.uni 	$L__BB0_82;
$L__BB0_81:
	rem.u64 	%rd671, %rd670, %rd118;
$L__BB0_82:
	st.global.u32 	[%rd97+12], %rd671;
	ld.global.u32 	%rd501, [%rd92+12];
	add.s64 	%rd122, %rd501, 1;
	or.b64  	%rd502, %rd670, %rd122;
	and.b64  	%rd503, %rd502, -4294967296;
	setp.ne.s64 	%p75, %rd503, 0;
	@%p75 bra 	$L__BB0_84;
	cvt.u32.u64 	%r308, %rd122;
	cvt.u32.u64 	%r309, %rd670;
	div.u32 	%r310, %r309, %r308;
	cvt.u64.u32 	%rd648, %r310;
	bra.uni 	$L__BB0_85;
$L__BB0_84:
	div.u64 	%rd648, %rd670, %rd122;
$L__BB0_85:
	add.s32 	%r424, %r424, 4;
$L__BB0_86:
	setp.eq.s32 	%p76, %r3, 0;
	@%p76 bra 	$L__BB0_106;
	setp.eq.s32 	%p77, %r3, 1;
	@%p77 bra 	$L__BB0_101;
	mul.wide.u32 	%rd504, %r424, 4;
	add.s64 	%rd127, %rd20, %rd504;
	ld.global.u32 	%rd505, [%rd127];
	add.s64 	%rd128, %rd505, 1;
	or.b64  	%rd506, %rd648, %rd128;
	and.b64  	%rd507, %rd506, -4294967296;
	setp.ne.s64 	%p78, %rd507, 0;
	@%p78 bra 	$L__BB0_90;
	cvt.u32.u64 	%r311, %rd128;
	cvt.u32.u64 	%r312, %rd648;
	rem.u32 	%r313, %r312, %r311;
	cvt.u64.u32 	%rd674, %r313;
	bra.uni 	$L__BB0_91;
$L__BB0_90:
	rem.u64 	%rd674, %rd648, %rd128;
$L__BB0_91:
	mul.wide.u32 	%rd508, %r424, 4;
	add.s64 	%rd132, %rd9, %rd508;
	st.global.u32 	[%rd132], %rd674;
	ld.global.u32 	%rd509, [%rd127];
	add.s64 	%rd133, %rd509, 1;
	or.b64  	%rd510, %rd648, %rd133;
	and.b64  	%rd511, %rd510, -4294967296;
	setp.ne.s64 	%p79, %rd511, 0;
	@%p79 bra 	$L__BB0_93;
	cvt.u32.u64 	%r314, %rd133;
	cvt.u32.u64 	%r315, %rd648;
	div.u32 	%r316, %r315, %r314;
	cvt.u64.u32 	%rd675, %r316;
	bra.uni 	$L__BB0_94;
$L__BB0_93:
	div.u64 	%rd675, %rd648, %rd133;
$L__BB0_94:
	ld.global.u32 	%rd512, [%rd127+4];
	add.s64 	%rd137, %rd512, 1;
	or.b64  	%rd513, %rd675, %rd137;
	and.b64  	%rd514, %rd513, -4294967296;
	setp.ne.s64 	%p80, %rd514, 0;
	@%p80 bra 	$L__BB0_96;
	cvt.u32.u64 	%r317, %rd137;
	cvt.u32.u64 	%r318, %rd675;
	rem.u32 	%r319, %r318, %r317;
	cvt.u64.u32 	%rd676, %r319;
	bra.uni 	$L__BB0_97;
$L__BB0_96:
	rem.u64 	%rd676, %rd675, %rd137;
$L__BB0_97:
	st.global.u32 	[%rd132+4], %rd676;
	ld.global.u32 	%rd515, [%rd127+4];
	add.s64 	%rd141, %rd515, 1;
	or.b64  	%rd516, %rd675, %rd141;
	and.b64  	%rd517, %rd516, -4294967296;
	setp.ne.s64 	%p81, %rd517, 0;
	@%p81 bra 	$L__BB0_99;
	cvt.u32.u64 	%r320, %rd141;
	cvt.u32.u64 	%r321, %rd675;
	div.u32 	%r322, %r321, %r320;
	cvt.u64.u32 	%rd648, %r322;
	bra.uni 	$L__BB0_100;
$L__BB0_99:
	div.u64 	%rd648, %rd675, %rd141;
$L__BB0_100:
	add.s32 	%r424, %r424, 2;
$L__BB0_101:
	ld.param.u32 	%r410, [_Z6kernelPjPdS0_S0_PbS_S0_S0_mi_param_9];
	and.b32  	%r323, %r410, 1;
	setp.eq.b32 	%p82, %r323, 1;
	not.pred 	%p83, %p82;
	@%p83 bra 	$L__BB0_106;
	mul.wide.u32 	%rd518, %r424, 4;
	add.s64 	%rd519, %rd20, %rd518;
	ld.global.u32 	%rd520, [%rd519];
	add.s64 	%rd146, %rd520, 1;
	or.b64  	%rd521, %rd648, %rd146;
	and.b64  	%rd522, %rd521, -4294967296;
	setp.ne.s64 	%p84, %rd522, 0;
	@%p84 bra 	$L__BB0_104;
	cvt.u32.u64 	%r324, %rd146;
	cvt.u32.u64 	%r325, %rd648;
	rem.u32 	%r326, %r325, %r324;
	cvt.u64.u32 	%rd679, %r326;
	bra.uni 	$L__BB0_105;
$L__BB0_104:
	rem.u64 	%rd679, %rd648, %rd146;
$L__BB0_105:
	add.s64 	%rd524, %rd9, %rd518;
	st.global.u32 	[%rd524], %rd679;
$L__BB0_106:
	setp.lt.u32 	%p85, %r5, 7;
	mov.b32 	%r452, 0;
	@%p85 bra 	$L__BB0_192;
	mov.b32 	%r426, 0;
	bra.uni 	$L__BB0_191;
$L__BB0_108:
	.pragma "nounroll";
	ld.param.u32 	%r415, [_Z6kernelPjPdS0_S0_PbS_S0_S0_mi_param_9];
	mul.wide.u32 	%rd565, %r427, 8;
	add.s64 	%rd566, %rd10, %rd565;
	ld.global.f64 	%fd302, [%rd566];
	add.s64 	%rd567, %rd8, %rd565;
	ld.local.v2.f64 	{%fd303, %fd304}, [%rd567];
	sub.f64 	%fd305, %fd302, %fd303;
	fma.rn.f64 	%fd306, %fd305, %fd305, %fd867;
	ld.global.f64 	%fd307, [%rd566+8];
	sub.f64 	%fd308, %fd307, %fd304;
	fma.rn.f64 	%fd309, %fd308, %fd308, %fd306;
	ld.global.f64 	%fd310, [%rd566+16];
	ld.local.v2.f64 	{%fd311, %fd312}, [%rd567+16];
	sub.f64 	%fd313, %fd310, %fd311;
	fma.rn.f64 	%fd314, %fd313, %fd313, %fd309;
	ld.global.f64 	%fd315, [%rd566+24];
	sub.f64 	%fd316, %fd315, %fd312;
	fma.rn.f64 	%fd317, %fd316, %fd316, %fd314;
	ld.global.f64 	%fd318, [%rd566+32];
	ld.local.v2.f64 	{%fd319, %fd320}, [%rd567+32];
	sub.f64 	%fd321, %fd318, %fd319;
	fma.rn.f64 	%fd322, %fd321, %fd321, %fd317;
	ld.global.f64 	%fd323, [%rd566+40];
	sub.f64 	%fd324, %fd323, %fd320;
	fma.rn.f64 	%fd325, %fd324, %fd324, %fd322;
	ld.global.f64 	%fd326, [%rd566+48];
	ld.local.v2.f64 	{%fd327, %fd328}, [%rd567+48];
	sub.f64 	%fd329, %fd326, %fd327;
	fma.rn.f64 	%fd330, %fd329, %fd329, %fd325;
	ld.global.f64 	%fd331, [%rd566+56];
	sub.f64 	%fd332, %fd331, %fd328;
	fma.rn.f64 	%fd333, %fd332, %fd332, %fd330;
	ld.global.f64 	%fd334, [%rd566+64];
	ld.local.v2.f64 	{%fd335, %fd336}, [%rd567+64];
	sub.f64 	%fd337, %fd334, %fd335;
	fma.rn.f64 	%fd338, %fd337, %fd337, %fd333;
	ld.global.f64 	%fd339, [%rd566+72];
	sub.f64 	%fd340, %fd339, %fd336;
	fma.rn.f64 	%fd341, %fd340, %fd340, %fd338;
	ld.global.f64 	%fd342, [%rd566+80];
	ld.local.v2.f64 	{%fd343, %fd344}, [%rd567+80];
	sub.f64 	%fd345, %fd342, %fd343;
	fma.rn.f64 	%fd346, %fd345, %fd345, %fd341;
	ld.global.f64 	%fd347, [%rd566+88];
	sub.f64 	%fd348, %fd347, %fd344;
	fma.rn.f64 	%fd349, %fd348, %fd348, %fd346;
	ld.global.f64 	%fd350, [%rd566+96];
	ld.local.v2.f64 	{%fd351, %fd352}, [%rd567+96];
	sub.f64 	%fd353, %fd350, %fd351;
	fma.rn.f64 	%fd354, %fd353, %fd353, %fd349;
	ld.global.f64 	%fd355, [%rd566+104];
	sub.f64 	%fd356, %fd355, %fd352;
	fma.rn.f64 	%fd357, %fd356, %fd356, %fd354;
	ld.global.f64 	%fd358, [%rd566+112];
	ld.local.v2.f64 	{%fd359, %fd360}, [%rd567+112];
	sub.f64 	%fd361, %fd358, %fd359;
	fma.rn.f64 	%fd362, %fd361, %fd361, %fd357;
	ld.global.f64 	%fd363, [%rd566+120];
	sub.f64 	%fd364, %fd363, %fd360;
	fma.rn.f64 	%fd867, %fd364, %fd364, %fd362;
	add.s32 	%r427, %r427, 16;
	and.b32  	%r429, %r415, 2147483632;
	setp.ne.s32 	%p94, %r427, %r429;
	@%p94 bra 	$L__BB0_108;
$L__BB0_109:
	ld.param.u32 	%r416, [_Z6kernelPjPdS0_S0_PbS_S0_S0_mi_param_9];
	and.b32  	%r22, %r416, 7;
	and.b32  	%r23, %r416, 15;
	setp.eq.s32 	%p95, %r23, 0;
	@%p95 bra 	$L__BB0_119;
	add.s32 	%r378, %r23, -1;
	setp.lt.u32 	%p96, %r378, 7;
	@%p96 bra 	$L__BB0_112;
	mul.wide.u32 	%rd568, %r429, 8;
	add.s64 	%rd569, %rd10, %rd568;
	ld.global.f64 	%fd366, [%rd569];
	add.s64 	%rd570, %rd8, %rd568;
	ld.local.f64 	%fd367, [%rd570];
	sub.f64 	%fd368, %fd366, %fd367;
	fma.rn.f64 	%fd369, %fd368, %fd368, %fd867;
	ld.global.f64 	%fd370, [%rd569+8];
	ld.local.f64 	%fd371, [%rd570+8];
	sub.f64 	%fd372, %fd370, %fd371;
	fma.rn.f64 	%fd373, %fd372, %fd372, %fd369;
	ld.global.f64 	%fd374, [%rd569+16];
	ld.local.f64 	%fd375, [%rd570+16];
	sub.f64 	%fd376, %fd374, %fd375;
	fma.rn.f64 	%fd377, %fd376, %fd376, %fd373;
	ld.global.f64 	%fd378, [%rd569+24];
	ld.local.f64 	%fd379, [%rd570+24];
	sub.f64 	%fd380, %fd378, %fd379;
	fma.rn.f64 	%fd381, %fd380, %fd380, %fd377;
	ld.global.f64 	%fd382, [%rd569+32];
	ld.local.f64 	%fd383, [%rd570+32];
	sub.f64 	%fd384, %fd382, %fd383;
	fma.rn.f64 	%fd385, %fd384, %fd384, %fd381;
	ld.global.f64 	%fd386, [%rd569+40];
	ld.local.f64 	%fd387, [%rd570+40];
	sub.f64 	%fd388, %fd386, %fd387;
	fma.rn.f64 	%fd389, %fd388, %fd388, %fd385;
	ld.global.f64 	%fd390, [%rd569+48];
	ld.local.f64 	%fd391, [%rd570+48];
	sub.f64 	%fd392, %fd390, %fd391;
	fma.rn.f64 	%fd393, %fd392, %fd392, %fd389;
	ld.global.f64 	%fd394, [%rd569+56];
	ld.local.f64 	%fd395, [%rd570+56];
	sub.f64 	%fd396, %fd394, %fd395;
	fma.rn.f64 	%fd867, %fd396, %fd396, %fd393;
	add.s32 	%r429, %r429, 8;
$L__BB0_112:
	setp.eq.s32 	%p97, %r22, 0;
	@%p97 bra 	$L__BB0_119;
	add.s32 	%r379, %r22, -1;
	setp.lt.u32 	%p98, %r379, 3;
	@%p98 bra 	$L__BB0_115;
	mul.wide.u32 	%rd571, %r429, 8;
	add.s64 	%rd572, %rd10, %rd571;
	ld.global.f64 	%fd398, [%rd572];
	add.s64 	%rd573, %rd8, %rd571;
	ld.local.f64 	%fd399, [%rd573];
	sub.f64 	%fd400, %fd398, %fd399;
	fma.rn.f64 	%fd401, %fd400, %fd400, %fd867;
	ld.global.f64 	%fd402, [%rd572+8];
	ld.local.f64 	%fd403, [%rd573+8];
	sub.f64 	%fd404, %fd402, %fd403;
	fma.rn.f64 	%fd405, %fd404, %fd404, %fd401;
	ld.global.f64 	%fd406, [%rd572+16];
	ld.local.f64 	%fd407, [%rd573+16];
	sub.f64 	%fd408, %fd406, %fd407;
	fma.rn.f64 	%fd409, %fd408, %fd408, %fd405;
	ld.global.f64 	%fd410, [%rd572+24];
	ld.local.f64 	%fd411, [%rd573+24];
	sub.f64 	%fd412, %fd410, %fd411;
	fma.rn.f64 	%fd867, %fd412, %fd412, %fd409;
	add.s32 	%r429, %r429, 4;
$L__BB0_115:
	setp.eq.s32 	%p99, %r3, 0;
	@%p99 bra 	$L__BB0_119;
	setp.eq.s32 	%p100, %r3, 1;
	mul.wide.u32 	%rd574, %r429, 8;
	add.s64 	%rd150, %rd10, %rd574;
	ld.global.f64 	%fd413, [%rd150];
	add.s64 	%rd151, %rd8, %rd574;
	ld.local.f64 	%fd414, [%rd151];
	sub.f64 	%fd415, %fd413, %fd414;
	fma.rn.f64 	%fd867, %fd415, %fd415, %fd867;
	@%p100 bra 	$L__BB0_119;
	setp.eq.s32 	%p101, %r3, 2;
	ld.global.f64 	%fd416, [%rd150+8];
	ld.local.f64 	%fd417, [%rd151+8];
	sub.f64 	%fd418, %fd416, %fd417;
	fma.rn.f64 	%fd867, %fd418, %fd418, %fd867;
	@%p101 bra 	$L__BB0_119;
	ld.global.f64 	%fd419, [%rd150+16];
	ld.local.f64 	%fd420, [%rd151+16];
	sub.f64 	%fd421, %fd419, %fd420;
	fma.rn.f64 	%fd867, %fd421, %fd421, %fd867;
$L__BB0_119:
	setp.geu.f64 	%p102, %fd867, 0d4030000000000000;
	@%p102 bra 	$L__BB0_160;
	setp.lt.u32 	%p103, %r74, 15;
	mov.f64 	%fd424, 0d4000000000000000;
	st.local.v2.f64 	[%rd7], {%fd424, %fd424};
	mov.f64 	%fd875, 0d0000000000000000;
	mov.b32 	%r433, 0;
	@%p103 bra 	$L__BB0_123;
	mov.f64 	%fd875, 0d0000000000000000;
	mov.b32 	%r431, 0;
$L__BB0_122:
	.pragma "nounroll";
	ld.param.u32 	%r417, [_Z6kernelPjPdS0_S0_PbS_S0_S0_mi_param_9];
	mul.wide.u32 	%rd575, %r431, 8;
	add.s64 	%rd576, %rd10, %rd575;
	ld.global.f64 	%fd426, [%rd576];
	add.s64 	%rd577, %rd7, %rd575;
	ld.local.v2.f64 	{%fd427, %fd428}, [%rd577];
	sub.f64 	%fd429, %fd426, %fd427;
	fma.rn.f64 	%fd430, %fd429, %fd429, %fd875;
	ld.global.f64 	%fd431, [%rd576+8];
	sub.f64 	%fd432, %fd431, %fd428;
	fma.rn.f64 	%fd433, %fd432, %fd432, %fd430;
	ld.global.f64 	%fd434, [%rd576+16];
	ld.local.v2.f64 	{%fd435, %fd436}, [%rd577+16];
	sub.f64 	%fd437, %fd434, %fd435;
	fma.rn.f64 	%fd438, %fd437, %fd437, %fd433;
	ld.global.f64 	%fd439, [%rd576+24];
	sub.f64 	%fd440, %fd439, %fd436;
	fma.rn.f64 	%fd441, %fd440, %fd440, %fd438;
	ld.global.f64 	%fd442, [%rd576+32];
	ld.local.v2.f64 	{%fd443, %fd444}, [%rd577+32];
	sub.f64 	%fd445, %fd442, %fd443;
	fma.rn.f64 	%fd446, %fd445, %fd445, %fd441;
	ld.global.f64 	%fd447, [%rd576+40];
	sub.f64 	%fd448, %fd447, %fd444;
	fma.rn.f64 	%fd449, %fd448, %fd448, %fd446;
	ld.global.f64 	%fd450, [%rd576+48];
	ld.local.v2.f64 	{%fd451, %fd452}, [%rd577+48];
	sub.f64 	%fd453, %fd450, %fd451;
	fma.rn.f64 	%fd454, %fd453, %fd453, %fd449;
	ld.global.f64 	%fd455, [%rd576+56];
	sub.f64 	%fd456, %fd455, %fd452;
	fma.rn.f64 	%fd457, %fd456, %fd456, %fd454;
	ld.global.f64 	%fd458, [%rd576+64];
	ld.local.v2.f64 	{%fd459, %fd460}, [%rd577+64];
	sub.f64 	%fd461, %fd458, %fd459;
	fma.rn.f64 	%fd462, %fd461, %fd461, %fd457;
	ld.global.f64 	%fd463, [%rd576+72];
	sub.f64 	%fd464, %fd463, %fd460;
	fma.rn.f64 	%fd465, %fd464, %fd464, %fd462;
	ld.global.f64 	%fd466, [%rd576+80];
	ld.local.v2.f64 	{%fd467, %fd468}, [%rd577+80];
	sub.f64 	%fd469, %fd466, %fd467;
	fma.rn.f64 	%fd470, %fd469, %fd469, %fd465;
	ld.global.f64 	%fd471, [%rd576+88];
	sub.f64 	%fd472, %fd471, %fd468;
	fma.rn.f64 	%fd473, %fd472, %fd472, %fd470;
	ld.global.f64 	%fd474, [%rd576+96];
	ld.local.v2.f64 	{%fd475, %fd476}, [%rd577+96];
	sub.f64 	%fd477, %fd474, %fd475;
	fma.rn.f64 	%fd478, %fd477, %fd477, %fd473;
	ld.global.f64 	%fd479, [%rd576+104];
	sub.f64 	%fd480, %fd479, %fd476;
	fma.rn.f64 	%fd481, %fd480, %fd480, %fd478;
	ld.global.f64 	%fd482, [%rd576+112];
	ld.local.v2.f64 	{%fd483, %fd484}, [%rd577+112];
	sub.f64 	%fd485, %fd482, %fd483;
	fma.rn.f64 	%fd486, %fd485, %fd485, %fd481;
	ld.global.f64 	%fd487, [%rd576+120];
	sub.f64 	%fd488, %fd487, %fd484;
	fma.rn.f64 	%fd875, %fd488, %fd488, %fd486;
	add.s32 	%r431, %r431, 16;
	and.b32  	%r433, %r417, 2147483632;
	setp.ne.s32 	%p104, %r431, %r433;
	@%p104 bra 	$L__BB0_122;
$L__BB0_123:
	setp.eq.s32 	%p105, %r23, 0;
	@%p105 bra 	$L__BB0_133;
	add.s32 	%r382, %r23, -1;
	setp.lt.u32 	%p106, %r382, 7;
	@%p106 bra 	$L__BB0_126;
	mul.wide.u32 	%rd578, %r433, 8;
	add.s64 	%rd579, %rd10, %rd578;
	ld.global.f64 	%fd490, [%rd579];
	add.s64 	%rd580, %rd7, %rd578;
	ld.local.f64 	%fd491, [%rd580];
	sub.f64 	%fd492, %fd490, %fd491;
	fma.rn.f64 	%fd493, %fd492, %fd492, %fd875;
	ld.global.f64 	%fd494, [%rd579+8];
	ld.local.f64 	%fd495, [%rd580+8];
	sub.f64 	%fd496, %fd494, %fd495;
	fma.rn.f64 	%fd497, %fd496, %fd496, %fd493;
	ld.global.f64 	%fd498, [%rd579+16];
	ld.local.f64 	%fd499, [%rd580+16];
	sub.f64 	%fd500, %fd498, %fd499;
	fma.rn.f64 	%fd501, %fd500, %fd500, %fd497;
	ld.global.f64 	%fd502, [%rd579+24];
	ld.local.f64 	%fd503, [%rd580+24];
	sub.f64 	%fd504, %fd502, %fd503;
	fma.rn.f64 	%fd505, %fd504, %fd504, %fd501;
	ld.global.f64 	%fd506, [%rd579+32];
	ld.local.f64 	%fd507, [%rd580+32];
	sub.f64 	%fd508, %fd506, %fd507;
	fma.rn.f64 	%fd509, %fd508, %fd508, %fd505;
	ld.global.f64 	%fd510, [%rd579+40];
	ld.local.f64 	%fd511, [%rd580+40];
	sub.f64 	%fd512, %fd510, %fd511;
	fma.rn.f64 	%fd513, %fd512, %fd512, %fd509;
	ld.global.f64 	%fd514, [%rd579+48];
	ld.local.f64 	%fd515, [%rd580+48];
	sub.f64 	%fd516, %fd514, %fd515;
	fma.rn.f64 	%fd517, %fd516, %fd516, %fd513;
	ld.global.f64 	%fd518, [%rd579+56];
	ld.local.f64 	%fd519, [%rd580+56];
	sub.f64 	%fd520, %fd518, %fd519;
	fma.rn.f64 	%fd875, %fd520, %fd520, %fd517;
	add.s32 	%r433, %r433, 8;
$L__BB0_126:
	setp.eq.s32 	%p107, %r22, 0;
	@%p107 bra 	$L__BB0_133;
	add.s32 	%r383, %r22, -1;
	setp.lt.u32 	%p108, %r383, 3;
	@%p108 bra 	$L__BB0_129;
	mul.wide.u32 	%rd581, %r433, 8;
	add.s64 	%rd582, %rd10, %rd581;
	ld.global.f64 	%fd522, [%rd582];
	add.s64 	%rd583, %rd7, %rd581;
	ld.local.f64 	%fd523, [%rd583];
	sub.f64 	%fd524, %fd522, %fd523;
	fma.rn.f64 	%fd525, %fd524, %fd524, %fd875;
	ld.global.f64 	%fd526, [%rd582+8];
	ld.local.f64 	%fd527, [%rd583+8];
	sub.f64 	%fd528, %fd526, %fd527;
	fma.rn.f64 	%fd529, %fd528, %fd528, %fd525;
	ld.global.f64 	%fd530, [%rd582+16];
	ld.local.f64 	%fd531, [%rd583+16];
	sub.f64 	%fd532, %fd530, %fd531;
	fma.rn.f64 	%fd533, %fd532, %fd532, %fd529;
	ld.global.f64 	%fd534, [%rd582+24];
	ld.local.f64 	%fd535, [%rd583+24];
	sub.f64 	%fd536, %fd534, %fd535;
	fma.rn.f64 	%fd875, %fd536, %fd536, %fd533;
	add.s32 	%r433, %r433, 4;
$L__BB0_129:
	setp.eq.s32 	%p109, %r3, 0;
	@%p109 bra 	$L__BB0_133;
	setp.eq.s32 	%p110, %r3, 1;
	mul.wide.u32 	%rd584, %r433, 8;
	add.s64 	%rd152, %rd10, %rd584;
	ld.global.f64 	%fd537, [%rd152];
	add.s64 	%rd153, %rd7, %rd584;
	ld.local.f64 	%fd538, [%rd153];
	sub.f64 	%fd539, %fd537, %fd538;
	fma.rn.f64 	%fd875, %fd539, %fd539, %fd875;
	@%p110 bra 	$L__BB0_133;
	setp.eq.s32 	%p111, %r3, 2;
	ld.global.f64 	%fd540, [%rd152+8];
	ld.local.f64 	%fd541, [%rd153+8];
	sub.f64 	%fd542, %fd540, %fd541;
	fma.rn.f64 	%fd875, %fd542, %fd542, %fd875;
	@%p111 bra 	$L__BB0_133;
	ld.global.f64 	%fd543, [%rd152+16];
	ld.local.f64 	%fd544, [%rd153+16];
	sub.f64 	%fd545, %fd543, %fd544;
	fma.rn.f64 	%fd875, %fd545, %fd545, %fd875;
$L__BB0_133:
	setp.geu.f64 	%p112, %fd875, 0d4030000000000000;
	@%p112 bra 	$L__BB0_160;
	ld.global.u8 	%rs4, [%rd13];
	setp.eq.s16 	%p113, %rs4, 0;
	@%p113 bra 	$L__BB0_151;
	setp.lt.u32 	%p114, %r74, 15;
	mov.f64 	%fd548, 0d4008000000000000;
	mov.f64 	%fd549, 0d4000000000000000;
	st.local.v2.f64 	[%rd5], {%fd549, %fd548};
	mov.f64 	%fd877, 0d0000000000000000;
	mov.b32 	%r449, 0;
	@%p114 bra 	$L__BB0_138;
	mov.f64 	%fd877, 0d0000000000000000;
	mov.b32 	%r435, 0;
$L__BB0_137:
	.pragma "nounroll";
	ld.param.u32 	%r418, [_Z6kernelPjPdS0_S0_PbS_S0_S0_mi_param_9];
	mul.wide.u32 	%rd585, %r435, 8;
	add.s64 	%rd586, %rd10, %rd585;
	ld.global.f64 	%fd551, [%rd586];
	add.s64 	%rd587, %rd5, %rd585;
	ld.local.v2.f64 	{%fd552, %fd553}, [%rd587];
	sub.f64 	%fd554, %fd551, %fd552;
	fma.rn.f64 	%fd555, %fd554, %fd554, %fd877;
	ld.global.f64 	%fd556, [%rd586+8];
	sub.f64 	%fd557, %fd556, %fd553;
	fma.rn.f64 	%fd558, %fd557, %fd557, %fd555;
	ld.global.f64 	%fd559, [%rd586+16];
	ld.local.v2.f64 	{%fd560, %fd561}, [%rd587+16];
	sub.f64 	%fd562, %fd559, %fd560;
	fma.rn.f64 	%fd563, %fd562, %fd562, %fd558;
	ld.global.f64 	%fd564, [%rd586+24];
	sub.f64 	%fd565, %fd564, %fd561;
	fma.rn.f64 	%fd566, %fd565, %fd565, %fd563;
	ld.global.f64 	%fd567, [%rd586+32];
	ld.local.v2.f64 	{%fd568, %fd569}, [%rd587+32];
	sub.f64 	%fd570, %fd567, %fd568;
	fma.rn.f64 	%fd571, %fd570, %fd570, %fd566;
	ld.global.f64 	%fd572, [%rd586+40];
	sub.f64 	%fd573, %fd572, %fd569;
	fma.rn.f64 	%fd574, %fd573, %fd573, %fd571;
	ld.global.f64 	%fd575, [%rd586+48];
	ld.local.v2.f64 	{%fd576, %fd577}, [%rd587+48];
	sub.f64 	%fd578, %fd575, %fd576;
	fma.rn.f64 	%fd579, %fd578, %fd578, %fd574;
	ld.global.f64 	%fd580, [%rd586+56];
	sub.f64 	%fd581, %fd580, %fd577;
	fma.rn.f64 	%fd582, %fd581, %fd581, %fd579;
	ld.global.f64 	%fd583, [%rd586+64];
	ld.local.v2.f64 	{%fd584, %fd585}, [%rd587+64];
	sub.f64 	%fd586, %fd583, %fd584;
	fma.rn.f64 	%fd587, %fd586, %fd586, %fd582;
	ld.global.f64 	%fd588, [%rd586+72];
	sub.f64 	%fd589, %fd588, %fd585;
	fma.rn.f64 	%fd590, %fd589, %fd589, %fd587;
	ld.global.f64 	%fd591, [%rd586+80];
	ld.local.v2.f64 	{%fd592, %fd593}, [%rd587+80];
	sub.f64 	%fd594, %fd591, %fd592;
	fma.rn.f64 	%fd595, %fd594, %fd594, %fd590;
	ld.global.f64 	%fd596, [%rd586+88];
	sub.f64 	%fd597, %fd596, %fd593;
	fma.rn.f64 	%fd598, %fd597, %fd597, %fd595;
	ld.global.f64 	%fd599, [%rd586+96];
	ld.local.v2.f64 	{%fd600, %fd601}, [%rd587+96];
	sub.f64 	%fd602, %fd599, %fd600;
	fma.rn.f64 	%fd603, %fd602, %fd602, %fd598;
	ld.global.f64 	%fd604, [%rd586+104];
	sub.f64 	%fd605, %fd604, %fd601;
	fma.rn.f64 	%fd606, %fd605, %fd605, %fd603;
	ld.global.f64 	%fd607, [%rd586+112];
	ld.local.v2.f64 	{%fd608, %fd609}, [%rd587+112];
	sub.f64 	%fd610, %fd607, %fd608;
	fma.rn.f64 	%fd611, %fd610, %fd610, %fd606;
	ld.global.f64 	%fd612, [%rd586+120];
	sub.f64 	%fd613, %fd612, %fd609;
	fma.rn.f64 	%fd877, %fd613, %fd613, %fd611;
	add.s32 	%r435, %r435, 16;
	and.b32  	%r449, %r418, 2147483632;
	setp.eq.s32 	%p115, %r435, %r449;
	@%p115 bra 	$L__BB0_138;
	bra.uni 	$L__BB0_137;
$L__BB0_138:
	setp.eq.s32 	%p116, %r23, 0;
	@%p116 bra 	$L__BB0_148;
	add.s32 	%r386, %r23, -1;
	setp.lt.u32 	%p117, %r386, 7;
	@%p117 bra 	$L__BB0_141;
	mul.wide.u32 	%rd588, %r449, 8;
	add.s64 	%rd589, %rd10, %rd588;
	ld.global.f64 	%fd615, [%rd589];
	add.s64 	%rd590, %rd5, %rd588;
	ld.local.f64 	%fd616, [%rd590];
	sub.f64 	%fd617, %fd615, %fd616;
	fma.rn.f64 	%fd618, %fd617, %fd617, %fd877;
	ld.global.f64 	%fd619, [%rd589+8];
	ld.local.f64 	%fd620, [%rd590+8];
	sub.f64 	%fd621, %fd619, %fd620;
	fma.rn.f64 	%fd622, %fd621, %fd621, %fd618;
	ld.global.f64 	%fd623, [%rd589+16];
	ld.local.f64 	%fd624, [%rd590+16];
	sub.f64 	%fd625, %fd623, %fd624;
	fma.rn.f64 	%fd626, %fd625, %fd625, %fd622;
	ld.global.f64 	%fd627, [%rd589+24];
	ld.local.f64 	%fd628, [%rd590+24];
	sub.f64 	%fd629, %fd627, %fd628;
	fma.rn.f64 	%fd630, %fd629, %fd629, %fd626;
	ld.global.f64 	%fd631, [%rd589+32];
	ld.local.f64 	%fd632, [%rd590+32];
	sub.f64 	%fd633, %fd631, %fd632;
	fma.rn.f64 	%fd634, %fd633, %fd633, %fd630;
	ld.global.f64 	%fd635, [%rd589+40];
	ld.local.f64 	%fd636, [%rd590+40];
	sub.f64 	%fd637, %fd635, %fd636;
	fma.rn.f64 	%fd638, %fd637, %fd637, %fd634;
	ld.global.f64 	%fd639, [%rd589+48];
	ld.local.f64 	%fd640, [%rd590+48];
	sub.f64 	%fd641, %fd639, %fd640;
	fma.rn.f64 	%fd642, %fd641, %fd641, %fd638;
	ld.global.f64 	%fd643, [%rd589+56];
	ld.local.f64 	%fd644, [%rd590+56];
	sub.f64 	%fd645, %fd643, %fd644;
	fma.rn.f64 	%fd877, %fd645, %fd645, %fd642;
	add.s32 	%r449, %r449, 8;
$L__BB0_141:
	setp.eq.s32 	%p118, %r22, 0;
	@%p118 bra 	$L__BB0_148;
	add.s32 	%r387, %r22, -1;
	setp.lt.u32 	%p119, %r387, 3;
	@%p119 bra 	$L__BB0_144;
	mul.wide.u32 	%rd591, %r449, 8;
	add.s64 	%rd592, %rd10, %rd591;
	ld.global.f64 	%fd647, [%rd592];
	add.s64 	%rd593, %rd5, %rd591;
	ld.local.f64 	%fd648, [%rd593];
	sub.f64 	%fd649, %fd647, %fd648;
	fma.rn.f64 	%fd650, %fd649, %fd649, %fd877;
	ld.global.f64 	%fd651, [%rd592+8];
	ld.local.f64 	%fd652, [%rd593+8];
	sub.f64 	%fd653, %fd651, %fd652;
	fma.rn.f64 	%fd654, %fd653, %fd653, %fd650;
	ld.global.f64 	%fd655, [%rd592+16];
	ld.local.f64 	%fd656, [%rd593+16];
	sub.f64 	%fd657, %fd655, %fd656;
	fma.rn.f64 	%fd658, %fd657, %fd657, %fd654;
	ld.global.f64 	%fd659, [%rd592+24];
	ld.local.f64 	%fd660, [%rd593+24];
	sub.f64 	%fd661, %fd659, %fd660;
	fma.rn.f64 	%fd877, %fd661, %fd661, %fd658;
	add.s32 	%r449, %r449, 4;
$L__BB0_144:
	setp.eq.s32 	%p120, %r3, 0;
	@%p120 bra 	$L__BB0_148;
	setp.eq.s32 	%p121, %r3, 1;
	mul.wide.u32 	%rd594, %r449, 8;
	add.s64 	%rd161, %rd10, %rd594;
	ld.global.f64 	%fd662, [%rd161];
	add.s64 	%rd162, %rd5, %rd594;
	ld.local.f64 	%fd663, [%rd162];
	sub.f64 	%fd664, %fd662, %fd663;
	fma.rn.f64 	%fd877, %fd664, %fd664, %fd877;
	@%p121 bra 	$L__BB0_148;
	setp.eq.s32 	%p122, %r3, 2;
	ld.global.f64 	%fd665, [%rd161+8];
	ld.local.f64 	%fd666, [%rd162+8];
	sub.f64 	%fd667, %fd665, %fd666;
	fma.rn.f64 	%fd877, %fd667, %fd667, %fd877;
	@%p122 bra 	$L__BB0_148;
	ld.global.f64 	%fd668, [%rd161+16];
	ld.local.f64 	%fd669, [%rd162+16];
	sub.f64 	%fd670, %fd668, %fd669;
	fma.rn.f64 	%fd877, %fd670, %fd670, %fd877;
$L__BB0_148:
	ld.global.f64 	%fd671, [%rd12];
	setp.lt.f64 	%p123, %fd877, %fd671;
	@%p123 bra 	$L__BB0_149;
	bra.uni 	$L__BB0_160;
$L__BB0_149:
	setp.lt.u32 	%p124, %r74, 15;
	mov.b32 	%r446, 0;
	@%p124 bra 	$L__BB0_180;
	mov.b32 	%r436, 0;
	bra.uni 	$L__BB0_179;
$L__BB0_151:
	setp.lt.u32 	%p133, %r74, 15;
	mov.f64 	%fd705, 0d4008000000000000;
	mov.f64 	%fd706, 0d4000000000000000;
	st.local.v2.f64 	[%rd6], {%fd706, %fd705};
	mov.f64 	%fd879, 0d0000000000000000;
	mov.b32 	%r443, 0;
	@%p133 bra 	$L__BB0_154;
	mov.f64 	%fd879, 0d0000000000000000;
	mov.b32 	%r437, 0;
$L__BB0_153:
	.pragma "nounroll";
	ld.param.u32 	%r420, [_Z6kernelPjPdS0_S0_PbS_S0_S0_mi_param_9];
	mul.wide.u32 	%rd605, %r437, 8;
	add.s64 	%rd606, %rd10, %rd605;
	ld.global.f64 	%fd708, [%rd606];
	add.s64 	%rd607, %rd6, %rd605;
	ld.local.v2.f64 	{%fd709, %fd710}, [%rd607];
	sub.f64 	%fd711, %fd708, %fd709;
	fma.rn.f64 	%fd712, %fd711, %fd711, %fd879;
	ld.global.f64 	%fd713, [%rd606+8];
	sub.f64 	%fd714, %fd713, %fd710;
	fma.rn.f64 	%fd715, %fd714, %fd714, %fd712;
	ld.global.f64 	%fd716, [%rd606+16];
	ld.local.v2.f64 	{%fd717, %fd718}, [%rd607+16];
	sub.f64 	%fd719, %fd716, %fd717;
	fma.rn.f64 	%fd720, %fd719, %fd719, %fd715;
	ld.global.f64 	%fd721, [%rd606+24];
	sub.f64 	%fd722, %fd721, %fd718;
	fma.rn.f64 	%fd723, %fd722, %fd722, %fd720;
	ld.global.f64 	%fd724, [%rd606+32];
	ld.local.v2.f64 	{%fd725, %fd726}, [%rd607+32];
	sub.f64 	%fd727, %fd724, %fd725;
	fma.rn.f64 	%fd728, %fd727, %fd727, %fd723;
	ld.global.f64 	%fd729, [%rd606+40];
	sub.f64 	%fd730, %fd729, %fd726;
	fma.rn.f64 	%fd731, %fd730, %fd730, %fd728;
	ld.global.f64 	%fd732, [%rd606+48];
	ld.local.v2.f64 	{%fd733, %fd734}, [%rd607+48];
	sub.f64 	%fd735, %fd732, %fd733;
	fma.rn.f64 	%fd736, %fd735, %fd735, %fd731;
	ld.global.f64 	%fd737, [%rd606+56];
	sub.f64 	%fd738, %fd737, %fd734;
	fma.rn.f64 	%fd739, %fd738, %fd738, %fd736;
	ld.global.f64 	%fd740, [%rd606+64];
	ld.local.v2.f64 	{%fd741, %fd742}, [%rd607+64];
	sub.f64 	%fd743, %fd740, %fd741;
	fma.rn.f64 	%fd744, %fd743, %fd743, %fd739;
	ld.global.f64 	%fd745, [%rd606+72];
	sub.f64 	%fd746, %fd745, %fd742;
	fma.rn.f64 	%fd747, %fd746, %fd746, %fd744;
	ld.global.f64 	%fd748, [%rd606+80];
	ld.local.v2.f64 	{%fd749, %fd750}, [%rd607+80];
	sub.f64 	%fd751, %fd748, %fd749;
	fma.rn.f64 	%fd752, %fd751, %fd751, %fd747;
	ld.global.f64 	%fd753, [%rd606+88];
	sub.f64 	%fd754, %fd753, %fd750;
	fma.rn.f64 	%fd755, %fd754, %fd754, %fd752;
	ld.global.f64 	%fd756, [%rd606+96];
	ld.local.v2.f64 	{%fd757, %fd758}, [%rd607+96];
	sub.f64 	%fd759, %fd756, %fd757;
	fma.rn.f64 	%fd760, %fd759, %fd759, %fd755;
	ld.global.f64 	%fd761, [%rd606+104];
	sub.f64 	%fd762, %fd761, %fd758;
	fma.rn.f64 	%fd763, %fd762, %fd762, %fd760;
	ld.global.f64 	%fd764, [%rd606+112];
	ld.local.v2.f64 	{%fd765, %fd766}, [%rd607+112];
	sub.f64 	%fd767, %fd764, %fd765;
	fma.rn.f64 	%fd768, %fd767, %fd767, %fd763;
	ld.global.f64 	%fd769, [%rd606+120];
	sub.f64 	%fd770, %fd769, %fd766;
	fma.rn.f64 	%fd879, %fd770, %fd770, %fd768;
	add.s32 	%r437, %r437, 16;
	and.b32  	%r443, %r420, 2147483632;
	setp.eq.s32 	%p134, %r437, %r443;
	@%p134 bra 	$L__BB0_154;
	bra.uni 	$L__BB0_153;
$L__BB0_154:
	setp.eq.s32 	%p135, %r23, 0;
	@%p135 bra 	$L__BB0_155;
	bra.uni 	$L__BB0_170;
$L__BB0_155:
	setp.lt.u32 	%p142, %r74, 15;
	st.global.f64 	[%rd12], %fd879;
	mov.b32 	%r440, 0;
	@%p142 bra 	$L__BB0_158;
	mov.b32 	%r438, 0;
$L__BB0_157:
	.pragma "nounroll";
	ld.param.u32 	%r421, [_Z6kernelPjPdS0_S0_PbS_S0_S0_mi_param_9];
	mul.wide.u32 	%rd615, %r438, 8;
	add.s64 	%rd616, %rd10, %rd615;
	ld.global.f64 	%fd828, [%rd616];
	add.s64 	%rd617, %rd11, %rd615;
	st.global.f64 	[%rd617], %fd828;
	ld.global.f64 	%fd829, [%rd616+8];
	st.global.f64 	[%rd617+8], %fd829;
	ld.global.f64 	%fd830, [%rd616+16];
	st.global.f64 	[%rd617+16], %fd830;
	ld.global.f64 	%fd831, [%rd616+24];
	st.global.f64 	[%rd617+24], %fd831;
	ld.global.f64 	%fd832, [%rd616+32];
	st.global.f64 	[%rd617+32], %fd832;
	ld.global.f64 	%fd833, [%rd616+40];
	st.global.f64 	[%rd617+40], %fd833;
	ld.global.f64 	%fd834, [%rd616+48];
	st.global.f64 	[%rd617+48], %fd834;
	ld.global.f64 	%fd835, [%rd616+56];
	st.global.f64 	[%rd617+56], %fd835;
	ld.global.f64 	%fd836, [%rd616+64];
	st.global.f64 	[%rd617+64], %fd836;
	ld.global.f64 	%fd837, [%rd616+72];
	st.global.f64 	[%rd617+72], %fd837;
	ld.global.f64 	%fd838, [%rd616+80];
	st.global.f64 	[%rd617+80], %fd838;
	ld.global.f64 	%fd839, [%rd616+88];
	st.global.f64 	[%rd617+88], %fd839;
	ld.global.f64 	%fd840, [%rd616+96];
	st.global.f64 	[%rd617+96], %fd840;
	ld.global.f64 	%fd841, [%rd616+104];
	st.global.f64 	[%rd617+104], %fd841;
	ld.global.f64 	%fd842, [%rd616+112];
	st.global.f64 	[%rd617+112], %fd842;
	ld.global.f64 	%fd843, [%rd616+120];
	st.global.f64 	[%rd617+120], %fd843;
	add.s32 	%r438, %r438, 16;
	and.b32  	%r440, %r421, 2147483632;
	setp.eq.s32 	%p143, %r438, %r440;
	@%p143 bra 	$L__BB0_158;
	bra.uni 	$L__BB0_157;
$L__BB0_158:
	setp.eq.s32 	%p144, %r23, 0;
	@%p144 bra 	$L__BB0_159;
	bra.uni 	$L__BB0_161;
$L__BB0_159:
	mov.b16 	%rs5, 1;
	st.global.u8 	[%rd13], %rs5;
$L__BB0_160:
	ld.param.u64 	%rd642, [_Z6kernelPjPdS0_S0_PbS_S0_S0_mi_param_8];
	mov.u32 	%r400, %ntid.x;
	mov.u32 	%r401, %nctaid.x;
	mul.lo.s32 	%r402, %r400, %r401;
	cvt.u64.u32 	%rd625, %r402;
	add.s64 	%rd644, %rd644, %rd625;
	setp.lt.u64 	%p151, %rd644, %rd642;
	@%p151 bra 	$L__BB0_9;
	bra.uni 	$L__BB0_315;
$L__BB0_161:
	add.s32 	%r398, %r23, -1;
	setp.lt.u32 	%p145, %r398, 7;
	@%p145 bra 	$L__BB0_163;
	mul.wide.u32 	%rd618, %r440, 8;
	add.s64 	%rd619, %rd10, %rd618;
	ld.global.f64 	%fd844, [%rd619];
	add.s64 	%rd620, %rd11, %rd618;
	st.global.f64 	[%rd620], %fd844;
	ld.global.f64 	%fd845, [%rd619+8];
	st.global.f64 	[%rd620+8], %fd845;
	ld.global.f64 	%fd846, [%rd619+16];
	st.global.f64 	[%rd620+16], %fd846;
	ld.global.f64 	%fd847, [%rd619+24];
	st.global.f64 	[%rd620+24], %fd847;
	ld.global.f64 	%fd848, [%rd619+32];
	st.global.f64 	[%rd620+32], %fd848;
	ld.global.f64 	%fd849, [%rd619+40];
	st.global.f64 	[%rd620+40], %fd849;
	ld.global.f64 	%fd850, [%rd619+48];
	st.global.f64 	[%rd620+48], %fd850;
	ld.global.f64 	%fd851, [%rd619+56];
	st.global.f64 	[%rd620+56], %fd851;
	add.s32 	%r440, %r440, 8;
$L__BB0_163:
	setp.eq.s32 	%p146, %r22, 0;
	@%p146 bra 	$L__BB0_159;
	add.s32 	%r399, %r22, -1;
	setp.lt.u32 	%p147, %r399, 3;
	@%p147 bra 	$L__BB0_166;
	mul.wide.u32 	%rd621, %r440, 8;
	add.s64 	%rd622, %rd10, %rd621;
	ld.global.f64 	%fd852, [%rd622];
	add.s64 	%rd623, %rd11, %rd621;
	st.global.f64 	[%rd623], %fd852;
	ld.global.f64 	%fd853, [%rd622+8];
	st.global.f64 	[%rd623+8], %fd853;
	ld.global.f64 	%fd854, [%rd622+16];
	st.global.f64 	[%rd623+16], %fd854;
	ld.global.f64 	%fd855, [%rd622+24];
	st.global.f64 	[%rd623+24], %fd855;
	add.s32 	%r440, %r440, 4;
$L__BB0_166:
	setp.eq.s32 	%p148, %r3, 0;
	@%p148 bra 	$L__BB0_159;
	setp.eq.s32 	%p149, %r3, 1;
	mul.wide.u32 	%rd624, %r440, 8;
	add.s64 	%rd155, %rd10, %rd624;
	ld.global.f64 	%fd856, [%rd155];
	add.s64 	%rd156, %rd11, %rd624;
	st.global.f64 	[%rd156], %fd856;
	@%p149 bra 	$L__BB0_159;
	setp.eq.s32 	%p150, %r3, 2;
	ld.global.f64 	%fd857, [%rd155+8];
	st.global.f64 	[%rd156+8], %fd857;
	@%p150 bra 	$L__BB0_159;
	ld.global.f64 	%fd858, [%rd155+16];
	st.global.f64 	[%rd156+16], %fd858;
	bra.uni 	$L__BB0_159;
$L__BB0_170:
	add.s32 	%r394, %r23, -1;
	setp.lt.u32 	%p136, %r394, 7;
	@%p136 bra 	$L__BB0_172;
	mul.wide.u32 	%rd608, %r443, 8;
	add.s64 	%rd609, %rd10, %rd608;
	ld.global.f64 	%fd772, [%rd609];
	add.s64 	%rd610, %rd6, %rd608;
	ld.local.f64 	%fd773, [%rd610];
	sub.f64 	%fd774, %fd772, %fd773;
	fma.rn.f64 	%fd775, %fd774, %fd774, %fd879;
	ld.global.f64 	%fd776, [%rd609+8];
	ld.local.f64 	%fd777, [%rd610+8];
	sub.f64 	%fd778, %fd776, %fd777;
	fma.rn.f64 	%fd779, %fd778, %fd778, %fd775;
	ld.global.f64 	%fd780, [%rd609+16];
	ld.local.f64 	%fd781, [%rd610+16];
	sub.f64 	%fd782, %fd780, %fd781;
	fma.rn.f64 	%fd783, %fd782, %fd782, %fd779;
	ld.global.f64 	%fd784, [%rd609+24];
	ld.local.f64 	%fd785, [%rd610+24];
	sub.f64 	%fd786, %fd784, %fd785;
	fma.rn.f64 	%fd787, %fd786, %fd786, %fd783;
	ld.global.f64 	%fd788, [%rd609+32];
	ld.local.f64 	%fd789, [%rd610+32];
	sub.f64 	%fd790, %fd788, %fd789;
	fma.rn.f64 	%fd791, %fd790, %fd790, %fd787;
	ld.global.f64 	%fd792, [%rd609+40];
	ld.local.f64 	%fd793, [%rd610+40];
	sub.f64 	%fd794, %fd792, %fd793;
	fma.rn.f64 	%fd795, %fd794, %fd794, %fd791;
	ld.global.f64 	%fd796, [%rd609+48];
	ld.local.f64 	%fd797, [%rd610+48];
	sub.f64 	%fd798, %fd796, %fd797;
	fma.rn.f64 	%fd799, %fd798, %fd798, %fd795;
	ld.global.f64 	%fd800, [%rd609+56];
	ld.local.f64 	%fd801, [%rd610+56];
	sub.f64 	%fd802, %fd800, %fd801;
	fma.rn.f64 	%fd879, %fd802, %fd802, %fd799;
	add.s32 	%r443, %r443, 8;
$L__BB0_172:
	setp.eq.s32 	%p137, %r22, 0;
	@%p137 bra 	$L__BB0_155;
	add.s32 	%r395, %r22, -1;
	setp.lt.u32 	%p138, %r395, 3;
	@%p138 bra 	$L__BB0_175;
	mul.wide.u32 	%rd611, %r443, 8;
	add.s64 	%rd612, %rd10, %rd611;
	ld.global.f64 	%fd804, [%rd612];
	add.s64 	%rd613, %rd6, %rd611;
	ld.local.f64 	%fd805, [%rd613];
	sub.f64 	%fd806, %fd804, %fd805;
	fma.rn.f64 	%fd807, %fd806, %fd806, %fd879;
	ld.global.f64 	%fd808, [%rd612+8];
	ld.local.f64 	%fd809, [%rd613+8];
	sub.f64 	%fd810, %fd808, %fd809;
	fma.rn.f64 	%fd811, %fd810, %fd810, %fd807;
	ld.global.f64 	%fd812, [%rd612+16];
	ld.local.f64 	%fd813, [%rd613+16];
	sub.f64 	%fd814, %fd812, %fd813;
	fma.rn.f64 	%fd815, %fd814, %fd814, %fd811;
	ld.global.f64 	%fd816, [%rd612+24];
	ld.local.f64 	%fd817, [%rd613+24];
	sub.f64 	%fd818, %fd816, %fd817;
	fma.rn.f64 	%fd879, %fd818, %fd818, %fd815;
	add.s32 	%r443, %r443, 4;
$L__BB0_175:
	setp.eq.s32 	%p139, %r3, 0;
	@%p139 bra 	$L__BB0_155;
	setp.eq.s32 	%p140, %r3, 1;
	mul.wide.u32 	%rd614, %r443, 8;
	add.s64 	%rd157, %rd10, %rd614;
	ld.global.f64 	%fd819, [%rd157];
	add.s64 	%rd158, %rd6, %rd614;
	ld.local.f64 	%fd820, [%rd158];
	sub.f64 	%fd821, %fd819, %fd820;
	fma.rn.f64 	%fd879, %fd821, %fd821, %fd879;
	@%p140 bra 	$L__BB0_155;
	setp.eq.s32 	%p141, %r3, 2;
	ld.global.f64 	%fd822, [%rd157+8];
	ld.local.f64 	%fd823, [%rd158+8];
	sub.f64 	%fd824, %fd822, %fd823;
	fma.rn.f64 	%fd879, %fd824, %fd824, %fd879;
	@%p141 bra 	$L__BB0_155;
	ld.global.f64 	%fd825, [%rd157+16];
	ld.local.f64 	%fd826, [%rd158+16];
	sub.f64 	%fd827, %fd825, %fd826;
	fma.rn.f64 	%fd879, %fd827, %fd827, %fd879;
	bra.uni 	$L__BB0_155;
$L__BB0_179:
	.pragma "nounroll";
	ld.param.u32 	%r419, [_Z6kernelPjPdS0_S0_PbS_S0_S0_mi_param_9];
	mul.wide.u32 	%rd595, %r436, 8;
	add.s64 	%rd596, %rd10, %rd595;
	ld.global.f64 	%fd672, [%rd596];
	add.s64 	%rd597, %rd11, %rd595;
	st.global.f64 	[%rd597], %fd672;
	ld.global.f64 	%fd673, [%rd596+8];
	st.global.f64 	[%rd597+8], %fd673;
	ld.global.f64 	%fd674, [%rd596+16];
	st.global.f64 	[%rd597+16], %fd674;
	ld.global.f64 	%fd675, [%rd596+24];
	st.global.f64 	[%rd597+24], %fd675;
	ld.global.f64 	%fd676, [%rd596+32];
	st.global.f64 	[%rd597+32], %fd676;
	ld.global.f64 	%fd677, [%rd596+40];
	st.global.f64 	[%rd597+40], %fd677;
	ld.global.f64 	%fd678, [%rd596+48];
	st.global.f64 	[%rd597+48], %fd678;
	ld.global.f64 	%fd679, [%rd596+56];
	st.global.f64 	[%rd597+56], %fd679;
	ld.global.f64 	%fd680, [%rd596+64];
	st.global.f64 	[%rd597+64], %fd680;
	ld.global.f64 	%fd681, [%rd596+72];
	st.global.f64 	[%rd597+72], %fd681;
	ld.global.f64 	%fd682, [%rd596+80];
	st.global.f64 	[%rd597+80], %fd682;
	ld.global.f64 	%fd683, [%rd596+88];
	st.global.f64 	[%rd597+88], %fd683;
	ld.global.f64 	%fd684, [%rd596+96];
	st.global.f64 	[%rd597+96], %fd684;
	ld.global.f64 	%fd685, [%rd596+104];
	st.global.f64 	[%rd597+104], %fd685;
	ld.global.f64 	%fd686, [%rd596+112];
	st.global.f64 	[%rd597+112], %fd686;
	ld.global.f64 	%fd687, [%rd596+120];
	st.global.f64 	[%rd597+120], %fd687;
	add.s32 	%r436, %r436, 16;
	and.b32  	%r446, %r419, 2147483632;
	setp.eq.s32 	%p125, %r436, %r446;
	@%p125 bra 	$L__BB0_180;
	bra.uni 	$L__BB0_179;
$L__BB0_180:
	setp.eq.s32 	%p126, %r23, 0;
	@%p126 bra 	$L__BB0_190;
	add.s32 	%r390, %r23, -1;
	setp.lt.u32 	%p127, %r390, 7;
	@%p127 bra 	$L__BB0_183;
	mul.wide.u32 	%rd598, %r446, 8;
	add.s64 	%rd599, %rd10, %rd598;
	ld.global.f64 	%fd688, [%rd599];
	add.s64 	%rd600, %rd11, %rd598;
	st.global.f64 	[%rd600], %fd688;
	ld.global.f64 	%fd689, [%rd599+8];
	st.global.f64 	[%rd600+8], %fd689;
	ld.global.f64 	%fd690, [%rd599+16];
	st.global.f64 	[%rd600+16], %fd690;
	ld.global.f64 	%fd691, [%rd599+24];
	st.global.f64 	[%rd600+24], %fd691;
	ld.global.f64 	%fd692, [%rd599+32];
	st.global.f64 	[%rd600+32], %fd692;
	ld.global.f64 	%fd693, [%rd599+40];
	st.global.f64 	[%rd600+40], %fd693;
	ld.global.f64 	%fd694, [%rd599+48];
	st.global.f64 	[%rd600+48], %fd694;
	ld.global.f64 	%fd695, [%rd599+56];
	st.global.f64 	[%rd600+56], %fd695;
	add.s32 	%r446, %r446, 8;
$L__BB0_183:
	setp.eq.s32 	%p128, %r22, 0;
	@%p128 bra 	$L__BB0_190;
	add.s32 	%r391, %r22, -1;
	setp.lt.u32 	%p129, %r391, 3;
	@%p129 bra 	$L__BB0_186;
	mul.wide.u32 	%rd601, %r446, 8;
	add.s64 	%rd602, %rd10, %rd601;
	ld.global.f64 	%fd696, [%rd602];
	add.s64 	%rd603, %rd11, %rd601;
	st.global.f64 	[%rd603], %fd696;
	ld.global.f64 	%fd697, [%rd602+8];
	st.global.f64 	[%rd603+8], %fd697;
	ld.global.f64 	%fd698, [%rd602+16];
	st.global.f64 	[%rd603+16], %fd698;
	ld.global.f64 	%fd699, [%rd602+24];
	st.global.f64 	[%rd603+24], %fd699;
	add.s32 	%r446, %r446, 4;
$L__BB0_186:
	setp.eq.s32 	%p130, %r3, 0;
	@%p130 bra 	$L__BB0_190;
	setp.eq.s32 	%p131, %r3, 1;
	mul.wide.u32 	%rd604, %r446, 8;
	add.s64 	%rd159, %rd10, %rd604;
	ld.global.f64 	%fd700, [%rd159];
	add.s64 	%rd160, %rd11, %rd604;
	st.global.f64 	[%rd160], %fd700;
	@%p131 bra 	$L__BB0_190;
	setp.eq.s32 	%p132, %r3, 2;
	ld.global.f64 	%fd701, [%rd159+8];
	st.global.f64 	[%rd160+8], %fd701;
	@%p132 bra 	$L__BB0_190;
	ld.global.f64 	%fd702, [%rd159+16];
	st.global.f64 	[%rd160+16], %fd702;
$L__BB0_190:
	st.global.f64 	[%rd12], %fd877;
	bra.uni 	$L__BB0_160;
$L__BB0_191:
	.pragma "nounroll";
	ld.param.u32 	%r411, [_Z6kernelPjPdS0_S0_PbS_S0_S0_mi_param_9];
	ld.param.u64 	%rd637, [_Z6kernelPjPdS0_S0_PbS_S0_S0_mi_param_7];
	ld.param.u64 	%rd633, [_Z6kernelPjPdS0_S0_PbS_S0_S0_mi_param_6];
	ld.param.u64 	%rd629, [_Z6kernelPjPdS0_S0_PbS_S0_S0_mi_param_5];
	cvta.to.global.u64 	%rd525, %rd633;
	mul.wide.u32 	%rd526, %r426, 8;
	add.s64 	%rd527, %rd525, %rd526;
	ld.global.f64 	%fd178, [%rd527];
	cvta.to.global.u64 	%rd528, %rd629;
	mul.wide.u32 	%rd529, %r426, 4;
	add.s64 	%rd530, %rd528, %rd529;
	ld.global.u32 	%r329, [%rd530];
	add.s64 	%rd531, %rd9, %rd529;
	ld.global.u32 	%r330, [%rd531];
	sub.s32 	%r331, %r329, %r330;
	cvt.rn.f64.u32 	%fd179, %r331;
	mul.f64 	%fd180, %fd178, %fd179;
	cvta.to.global.u64 	%rd532, %rd637;
	add.s64 	%rd533, %rd532, %rd526;
	ld.global.f64 	%fd181, [%rd533];
	cvt.rn.f64.u32 	%fd182, %r330;
	fma.rn.f64 	%fd183, %fd181, %fd182, %fd180;
	cvt.rn.f64.u32 	%fd184, %r329;
	div.rn.f64 	%fd185, %fd183, %fd184;
	add.s64 	%rd534, %rd10, %rd526;
	st.global.f64 	[%rd534], %fd185;
	ld.global.f64 	%fd186, [%rd527+8];
	ld.global.u32 	%r332, [%rd530+4];
	ld.global.u32 	%r333, [%rd531+4];
	sub.s32 	%r334, %r332, %r333;
	cvt.rn.f64.u32 	%fd187, %r334;
	mul.f64 	%fd188, %fd186, %fd187;
	ld.global.f64 	%fd189, [%rd533+8];
	cvt.rn.f64.u32 	%fd190, %r333;
	fma.rn.f64 	%fd191, %fd189, %fd190, %fd188;
	cvt.rn.f64.u32 	%fd192, %r332;
	div.rn.f64 	%fd193, %fd191, %fd192;
	st.global.f64 	[%rd534+8], %fd193;
	ld.global.f64 	%fd194, [%rd527+16];
	ld.global.u32 	%r335, [%rd530+8];
	ld.global.u32 	%r336, [%rd531+8];
	sub.s32 	%r337, %r335, %r336;
	cvt.rn.f64.u32 	%fd195, %r337;
	mul.f64 	%fd196, %fd194, %fd195;
	ld.global.f64 	%fd197, [%rd533+16];
	cvt.rn.f64.u32 	%fd198, %r336;
	fma.rn.f64 	%fd199, %fd197, %fd198, %fd196;
	cvt.rn.f64.u32 	%fd200, %r335;
	div.rn.f64 	%fd201, %fd199, %fd200;
	st.global.f64 	[%rd534+16], %fd201;
	ld.global.f64 	%fd202, [%rd527+24];
	ld.global.u32 	%r338, [%rd530+12];
	ld.global.u32 	%r339, [%rd531+12];
	sub.s32 	%r340, %r338, %r339;
	cvt.rn.f64.u32 	%fd203, %r340;
	mul.f64 	%fd204, %fd202, %fd203;
	ld.global.f64 	%fd205, [%rd533+24];
	cvt.rn.f64.u32 	%fd206, %r339;
	fma.rn.f64 	%fd207, %fd205, %fd206, %fd204;
	cvt.rn.f64.u32 	%fd208, %r338;
	div.rn.f64 	%fd209, %fd207, %fd208;
	st.global.f64 	[%rd534+24], %fd209;
	ld.global.f64 	%fd210, [%rd527+32];
	ld.global.u32 	%r341, [%rd530+16];
	ld.global.u32 	%r342, [%rd531+16];
	sub.s32 	%r343, %r341, %r342;
	cvt.rn.f64.u32 	%fd211, %r343;
	mul.f64 	%fd212, %fd210, %fd211;
	ld.global.f64 	%fd213, [%rd533+32];
	cvt.rn.f64.u32 	%fd214, %r342;
	fma.rn.f64 	%fd215, %fd213, %fd214, %fd212;
	cvt.rn.f64.u32 	%fd216, %r341;
	div.rn.f64 	%fd217, %fd215, %fd216;
	st.global.f64 	[%rd534+32], %fd217;
	ld.global.f64 	%fd218, [%rd527+40];
	ld.global.u32 	%r344, [%rd530+20];
	ld.global.u32 	%r345, [%rd531+20];
	sub.s32 	%r346, %r344, %r345;
	cvt.rn.f64.u32 	%fd219, %r346;
	mul.f64 	%fd220, %fd218, %fd219;
	ld.global.f64 	%fd221, [%rd533+40];
	cvt.rn.f64.u32 	%fd222, %r345;
	fma.rn.f64 	%fd223, %fd221, %fd222, %fd220;
	cvt.rn.f64.u32 	%fd224, %r344;
	div.rn.f64 	%fd225, %fd223, %fd224;
	st.global.f64 	[%rd534+40], %fd225;
	ld.global.f64 	%fd226, [%rd527+48];
	ld.global.u32 	%r347, [%rd530+24];
	ld.global.u32 	%r348, [%rd531+24];
	sub.s32 	%r349, %r347, %r348;
	cvt.rn.f64.u32 	%fd227, %r349;
	mul.f64 	%fd228, %fd226, %fd227;
	ld.global.f64 	%fd229, [%rd533+48];
	cvt.rn.f64.u32 	%fd230, %r348;
	fma.rn.f64 	%fd231, %fd229, %fd230, %fd228;
	cvt.rn.f64.u32 	%fd232, %r347;
	div.rn.f64 	%fd233, %fd231, %fd232;
	st.global.f64 	[%rd534+48], %fd233;
	ld.global.f64 	%fd234, [%rd527+56];
	ld.global.u32 	%r350, [%rd530+28];
	ld.global.u32 	%r351, [%rd531+28];
	sub.s32 	%r352, %r350, %r351;
	cvt.rn.f64.u32 	%fd235, %r352;
	mul.f64 	%fd236, %fd234, %fd235;
	ld.global.f64 	%fd237, [%rd533+56];
	cvt.rn.f64.u32 	%fd238, %r351;
	fma.rn.f64 	%fd239, %fd237, %fd238, %fd236;
	cvt.rn.f64.u32 	%fd240, %r350;
	div.rn.f64 	%fd241, %fd239, %fd240;
	st.global.f64 	[%rd534+56], %fd241;
	add.s32 	%r426, %r426, 8;
	and.b32  	%r452, %r411, 2147483640;
	setp.eq.s32 	%p86, %r426, %r452;
	@%p86 bra 	$L__BB0_192;
	bra.uni 	$L__BB0_191;
$L__BB0_192:
	ld.param.u32 	%r412, [_Z6kernelPjPdS0_S0_PbS_S0_S0_mi_param_9];
	and.b32  	%r69, %r412, 7;
	setp.eq.s32 	%p87, %r69, 0;
	@%p87 bra 	$L__BB0_200;
	add.s32 	%r353, %r69, -1;
	setp.lt.u32 	%p88, %r353, 3;
	@%p88 bra 	$L__BB0_195;
	ld.param.u64 	%rd638, [_Z6kernelPjPdS0_S0_PbS_S0_S0_mi_param_7];
	ld.param.u64 	%rd634, [_Z6kernelPjPdS0_S0_PbS_S0_S0_mi_param_6];
	ld.param.u64 	%rd630, [_Z6kernelPjPdS0_S0_PbS_S0_S0_mi_param_5];
	cvta.to.global.u64 	%rd535, %rd634;
	mul.wide.u32 	%rd536, %r452, 8;
	add.s64 	%rd537, %rd535, %rd536;
	ld.global.f64 	%fd242, [%rd537];
	cvta.to.global.u64 	%rd538, %rd630;
	mul.wide.u32 	%rd539, %r452, 4;
	add.s64 	%rd540, %rd538, %rd539;
	ld.global.u32 	%r354, [%rd540];
	add.s64 	%rd541, %rd9, %rd539;
	ld.global.u32 	%r355, [%rd541];
	sub.s32 	%r356, %r354, %r355;
	cvt.rn.f64.u32 	%fd243, %r356;
	mul.f64 	%fd244, %fd242, %fd243;
	cvta.to.global.u64 	%rd542, %rd638;
	add.s64 	%rd543, %rd542, %rd536;
	ld.global.f64 	%fd245, [%rd543];
	cvt.rn.f64.u32 	%fd246, %r355;
	fma.rn.f64 	%fd247, %fd245, %fd246, %fd244;
	cvt.rn.f64.u32 	%fd248, %r354;
	div.rn.f64 	%fd249, %fd247, %fd248;
	add.s64 	%rd544, %rd10, %rd536;
	st.global.f64 	[%rd544], %fd249;
	ld.global.f64 	%fd250, [%rd537+8];
	ld.global.u32 	%r357, [%rd540+4];
	ld.global.u32 	%r358, [%rd541+4];
	sub.s32 	%r359, %r357, %r358;
	cvt.rn.f64.u32 	%fd251, %r359;
	mul.f64 	%fd252, %fd250, %fd251;
	ld.global.f64 	%fd253, [%rd543+8];
	cvt.rn.f64.u32 	%fd254, %r358;
	fma.rn.f64 	%fd255, %fd253, %fd254, %fd252;
	cvt.rn.f64.u32 	%fd256, %r357;
	div.rn.f64 	%fd257, %fd255, %fd256;
	st.global.f64 	[%rd544+8], %fd257;
	ld.global.f64 	%fd258, [%rd537+16];
	ld.global.u32 	%r360, [%rd540+8];
	ld.global.u32 	%r361, [%rd541+8];
	sub.s32 	%r362, %r360, %r361;
	cvt.rn.f64.u32 	%fd259, %r362;
	mul.f64 	%fd260, %fd258, %fd259;
	ld.global.f64 	%fd261, [%rd543+16];
	cvt.rn.f64.u32 	%fd262, %r361;
	fma.rn.f64 	%fd263, %fd261, %fd262, %fd260;
	cvt.rn.f64.u32 	%fd264, %r360;
	div.rn.f64 	%fd265, %fd263, %fd264;
	st.global.f64 	[%rd544+16], %fd265;
	ld.global.f64 	%fd266, [%rd537+24];
	ld.global.u32 	%r363, [%rd540+12];
	ld.global.u32 	%r364, [%rd541+12];
	sub.s32 	%r365, %r363, %r364;
	cvt.rn.f64.u32 	%fd267, %r365;
	mul.f64 	%fd268, %fd266, %fd267;
	ld.global.f64 	%fd269, [%rd543+24];
	cvt.rn.f64.u32 	%fd270, %r364;
	fma.rn.f64 	%fd271, %fd269, %fd270, %fd268;
	cvt.rn.f64.u32 	%fd272, %r363;
	div.rn.f64 	%fd273, %fd271, %fd272;
	st.global.f64 	[%rd544+24], %fd273;
	add.s32 	%r452, %r452, 4;
$L__BB0_195:
	setp.eq.s32 	%p89, %r3, 0;
	@%p89 bra 	$L__BB0_200;
	setp.eq.s32 	%p90, %r3, 1;
	@%p90 bra 	$L__BB0_198;
	ld.param.u64 	%rd639, [_Z6kernelPjPdS0_S0_PbS_S0_S0_mi_param_7];
	ld.param.u64 	%rd635, [_Z6kernelPjPdS0_S0_PbS_S0_S0_mi_param_6];
	ld.param.u64 	%rd631, [_Z6kernelPjPdS0_S0_PbS_S0_S0_mi_param_5];
	cvta.to.global.u64 	%rd545, %rd635;
	mul.wide.u32 	%rd546, %r452, 8;
	add.s64 	%rd547, %rd545, %rd546;
	ld.global.f64 	%fd274, [%rd547];
	cvta.to.global.u64 	%rd548, %rd631;
	mul.wide.u32 	%rd549, %r452, 4;
	add.s64 	%rd550, %rd548, %rd549;
	ld.global.u32 	%r366, [%rd550];
	add.s64 	%rd551, %rd9, %rd549;
	ld.global.u32 	%r367, [%rd551];
	sub.s32 	%r368, %r366, %r367;
	cvt.rn.f64.u32 	%fd275, %r368;
	mul.f64 	%fd276, %fd274, %fd275;
	cvta.to.global.u64 	%rd552, %rd639;
	add.s64 	%rd553, %rd552, %rd546;
	ld.global.f64 	%fd277, [%rd553];
	cvt.rn.f64.u32 	%fd278, %r367;
	fma.rn.f64 	%fd279, %fd277, %fd278, %fd276;
	cvt.rn.f64.u32 	%fd280, %r366;
	div.rn.f64 	%fd281, %fd279, %fd280;
	add.s64 	%rd554, %rd10, %rd546;
	st.global.f64 	[%rd554], %fd281;
	ld.global.f64 	%fd282, [%rd547+8];
	ld.global.u32 	%r369, [%rd550+4];
	ld.global.u32 	%r370, [%rd551+4];
	sub.s32 	%r371, %r369, %r370;
	cvt.rn.f64.u32 	%fd283, %r371;
	mul.f64 	%fd284, %fd282, %fd283;
	ld.global.f64 	%fd285, [%rd553+8];
	cvt.rn.f64.u32 	%fd286, %r370;
	fma.rn.f64 	%fd287, %fd285, %fd286, %fd284;
	cvt.rn.f64.u32 	%fd288, %r369;
	div.rn.f64 	%fd289, %fd287, %fd288;
	st.global.f64 	[%rd554+8], %fd289;
	add.s32 	%r452, %r452, 2;
$L__BB0_198:
	ld.param.u32 	%r413, [_Z6kernelPjPdS0_S0_PbS_S0_S0_mi_param_9];
	and.b32  	%r372, %r413, 1;
	setp.eq.b32 	%p91, %r372, 1;
	not.pred 	%p92, %p91;
	@%p92 bra 	$L__BB0_200;
	ld.param.u64 	%rd640, [_Z6kernelPjPdS0_S0_PbS_S0_S0_mi_param_7];
	ld.param.u64 	%rd636, [_Z6kernelPjPdS0_S0_PbS_S0_S0_mi_param_6];
	ld.param.u64 	%rd632, [_Z6kernelPjPdS0_S0_PbS_S0_S0_mi_param_5];
	cvta.to.global.u64 	%rd555, %rd636;
	mul.wide.u32 	%rd556, %r452, 8;
	add.s64 	%rd557, %rd555, %rd556;
	ld.global.f64 	%fd290, [%rd557];
	cvta.to.global.u64 	%rd558, %rd632;
	mul.wide.u32 	%rd559, %r452, 4;
	add.s64 	%rd560, %rd558, %rd559;
	ld.global.u32 	%r373, [%rd560];
	add.s64 	%rd561, %rd9, %rd559;
	ld.global.u32 	%r374, [%rd561];
	sub.s32 	%r375, %r373, %r374;
	cvt.rn.f64.u32 	%fd291, %r375;
	mul.f64 	%fd292, %fd290, %fd291;
	cvta.to.global.u64 	%rd562, %rd640;
	add.s64 	%rd563, %rd562, %rd556;
	ld.global.f64 	%fd293, [%rd563];
	cvt.rn.f64.u32 	%fd294, %r374;
	fma.rn.f64 	%fd295, %fd293, %fd294, %fd292;
	cvt.rn.f64.u32 	%fd296, %r373;
	div.rn.f64 	%fd297, %fd295, %fd296;
	add.s64 	%rd564, %rd10, %rd556;
	st.global.f64 	[%rd564], %fd297;
$L__BB0_200:
	ld.param.u32 	%r414, [_Z6kernelPjPdS0_S0_PbS_S0_S0_mi_param_9];
	add.s32 	%r74, %r414, -1;
	setp.lt.u32 	%p93, %r74, 15;
	mov.f64 	%fd300, 0d3FF0000000000000;
	st.local.v2.f64 	[%rd8], {%fd300, %fd300};
	mov.f64 	%fd867, 0d0000000000000000;
	mov.b32 	%r429, 0;
	@%p93 bra 	$L__BB0_109;
	mov.f64 	%fd867, 0d0000000000000000;
	mov.b32 	%r427, 0;
	bra.uni 	$L__BB0_108;
$L__BB0_202:
	ld.param.u32 	%r405, [_Z6kernelPjPdS0_S0_PbS_S0_S0_mi_param_9];
	and.b32  	%r75, %r405, 7;
	add.s32 	%r76, %r75, -1;
	and.b32  	%r77, %r405, 3;
	add.s32 	%r78, %r77, -1;
	and.b32  	%r79, %r405, -8;
	and.b32  	%r80, %r405, 1;
$L__BB0_203:
	mov.b32 	%r456, 0;
	mov.u64 	%rd286, %rd644;
$L__BB0_204:
	.pragma "nounroll";
	mov.u32 	%r85, %r456;
	mul.wide.u32 	%rd314, %r85, 4;
	add.s64 	%rd221, %rd3, %rd314;
	ld.global.u32 	%rd315, [%rd221];
	add.s64 	%rd222, %rd315, 1;
	or.b64  	%rd316, %rd286, %rd222;
	and.b64  	%rd317, %rd316, -4294967296;
	setp.ne.s64 	%p4, %rd317, 0;
	@%p4 bra 	$L__BB0_265;
	cvt.u32.u64 	%r100, %rd222;
	cvt.u32.u64 	%r101, %rd286;
	rem.u32 	%r102, %r101, %r100;
	cvt.u64.u32 	%rd697, %r102;
	bra.uni 	$L__BB0_266;
$L__BB0_206:
	setp.eq.s32 	%p21, %r75, 0;
	@%p21 bra 	$L__BB0_253;
	setp.lt.u32 	%p22, %r76, 3;
	mov.u32 	%r455, %r79;
	@%p22 bra 	$L__BB0_233;
	ld.global.u32 	%rd364, [%rd221+32];
	add.s64 	%rd164, %rd364, 1;
	or.b64  	%rd365, %rd286, %rd164;
	and.b64  	%rd366, %rd365, -4294967296;
	setp.ne.s64 	%p23, %rd366, 0;
	@%p23 bra 	$L__BB0_210;
	cvt.u32.u64 	%r148, %rd164;
	cvt.u32.u64 	%r149, %rd286;
	rem.u32 	%r150, %r149, %r148;
	cvt.u64.u32 	%rd681, %r150;
	bra.uni 	$L__BB0_211;
$L__BB0_210:
	rem.u64 	%rd681, %rd286, %rd164;
$L__BB0_211:
	st.global.u32 	[%rd226+32], %rd681;
	ld.global.u32 	%rd367, [%rd221+32];
	add.s64 	%rd168, %rd367, 1;
	or.b64  	%rd368, %rd286, %rd168;
	and.b64  	%rd369, %rd368, -4294967296;
	setp.ne.s64 	%p24, %rd369, 0;
	@%p24 bra 	$L__BB0_213;
	cvt.u32.u64 	%r151, %rd168;
	cvt.u32.u64 	%r152, %rd286;
	div.u32 	%r153, %r152, %r151;
	cvt.u64.u32 	%rd682, %r153;
	bra.uni 	$L__BB0_214;
$L__BB0_213:
	div.u64 	%rd682, %rd286, %rd168;
$L__BB0_214:
	ld.global.u32 	%rd370, [%rd221+36];
	add.s64 	%rd172, %rd370, 1;
	or.b64  	%rd371, %rd682, %rd172;
	and.b64  	%rd372, %rd371, -4294967296;
	setp.ne.s64 	%p25, %rd372, 0;
	@%p25 bra 	$L__BB0_216;
	cvt.u32.u64 	%r154, %rd172;
	cvt.u32.u64 	%r155, %rd682;
	rem.u32 	%r156, %r155, %r154;
	cvt.u64.u32 	%rd683, %r156;
	bra.uni 	$L__BB0_217;
$L__BB0_216:
	rem.u64 	%rd683, %rd682, %rd172;
$L__BB0_217:
	st.global.u32 	[%rd226+36], %rd683;
	ld.global.u32 	%rd373, [%rd221+36];
	add.s64 	%rd176, %rd373, 1;
	or.b64  	%rd374, %rd682, %rd176;
	and.b64  	%rd375, %rd374, -4294967296;
	setp.ne.s64 	%p26, %rd375, 0;
	@%p26 bra 	$L__BB0_219;
	cvt.u32.u64 	%r157, %rd176;
	cvt.u32.u64 	%r158, %rd682;
	div.u32 	%r159, %r158, %r157;
	cvt.u64.u32 	%rd684, %r159;
	bra.uni 	$L__BB0_220;
$L__BB0_219:
	div.u64 	%rd684, %rd682, %rd176;
$L__BB0_220:
	ld.global.u32 	%rd376, [%rd221+40];
	add.s64 	%rd180, %rd376, 1;
	or.b64  	%rd377, %rd684, %rd180;
	and.b64  	%rd378, %rd377, -4294967296;
	setp.ne.s64 	%p27, %rd378, 0;
	@%p27 bra 	$L__BB0_222;
	cvt.u32.u64 	%r160, %rd180;
	cvt.u32.u64 	%r161, %rd684;
	rem.u32 	%r162, %r161, %r160;
	cvt.u64.u32 	%rd685, %r162;
	bra.uni 	$L__BB0_223;
$L__BB0_222:
	rem.u64 	%rd685, %rd684, %rd180;
$L__BB0_223:
	st.global.u32 	[%rd226+40], %rd685;
	ld.global.u32 	%rd379, [%rd221+40];
	add.s64 	%rd184, %rd379, 1;
	or.b64  	%rd380, %rd684, %rd184;
	and.b64  	%rd381, %rd380, -4294967296;
	setp.ne.s64 	%p28, %rd381, 0;
	@%p28 bra 	$L__BB0_225;
	cvt.u32.u64 	%r163, %rd184;
	cvt.u32.u64 	%r164, %rd684;
	div.u32 	%r165, %r164, %r163;
	cvt.u64.u32 	%rd686, %r165;
	bra.uni 	$L__BB0_226;
$L__BB0_225:
	div.u64 	%rd686, %rd684, %rd184;
$L__BB0_226:
	ld.global.u32 	%rd382, [%rd221+44];
	add.s64 	%rd188, %rd382, 1;
	or.b64  	%rd383, %rd686, %rd188;
	and.b64  	%rd384, %rd383, -4294967296;
	setp.ne.s64 	%p29, %rd384, 0;
	@%p29 bra 	$L__BB0_228;
	cvt.u32.u64 	%r166, %rd188;
	cvt.u32.u64 	%r167, %rd686;
	rem.u32 	%r168, %r167, %r166;
	cvt.u64.u32 	%rd687, %r168;
	bra.uni 	$L__BB0_229;
$L__BB0_228:
	rem.u64 	%rd687, %rd686, %rd188;
$L__BB0_229:
	st.global.u32 	[%rd226+44], %rd687;
	ld.global.u32 	%rd385, [%rd221+44];
	add.s64 	%rd192, %rd385, 1;
	or.b64  	%rd386, %rd686, %rd192;
	and.b64  	%rd387, %rd386, -4294967296;
	setp.ne.s64 	%p30, %rd387, 0;
	@%p30 bra 	$L__BB0_231;
	cvt.u32.u64 	%r169, %rd192;
	cvt.u32.u64 	%r170, %rd686;
	div.u32 	%r171, %r170, %r169;
	cvt.u64.u32 	%rd286, %r171;
	bra.uni 	$L__BB0_232;
$L__BB0_231:
	div.u64 	%rd286, %rd686, %rd192;
$L__BB0_232:
	add.s32 	%r455, %r85, 12;
$L__BB0_233:
	setp.eq.s32 	%p31, %r77, 0;
	@%p31 bra 	$L__BB0_253;
	setp.eq.s32 	%p32, %r78, 0;
	@%p32 bra 	$L__BB0_248;
	mul.wide.u32 	%rd388, %r455, 4;
	add.s64 	%rd197, %rd3, %rd388;
	ld.global.u32 	%rd389, [%rd197];
	add.s64 	%rd198, %rd389, 1;
	or.b64  	%rd390, %rd286, %rd198;
	and.b64  	%rd391, %rd390, -4294967296;
	setp.ne.s64 	%p33, %rd391, 0;
	@%p33 bra 	$L__BB0_237;
	cvt.u32.u64 	%r172, %rd198;
	cvt.u32.u64 	%r173, %rd286;
	rem.u32 	%r174, %r173, %r172;
	cvt.u64.u32 	%rd690, %r174;
	bra.uni 	$L__BB0_238;
$L__BB0_237:
	rem.u64 	%rd690, %rd286, %rd198;
$L__BB0_238:
	add.s64 	%rd202, %rd9, %rd388;
	st.global.u32 	[%rd202], %rd690;
	ld.global.u32 	%rd393, [%rd197];
	add.s64 	%rd203, %rd393, 1;
	or.b64  	%rd394, %rd286, %rd203;
	and.b64  	%rd395, %rd394, -4294967296;
	setp.ne.s64 	%p34, %rd395, 0;
	@%p34 bra 	$L__BB0_240;
	cvt.u32.u64 	%r175, %rd203;
	cvt.u32.u64 	%r176, %rd286;
	div.u32 	%r177, %r176, %r175;
	cvt.u64.u32 	%rd691, %r177;
	bra.uni 	$L__BB0_241;
$L__BB0_240:
	div.u64 	%rd691, %rd286, %rd203;
$L__BB0_241:
	ld.global.u32 	%rd396, [%rd197+4];
	add.s64 	%rd207, %rd396, 1;
	or.b64  	%rd397, %rd691, %rd207;
	and.b64  	%rd398, %rd397, -4294967296;
	setp.ne.s64 	%p35, %rd398, 0;
	@%p35 bra 	$L__BB0_243;
	cvt.u32.u64 	%r178, %rd207;
	cvt.u32.u64 	%r179, %rd691;
	rem.u32 	%r180, %r179, %r178;
	cvt.u64.u32 	%rd692, %r180;
	bra.uni 	$L__BB0_244;
$L__BB0_243:
	rem.u64 	%rd692, %rd691, %rd207;
$L__BB0_244:
	st.global.u32 	[%rd202+4], %rd692;
	ld.global.u32 	%rd399, [%rd197+4];
	add.s64 	%rd211, %rd399, 1;
	or.b64  	%rd400, %rd691, %rd211;
	and.b64  	%rd401, %rd400, -4294967296;
	setp.ne.s64 	%p36, %rd401, 0;
	@%p36 bra 	$L__BB0_246;
	cvt.u32.u64 	%r181, %rd211;
	cvt.u32.u64 	%r182, %rd691;
	div.u32 	%r183, %r182, %r181;
	cvt.u64.u32 	%rd286, %r183;
	bra.uni 	$L__BB0_247;
$L__BB0_246:
	div.u64 	%rd286, %rd691, %rd211;
$L__BB0_247:
	add.s32 	%r455, %r455, 2;
$L__BB0_248:
	setp.eq.s32 	%p37, %r80, 0;
	@%p37 bra 	$L__BB0_253;
	mul.wide.u32 	%rd402, %r455, 4;
	add.s64 	%rd403, %rd3, %rd402;
	ld.global.u32 	%rd404, [%rd403];
	add.s64 	%rd216, %rd404, 1;
	or.b64  	%rd405, %rd286, %rd216;
	and.b64  	%rd406, %rd405, -4294967296;
	setp.ne.s64 	%p38, %rd406, 0;
	@%p38 bra 	$L__BB0_251;
	cvt.u32.u64 	%r184, %rd216;
	cvt.u32.u64 	%r185, %rd286;
	rem.u32 	%r186, %r185, %r184;
	cvt.u64.u32 	%rd695, %r186;
	bra.uni 	$L__BB0_252;
$L__BB0_251:
	rem.u64 	%rd695, %rd286, %rd216;
$L__BB0_252:
	add.s64 	%rd408, %rd9, %rd402;
	st.global.u32 	[%rd408], %rd695;
$L__BB0_253:
	mov.b32 	%r457, 0;
$L__BB0_254:
	.pragma "nounroll";
	mov.u32 	%r87, %r457;
	mul.wide.u32 	%rd409, %r87, 8;
	add.s64 	%rd287, %rd4, %rd409;
	ld.global.f64 	%fd57, [%rd287];
	mul.wide.u32 	%rd410, %r87, 4;
	add.s64 	%rd288, %rd3, %rd410;
	ld.global.u32 	%r188, [%rd288];
	add.s64 	%rd289, %rd9, %rd410;
	ld.global.u32 	%r189, [%rd289];
	sub.s32 	%r190, %r188, %r189;
	cvt.rn.f64.u32 	%fd58, %r190;
	mul.f64 	%fd59, %fd57, %fd58;
	add.s64 	%rd290, %rd1, %rd409;
	ld.global.f64 	%fd60, [%rd290];
	cvt.rn.f64.u32 	%fd61, %r189;
	fma.rn.f64 	%fd62, %fd60, %fd61, %fd59;
	cvt.rn.f64.u32 	%fd63, %r188;
	div.rn.f64 	%fd64, %fd62, %fd63;
	add.s64 	%rd291, %rd10, %rd409;
	st.global.f64 	[%rd291], %fd64;
	ld.global.f64 	%fd65, [%rd287+8];
	ld.global.u32 	%r191, [%rd288+4];
	ld.global.u32 	%r192, [%rd289+4];
	sub.s32 	%r193, %r191, %r192;
	cvt.rn.f64.u32 	%fd66, %r193;
	mul.f64 	%fd67, %fd65, %fd66;
	ld.global.f64 	%fd68, [%rd290+8];
	cvt.rn.f64.u32 	%fd69, %r192;
	fma.rn.f64 	%fd70, %fd68, %fd69, %fd67;
	cvt.rn.f64.u32 	%fd71, %r191;
	div.rn.f64 	%fd72, %fd70, %fd71;
	st.global.f64 	[%rd291+8], %fd72;
	ld.global.f64 	%fd73, [%rd287+16];
	ld.global.u32 	%r194, [%rd288+8];
	ld.global.u32 	%r195, [%rd289+8];
	sub.s32 	%r196, %r194, %r195;
	cvt.rn.f64.u32 	%fd74, %r196;
	mul.f64 	%fd75, %fd73, %fd74;
	ld.global.f64 	%fd76, [%rd290+16];
	cvt.rn.f64.u32 	%fd77, %r195;
	fma.rn.f64 	%fd78, %fd76, %fd77, %fd75;
	cvt.rn.f64.u32 	%fd79, %r194;
	div.rn.f64 	%fd80, %fd78, %fd79;
	st.global.f64 	[%rd291+16], %fd80;
	ld.global.f64 	%fd81, [%rd287+24];
	ld.global.u32 	%r197, [%rd288+12];
	ld.global.u32 	%r198, [%rd289+12];
	sub.s32 	%r199, %r197, %r198;
	cvt.rn.f64.u32 	%fd82, %r199;
	mul.f64 	%fd83, %fd81, %fd82;
	ld.global.f64 	%fd84, [%rd290+24];
	cvt.rn.f64.u32 	%fd85, %r198;
	fma.rn.f64 	%fd86, %fd84, %fd85, %fd83;
	cvt.rn.f64.u32 	%fd87, %r197;
	div.rn.f64 	%fd88, %fd86, %fd87;
	st.global.f64 	[%rd291+24], %fd88;
	ld.global.f64 	%fd89, [%rd287+32];
	ld.global.u32 	%r200, [%rd288+16];
	ld.global.u32 	%r201, [%rd289+16];
	sub.s32 	%r202, %r200, %r201;
	cvt.rn.f64.u32 	%fd90, %r202;
	mul.f64 	%fd91, %fd89, %fd90;
	ld.global.f64 	%fd92, [%rd290+32];
	cvt.rn.f64.u32 	%fd93, %r201;
	fma.rn.f64 	%fd94, %fd92, %fd93, %fd91;
	cvt.rn.f64.u32 	%fd95, %r200;
	div.rn.f64 	%fd96, %fd94, %fd95;
	st.global.f64 	[%rd291+32], %fd96;
	ld.global.f64 	%fd97, [%rd287+40];
	ld.global.u32 	%r203, [%rd288+20];
	ld.global.u32 	%r204, [%rd289+20];
	sub.s32 	%r205, %r203, %r204;
	cvt.rn.f64.u32 	%fd98, %r205;
	mul.f64 	%fd99, %fd97, %fd98;
	ld.global.f64 	%fd100, [%rd290+40];
	cvt.rn.f64.u32 	%fd101, %r204;
	fma.rn.f64 	%fd102, %fd100, %fd101, %fd99;
	cvt.rn.f64.u32 	%fd103, %r203;
	div.rn.f64 	%fd104, %fd102, %fd103;
	st.global.f64 	[%rd291+40], %fd104;
	ld.global.f64 	%fd105, [%rd287+48];
	ld.global.u32 	%r206, [%rd288+24];
	ld.global.u32 	%r207, [%rd289+24];
	sub.s32 	%r208, %r206, %r207;
	cvt.rn.f64.u32 	%fd106, %r208;
	mul.f64 	%fd107, %fd105, %fd106;
	ld.global.f64 	%fd108, [%rd290+48];
	cvt.rn.f64.u32 	%fd109, %r207;
	fma.rn.f64 	%fd110, %fd108, %fd109, %fd107;
	cvt.rn.f64.u32 	%fd111, %r206;
	div.rn.f64 	%fd112, %fd110, %fd111;
	st.global.f64 	[%rd291+48], %fd112;
	ld.global.f64 	%fd113, [%rd287+56];
	ld.global.u32 	%r209, [%rd288+28];
	ld.global.u32 	%r210, [%rd289+28];
	sub.s32 	%r211, %r209, %r210;
	cvt.rn.f64.u32 	%fd114, %r211;
	mul.f64 	%fd115, %fd113, %fd114;
	ld.global.f64 	%fd116, [%rd290+56];
	cvt.rn.f64.u32 	%fd117, %r210;
	fma.rn.f64 	%fd118, %fd116, %fd117, %fd115;
	cvt.rn.f64.u32 	%fd119, %r209;
	div.rn.f64 	%fd120, %fd118, %fd119;
	st.global.f64 	[%rd291+56], %fd120;
	add.s32 	%r457, %r87, 8;
	setp.ne.s32 	%p39, %r457, %r79;
	@%p39 bra 	$L__BB0_254;
	setp.eq.s32 	%p40, %r75, 0;
	@%p40 bra 	$L__BB0_263;
	setp.lt.u32 	%p41, %r76, 3;
	mov.u32 	%r459, %r79;
	@%p41 bra 	$L__BB0_258;
	ld.global.f64 	%fd121, [%rd287+64];
	ld.global.u32 	%r212, [%rd288+32];
	ld.global.u32 	%r213, [%rd289+32];
	sub.s32 	%r214, %r212, %r213;
	cvt.rn.f64.u32 	%fd122, %r214;
	mul.f64 	%fd123, %fd121, %fd122;
	ld.global.f64 	%fd124, [%rd290+64];
	cvt.rn.f64.u32 	%fd125, %r213;
	fma.rn.f64 	%fd126, %fd124, %fd125, %fd123;
	cvt.rn.f64.u32 	%fd127, %r212;
	div.rn.f64 	%fd128, %fd126, %fd127;
	st.global.f64 	[%rd291+64], %fd128;
	ld.global.f64 	%fd129, [%rd287+72];
	ld.global.u32 	%r215, [%rd288+36];
	ld.global.u32 	%r216, [%rd289+36];
	sub.s32 	%r217, %r215, %r216;
	cvt.rn.f64.u32 	%fd130, %r217;
	mul.f64 	%fd131, %fd129, %fd130;
	ld.global.f64 	%fd132, [%rd290+72];
	cvt.rn.f64.u32 	%fd133, %r216;
	fma.rn.f64 	%fd134, %fd132, %fd133, %fd131;
	cvt.rn.f64.u32 	%fd135, %r215;
	div.rn.f64 	%fd136, %fd134, %fd135;
	st.global.f64 	[%rd291+72], %fd136;
	ld.global.f64 	%fd137, [%rd287+80];
	ld.global.u32 	%r218, [%rd288+40];
	ld.global.u32 	%r219, [%rd289+40];
	sub.s32 	%r220, %r218, %r219;
	cvt.rn.f64.u32 	%fd138, %r220;
	mul.f64 	%fd139, %fd137, %fd138;
	ld.global.f64 	%fd140, [%rd290+80];
	cvt.rn.f64.u32 	%fd141, %r219;
	fma.rn.f64 	%fd142, %fd140, %fd141, %fd139;
	cvt.rn.f64.u32 	%fd143, %r218;
	div.rn.f64 	%fd144, %fd142, %fd143;
	st.global.f64 	[%rd291+80], %fd144;
	ld.global.f64 	%fd145, [%rd287+88];
	ld.global.u32 	%r221, [%rd288+44];
	ld.global.u32 	%r222, [%rd289+44];
	sub.s32 	%r223, %r221, %r222;
	cvt.rn.f64.u32 	%fd146, %r223;
	mul.f64 	%fd147, %fd145, %fd146;
	ld.global.f64 	%fd148, [%rd290+88];
	cvt.rn.f64.u32 	%fd149, %r222;
	fma.rn.f64 	%fd150, %fd148, %fd149, %fd147;
	cvt.rn.f64.u32 	%fd151, %r221;
	div.rn.f64 	%fd152, %fd150, %fd151;
	st.global.f64 	[%rd291+88], %fd152;
	add.s32 	%r459, %r87, 12;
$L__BB0_258:
	setp.eq.s32 	%p42, %r77, 0;
	@%p42 bra 	$L__BB0_263;
	setp.eq.s32 	%p43, %r78, 0;
	@%p43 bra 	$L__BB0_261;
	mul.wide.u32 	%rd411, %r459, 8;
	add.s64 	%rd412, %rd4, %rd411;
	ld.global.f64 	%fd153, [%rd412];
	mul.wide.u32 	%rd413, %r459, 4;
	add.s64 	%rd414, %rd3, %rd413;
	ld.global.u32 	%r224, [%rd414];
	add.s64 	%rd415, %rd9, %rd413;
	ld.global.u32 	%r225, [%rd415];
	sub.s32 	%r226, %r224, %r225;
	cvt.rn.f64.u32 	%fd154, %r226;
	mul.f64 	%fd155, %fd153, %fd154;
	add.s64 	%rd416, %rd1, %rd411;
	ld.global.f64 	%fd156, [%rd416];
	cvt.rn.f64.u32 	%fd157, %r225;
	fma.rn.f64 	%fd158, %fd156, %fd157, %fd155;
	cvt.rn.f64.u32 	%fd159, %r224;
	div.rn.f64 	%fd160, %fd158, %fd159;
	add.s64 	%rd417, %rd10, %rd411;
	st.global.f64 	[%rd417], %fd160;
	ld.global.f64 	%fd161, [%rd412+8];
	ld.global.u32 	%r227, [%rd414+4];
	ld.global.u32 	%r228, [%rd415+4];
	sub.s32 	%r229, %r227, %r228;
	cvt.rn.f64.u32 	%fd162, %r229;
	mul.f64 	%fd163, %fd161, %fd162;
	ld.global.f64 	%fd164, [%rd416+8];
	cvt.rn.f64.u32 	%fd165, %r228;
	fma.rn.f64 	%fd166, %fd164, %fd165, %fd163;
	cvt.rn.f64.u32 	%fd167, %r227;
	div.rn.f64 	%fd168, %fd166, %fd167;
	st.global.f64 	[%rd417+8], %fd168;
	add.s32 	%r459, %r459, 2;
$L__BB0_261:
	setp.eq.s32 	%p44, %r80, 0;
	@%p44 bra 	$L__BB0_263;
	mul.wide.u32 	%rd418, %r459, 8;
	add.s64 	%rd419, %rd4, %rd418;
	ld.global.f64 	%fd169, [%rd419];
	mul.wide.u32 	%rd420, %r459, 4;
	add.s64 	%rd421, %rd3, %rd420;
	ld.global.u32 	%r230, [%rd421];
	add.s64 	%rd422, %rd9, %rd420;
	ld.global.u32 	%r231, [%rd422];
	sub.s32 	%r232, %r230, %r231;
	cvt.rn.f64.u32 	%fd170, %r232;
	mul.f64 	%fd171, %fd169, %fd170;
	add.s64 	%rd423, %rd1, %rd418;
	ld.global.f64 	%fd172, [%rd423];
	cvt.rn.f64.u32 	%fd173, %r231;
	fma.rn.f64 	%fd174, %fd172, %fd173, %fd171;
	cvt.rn.f64.u32 	%fd175, %r230;
	div.rn.f64 	%fd176, %fd174, %fd175;
	add.s64 	%rd424, %rd10, %rd418;
	st.global.f64 	[%rd424], %fd176;
$L__BB0_263:
	ld.global.u8 	%rs2, [%rd13];
	setp.ne.s16 	%p45, %rs2, 0;
	@%p45 bra 	$L__BB0_312;
	mov.b64 	%rd426, 0;
	st.global.u64 	[%rd12], %rd426;
	mov.b16 	%rs3, 1;
	st.global.u8 	[%rd13], %rs3;
	bra.uni 	$L__BB0_314;
$L__BB0_265:
	rem.u64 	%rd697, %rd286, %rd222;
$L__BB0_266:
	add.s64 	%rd226, %rd9, %rd314;
	st.global.u32 	[%rd226], %rd697;
	ld.global.u32 	%rd319, [%rd221];
	add.s64 	%rd227, %rd319, 1;
	or.b64  	%rd320, %rd286, %rd227;
	and.b64  	%rd321, %rd320, -4294967296;
	setp.ne.s64 	%p5, %rd321, 0;
	@%p5 bra 	$L__BB0_268;
	cvt.u32.u64 	%r103, %rd227;
	cvt.u32.u64 	%r104, %rd286;
	div.u32 	%r105, %r104, %r103;
	cvt.u64.u32 	%rd698, %r105;
	bra.uni 	$L__BB0_269;
$L__BB0_268:
	div.u64 	%rd698, %rd286, %rd227;
$L__BB0_269:
	ld.global.u32 	%rd322, [%rd221+4];
	add.s64 	%rd231, %rd322, 1;
	or.b64  	%rd323, %rd698, %rd231;
	and.b64  	%rd324, %rd323, -4294967296;
	setp.ne.s64 	%p6, %rd324, 0;
	@%p6 bra 	$L__BB0_271;
	cvt.u32.u64 	%r106, %rd231;
	cvt.u32.u64 	%r107, %rd698;
	rem.u32 	%r108, %r107, %r106;
	cvt.u64.u32 	%rd699, %r108;
	bra.uni 	$L__BB0_272;
$L__BB0_271:
	rem.u64 	%rd699, %rd698, %rd231;
$L__BB0_272:
	st.global.u32 	[%rd226+4], %rd699;
	ld.global.u32 	%rd325, [%rd221+4];
	add.s64 	%rd235, %rd325, 1;
	or.b64  	%rd326, %rd698, %rd235;
	and.b64  	%rd327, %rd326, -4294967296;
	setp.ne.s64 	%p7, %rd327, 0;
	@%p7 bra 	$L__BB0_274;
	cvt.u32.u64 	%r109, %rd235;
	cvt.u32.u64 	%r110, %rd698;
	div.u32 	%r111, %r110, %r109;
	cvt.u64.u32 	%rd700, %r111;
	bra.uni 	$L__BB0_275;
$L__BB0_274:
	div.u64 	%rd700, %rd698, %rd235;
$L__BB0_275:
	ld.global.u32 	%rd328, [%rd221+8];
	add.s64 	%rd239, %rd328, 1;
	or.b64  	%rd329, %rd700, %rd239;
	and.b64  	%rd330, %rd329, -4294967296;
	setp.ne.s64 	%p8, %rd330, 0;
	@%p8 bra 	$L__BB0_277;
	cvt.u32.u64 	%r112, %rd239;
	cvt.u32.u64 	%r113, %rd700;
	rem.u32 	%r114, %r113, %r112;
	cvt.u64.u32 	%rd701, %r114;
	bra.uni 	$L__BB0_278;
$L__BB0_277:
	rem.u64 	%rd701, %rd700, %rd239;
$L__BB0_278:
	st.global.u32 	[%rd226+8], %rd701;
	ld.global.u32 	%rd331, [%rd221+8];
	add.s64 	%rd243, %rd331, 1;
	or.b64  	%rd332, %rd700, %rd243;
	and.b64  	%rd333, %rd332, -4294967296;
	setp.ne.s64 	%p9, %rd333, 0;
	@%p9 bra 	$L__BB0_280;
	cvt.u32.u64 	%r115, %rd243;
	cvt.u32.u64 	%r116, %rd700;
	div.u32 	%r117, %r116, %r115;
	cvt.u64.u32 	%rd702, %r117;
	bra.uni 	$L__BB0_281;
$L__BB0_280:
	div.u64 	%rd702, %rd700, %rd243;
$L__BB0_281:
	ld.global.u32 	%rd334, [%rd221+12];
	add.s64 	%rd247, %rd334, 1;
	or.b64  	%rd335, %rd702, %rd247;
	and.b64  	%rd336, %rd335, -4294967296;
	setp.ne.s64 	%p10, %rd336, 0;
	@%p10 bra 	$L__BB0_283;
	cvt.u32.u64 	%r118, %rd247;
	cvt.u32.u64 	%r119, %rd702;
	rem.u32 	%r120, %r119, %r118;
	cvt.u64.u32 	%rd703, %r120;
	bra.uni 	$L__BB0_284;
$L__BB0_283:
	rem.u64 	%rd703, %rd702, %rd247;
$L__BB0_284:
	st.global.u32 	[%rd226+12], %rd703;
	ld.global.u32 	%rd337, [%rd221+12];
	add.s64 	%rd251, %rd337, 1;
	or.b64  	%rd338, %rd702, %rd251;
	and.b64  	%rd339, %rd338, -4294967296;
	setp.ne.s64 	%p11, %rd339, 0;
	@%p11 bra 	$L__BB0_286;
	cvt.u32.u64 	%r121, %rd251;
	cvt.u32.u64 	%r122, %rd702;
	div.u32 	%r123, %r122, %r121;
	cvt.u64.u32 	%rd704, %r123;
	bra.uni 	$L__BB0_287;
$L__BB0_286:
	div.u64 	%rd704, %rd702, %rd251;
$L__BB0_287:
	ld.global.u32 	%rd340, [%rd221+16];
	add.s64 	%rd255, %rd340, 1;
	or.b64  	%rd341, %rd704, %rd255;
	and.b64  	%rd342, %rd341, -4294967296;
	setp.ne.s64 	%p12, %rd342, 0;
	@%p12 bra 	$L__BB0_289;
	cvt.u32.u64 	%r124, %rd255;
	cvt.u32.u64 	%r125, %rd704;
	rem.u32 	%r126, %r125, %r124;
	cvt.u64.u32 	%rd705, %r126;
	bra.uni 	$L__BB0_290;
$L__BB0_289:
	rem.u64 	%rd705, %rd704, %rd255;
$L__BB0_290:
	st.global.u32 	[%rd226+16], %rd705;
	ld.global.u32 	%rd343, [%rd221+16];
	add.s64 	%rd259, %rd343, 1;
	or.b64  	%rd344, %rd704, %rd259;
	and.b64  	%rd345, %rd344, -4294967296;
	setp.ne.s64 	%p13, %rd345, 0;
	@%p13 bra 	$L__BB0_292;
	cvt.u32.u64 	%r127, %rd259;
	cvt.u32.u64 	%r128, %rd704;
	div.u32 	%r129, %r128, %r127;
	cvt.u64.u32 	%rd706, %r129;
	bra.uni 	$L__BB0_293;
$L__BB0_292:
	div.u64 	%rd706, %rd704, %rd259;
$L__BB0_293:
	ld.global.u32 	%rd346, [%rd221+20];
	add.s64 	%rd263, %rd346, 1;
	or.b64  	%rd347, %rd706, %rd263;
	and.b64  	%rd348, %rd347, -4294967296;
	setp.ne.s64 	%p14, %rd348, 0;
	@%p14 bra 	$L__BB0_295;
	cvt.u32.u64 	%r130, %rd263;
	cvt.u32.u64 	%r131, %rd706;
	rem.u32 	%r132, %r131, %r130;
	cvt.u64.u32 	%rd707, %r132;
	bra.uni 	$L__BB0_296;
$L__BB0_295:
	rem.u64 	%rd707, %rd706, %rd263;
$L__BB0_296:
	st.global.u32 	[%rd226+20], %rd707;
	ld.global.u32 	%rd349, [%rd221+20];
	add.s64 	%rd267, %rd349, 1;
	or.b64  	%rd350, %rd706, %rd267;
	and.b64  	%rd351, %rd350, -4294967296;
	setp.ne.s64 	%p15, %rd351, 0;
	@%p15 bra 	$L__BB0_298;
	cvt.u32.u64 	%r133, %rd267;
	cvt.u32.u64 	%r134, %rd706;
	div.u32 	%r135, %r134, %r133;
	cvt.u64.u32 	%rd708, %r135;
	bra.uni 	$L__BB0_299;
$L__BB0_298:
	div.u64 	%rd708, %rd706, %rd267;
$L__BB0_299:
	ld.global.u32 	%rd352, [%rd221+24];
	add.s64 	%rd271, %rd352, 1;
	or.b64  	%rd353, %rd708, %rd271;
	and.b64  	%rd354, %rd353, -4294967296;
	setp.ne.s64 	%p16, %rd354, 0;
	@%p16 bra 	$L__BB0_301;
	cvt.u32.u64 	%r136, %rd271;
	cvt.u32.u64 	%r137, %rd708;
	rem.u32 	%r138, %r137, %r136;
	cvt.u64.u32 	%rd709, %r138;
	bra.uni 	$L__BB0_302;
$L__BB0_301:
	rem.u64 	%rd709, %rd708, %rd271;
$L__BB0_302:
	st.global.u32 	[%rd226+24], %rd709;
	ld.global.u32 	%rd355, [%rd221+24];
	add.s64 	%rd275, %rd355, 1;
	or.b64  	%rd356, %rd708, %rd275;
	and.b64  	%rd357, %rd356, -4294967296;
	setp.ne.s64 	%p17, %rd357, 0;
	@%p17 bra 	$L__BB0_304;
	cvt.u32.u64 	%r139, %rd275;
	cvt.u32.u64 	%r140, %rd708;
	div.u32 	%r141, %r140, %r139;
	cvt.u64.u32 	%rd710, %r141;
	bra.uni 	$L__BB0_305;
$L__BB0_304:
	div.u64 	%rd710, %rd708, %rd275;
$L__BB0_305:
	ld.global.u32 	%rd358, [%rd221+28];
	add.s64 	%rd279, %rd358, 1;
	or.b64  	%rd359, %rd710, %rd279;
	and.b64  	%rd360, %rd359, -4294967296;
	setp.ne.s64 	%p18, %rd360, 0;
	@%p18 bra 	$L__BB0_307;
	cvt.u32.u64 	%r142, %rd279;
	cvt.u32.u64 	%r143, %rd710;
	rem.u32 	%r144, %r143, %r142;
	cvt.u64.u32 	%rd711, %r144;
	bra.uni 	$L__BB0_308;
$L__BB0_307:
	rem.u64 	%rd711, %rd710, %rd279;
$L__BB0_308:
	st.global.u32 	[%rd226+28], %rd711;
	ld.global.u32 	%rd361, [%rd221+28];
	add.s64 	%rd283, %rd361, 1;
	or.b64  	%rd362, %rd710, %rd283;
	and.b64  	%rd363, %rd362, -4294967296;
	setp.ne.s64 	%p19, %rd363, 0;
	@%p19 bra 	$L__BB0_310;
	cvt.u32.u64 	%r145, %rd283;
	cvt.u32.u64 	%r146, %rd710;
	div.u32 	%r147, %r146, %r145;
	cvt.u64.u32 	%rd286, %r147;
	bra.uni 	$L__BB0_311;
$L__BB0_310:
	div.u64 	%rd286, %rd710, %rd283;
$L__BB0_311:
	add.s32 	%r456, %r85, 8;
	setp.eq.s32 	%p20, %r456, %r79;
	@%p20 bra 	$L__BB0_206;
	bra.uni 	$L__BB0_204;
$L__BB0_312:
	ld.global.f64 	%fd177, [%rd12];
	setp.leu.f64 	%p46, %fd177, 0d0000000000000000;
	@%p46 bra 	$L__BB0_314;
	mov.b64 	%rd425, 0;
	st.global.u64 	[%rd12], %rd425;
$L__BB0_314:
	ld.param.u64 	%rd641, [_Z6kernelPjPdS0_S0_PbS_S0_S0_mi_param_8];
	mov.u32 	%r233, %ntid.x;
	mov.u32 	%r234, %nctaid.x;
	mul.lo.s32 	%r235, %r233, %r234;
	cvt.u64.u32 	%rd427, %r235;
	add.s64 	%rd644, %rd644, %rd427;
	setp.lt.u64 	%p47, %rd644, %rd641;
	@%p47 bra 	$L__BB0_203;
$L__BB0_315:
	ret;

}
	// .globl	_ZN3cub18CUB_300001_SM_10006detail11EmptyKernelIvEEvv
.visible .entry _ZN3cub18CUB_300001_SM_10006detail11EmptyKernelIvEEvv()
{


	ret;

}
	// .globl	_ZN3cub18CUB_300001_SM_10006detail8for_each13static_kernelINS2_12policy_hub_t12policy_500_tEmN6thrust24THRUST_300001_SM_1000_NS8cuda_cub20__uninitialized_fill7functorINS7_10device_ptrIjEEjEEEEvT0_T1_
.visible .entry _ZN3cub18CUB_300001_SM_10006detail8for_each13static_kernelINS2_12policy_hub_t12policy_500_tEmN6thrust24THRUST_300001_SM_1000_NS8cuda_cub20__uninitialized_fill7functorINS7_10device_ptrIjEEjEEEEvT0_T1_(
	.param .u64 _ZN3cub18CUB_300001_SM_10006detail8for_each13static_kernelINS2_12policy_hub_t12policy_500_tEmN6thrust24THRUST_300001_SM_1000_NS8cuda_cub20__uninitialized_fill7functorINS7_10device_ptrIjEEjEEEEvT0_T1__param_0,
	.param .align 8 .b8 _ZN3cub18CUB_300001_SM_10006detail8for_each13static_kernelINS2_12policy_hub_t12policy_500_tEmN6thrust24THRUST_300001_SM_1000_NS8cuda_cub20__uninitialized_fill7functorINS7_10device_ptrIjEEjEEEEvT0_T1__param_1[16]
)
.maxntid 256
{
	.reg .pred 	%p<4>;
	.reg .b16 	%rs<5>;
	.reg .b32 	%r<12>;
	.reg .b64 	%rd<16>;

	ld.param.u32 	%r3, [_ZN3cub18CUB_300001_SM_10006detail8for_each13static_kernelINS2_12policy_hub_t12policy_500_tEmN6thrust24THRUST_300001_SM_1000_NS8cuda_cub20__uninitialized_fill7functorINS7_10device_ptrIjEEjEEEEvT0_T1__param_1+8];
	ld.param.u64 	%rd4, [_ZN3cub18CUB_300001_SM_10006detail8for_each13static_kernelINS2_12policy_hub_t12policy_500_tEmN6thrust24THRUST_300001_SM_1000_NS8cuda_cub20__uninitialized_fill7functorINS7_10device_ptrIjEEjEEEEvT0_T1__param_1];
	ld.param.u64 	%rd5, [_ZN3cub18CUB_300001_SM_10006detail8for_each13static_kernelINS2_12policy_hub_t12policy_500_tEmN6thrust24THRUST_300001_SM_1000_NS8cuda_cub20__uninitialized_fill7functorINS7_10device_ptrIjEEjEEEEvT0_T1__param_0];
	mov.u32 	%r9, %ctaid.x;
	mul.wide.u32 	%rd1, %r9, 512;
	sub.s64 	%rd2, %rd5, %rd1;
	setp.lt.u64 	%p1, %rd2, 512;
	@%p1 bra 	$L__BB2_2;
	mov.u32 	%r11, %tid.x;
	cvta.to.global.u64 	%rd11, %rd4;
	cvt.u64.u32 	%rd12, %r11;
	add.s64 	%rd13, %rd1, %rd12;
	shl.b64 	%rd14, %rd13, 2;
	add.s64 	%rd15, %rd11, %rd14;
	st.global.u32 	[%rd15], %r3;
	st.global.u32 	[%rd15+1024], %r3;
	bra.uni 	$L__BB2_6;
$L__BB2_2:
	cvta.to.global.u64 	%rd6, %rd4;
	mov.u32 	%r2, %tid.x;
	cvt.u64.u32 	%rd7, %r2;
	setp.le.u64 	%p2, %rd2, %rd7;
	add.s64 	%rd8, %rd1, %rd7;
	shl.b64 	%rd9, %rd8, 2;
	add.s64 	%rd3, %rd6, %rd9;
	@%p2 bra 	$L__BB2_4;
	st.global.u32 	[%rd3], %r3;
$L__BB2_4:
	add.s32 	%r10, %r2, 256;
	cvt.u64.u32 	%rd10, %r10;
	setp.le.u64 	%p3, %rd2, %rd10;
	@%p3 bra 	$L__BB2_6;
	st.global.u32 	[%rd3+1024], %r3;
$L__BB2_6:
	ret;

}
	// .globl	_ZN3cub18CUB_300001_SM_10006detail8for_each13static_kernelINS2_12policy_hub_t12policy_500_tEmN6thrust24THRUST_300001_SM_1000_NS8cuda_cub20__uninitialized_fill7functorINS7_10device_ptrIdEEdEEEEvT0_T1_
.visible .entry _ZN3cub18CUB_300001_SM_10006detail8for_each13static_kernelINS2_12policy_hub_t12policy_500_tEmN6thrust24THRUST_300001_SM_1000_NS8cuda_cub20__uninitialized_fill7functorINS7_10device_ptrIdEEdEEEEvT0_T1_(
	.param .u64 _ZN3cub18CUB_300001_SM_10006detail8for_each13static_kernelINS2_12policy_hub_t12policy_500_tEmN6thrust24THRUST_300001_SM_1000_NS8cuda_cub20__uninitialized_fill7functorINS7_10device_ptrIdEEdEEEEvT0_T1__param_0,
	.param .align 8 .b8 _ZN3cub18CUB_300001_SM_10006detail8for_each13static_kernelINS2_12policy_hub_t12policy_500_tEmN6thrust24THRUST_300001_SM_1000_NS8cuda_cub20__uninitialized_fill7functorINS7_10device_ptrIdEEdEEEEvT0_T1__param_1[16]
)
.maxntid 256
{
	.reg .pred 	%p<4>;
	.reg .b32 	%r<5>;
	.reg .b64 	%rd<16>;
	.reg .b64 	%fd<3>;

	ld.param.f64 	%fd2, [_ZN3cub18CUB_300001_SM_10006detail8for_each13static_kernelINS2_12policy_hub_t12policy_500_tEmN6thrust24THRUST_300001_SM_1000_NS8cuda_cub20__uninitialized_fill7functorINS7_10device_ptrIdEEdEEEEvT0_T1__param_1+8];
	ld.param.u64 	%rd4, [_ZN3cub18CUB_300001_SM_10006detail8for_each13static_kernelINS2_12policy_hub_t12policy_500_tEmN6thrust24THRUST_300001_SM_1000_NS8cuda_cub20__uninitialized_fill7functorINS7_10device_ptrIdEEdEEEEvT0_T1__param_1];
	ld.param.u64 	%rd5, [_ZN3cub18CUB_300001_SM_10006detail8for_each13static_kernelINS2_12policy_hub_t12policy_500_tEmN6thrust24THRUST_300001_SM_1000_NS8cuda_cub20__uninitialized_fill7functorINS7_10device_ptrIdEEdEEEEvT0_T1__param_0];
	mov.u32 	%r2, %ctaid.x;
	mul.wide.u32 	%rd1, %r2, 512;
	sub.s64 	%rd2, %rd5, %rd1;
	setp.lt.u64 	%p1, %rd2, 512;
	@%p1 bra 	$L__BB3_2;
	mov.u32 	%r4, %tid.x;
	cvta.to.global.u64 	%rd11, %rd4;
	cvt.u64.u32 	%rd12, %r4;
	add.s64 	%rd13, %rd1, %rd12;
	shl.b64 	%rd14, %rd13, 3;
	add.s64 	%rd15, %rd11, %rd14;
	st.global.f64 	[%rd15], %fd2;
	st.global.f64 	[%rd15+2048], %fd2;
	bra.uni 	$L__BB3_6;
$L__BB3_2:
	cvta.to.global.u64 	%rd6, %rd4;
	mov.u32 	%r1, %tid.x;
	cvt.u64.u32 	%rd7, %r1;
	setp.le.u64 	%p2, %rd2, %rd7;
	add.s64 	%rd8, %rd1, %rd7;
	shl.b64 	%rd9, %rd8, 3;
	add.s64 	%rd3, %rd6, %rd9;
	@%p2 bra 	$L__BB3_4;
	st.global.f64 	[%rd3], %fd2;
$L__BB3_4:
	add.s32 	%r3, %r1, 256;
	cvt.u64.u32 	%rd10, %r3;
	setp.le.u64 	%p3, %rd2, %rd10;
	@%p3 bra 	$L__BB3_6;
	st.global.f64 	[%rd3+2048], %fd2;
$L__BB3_6:
	ret;

}
	// .globl	_ZN3cub18CUB_300001_SM_10006detail8for_each13static_kernelINS2_12policy_hub_t12policy_500_tEmN6thrust24THRUST_300001_SM_1000_NS8cuda_cub20__uninitialized_fill7functorINS7_10device_ptrIbEEbEEEEvT0_T1_
.visible .entry _ZN3cub18CUB_300001_SM_10006detail8for_each13static_kernelINS2_12policy_hub_t12policy_500_tEmN6thrust24THRUST_300001_SM_1000_NS8cuda_cub20__uninitialized_fill7functorINS7_10device_ptrIbEEbEEEEvT0_T1_(
	.param .u64 _ZN3cub18CUB_300001_SM_10006detail8for_each13static_kernelINS2_12policy_hub_t12policy_500_tEmN6thrust24THRUST_300001_SM_1000_NS8cuda_cub20__uninitialized_fill7functorINS7_10device_ptrIbEEbEEEEvT0_T1__param_0,
	.param .align 8 .b8 _ZN3cub18CUB_300001_SM_10006detail8for_each13static_kernelINS2_12policy_hub_t12policy_500_tEmN6thrust24THRUST_300001_SM_1000_NS8cuda_cub20__uninitialized_fill7functorINS7_10device_ptrIbEEbEEEEvT0_T1__param_1[16]
)
.maxntid 256
{
	.reg .pred 	%p<4>;
	.reg .b16 	%rs<10>;
	.reg .b32 	%r<15>;
	.reg .b64 	%rd<14>;

	ld.param.u32 	%r7, [_ZN3cub18CUB_300001_SM_10006detail8for_each13static_kernelINS2_12policy_hub_t12policy_500_tEmN6thrust24THRUST_300001_SM_1000_NS8cuda_cub20__uninitialized_fill7functorINS7_10device_ptrIbEEbEEEEvT0_T1__param_1+8];
	bfe.u32 	%r11, %r7, 0, 8;
	cvt.u16.u32 	%rs2, %r11;
	ld.param.u64 	%rd4, [_ZN3cub18CUB_300001_SM_10006detail8for_each13static_kernelINS2_12policy_hub_t12policy_500_tEmN6thrust24THRUST_300001_SM_1000_NS8cuda_cub20__uninitialized_fill7functorINS7_10device_ptrIbEEbEEEEvT0_T1__param_1];
	ld.param.u64 	%rd5, [_ZN3cub18CUB_300001_SM_10006detail8for_each13static_kernelINS2_12policy_hub_t12policy_500_tEmN6thrust24THRUST_300001_SM_1000_NS8cuda_cub20__uninitialized_fill7functorINS7_10device_ptrIbEEbEEEEvT0_T1__param_0];
	mov.u32 	%r12, %ctaid.x;
	mul.wide.u32 	%rd1, %r12, 512;
	sub.s64 	%rd2, %rd5, %rd1;
	setp.lt.u64 	%p1, %rd2, 512;
	@%p1 bra 	$L__BB4_2;
	mov.u32 	%r14, %tid.x;
	cvta.to.global.u64 	%rd10, %rd4;
	cvt.u64.u32 	%rd11, %r14;
	add.s64 	%rd12, %rd1, %rd11;
	add.s64 	%rd13, %rd10, %rd12;
	st.global.u8 	[%rd13], %rs2;
	st.global.u8 	[%rd13+256], %rs2;
	bra.uni 	$L__BB4_6;
$L__BB4_2:
	cvta.to.global.u64 	%rd6, %rd4;
	mov.u32 	%r1, %tid.x;
	cvt.u64.u32 	%rd7, %r1;
	setp.le.u64 	%p2, %rd2, %rd7;
	add.s64 	%rd8, %rd1, %rd7;
	add.s64 	%rd3, %rd6, %rd8;
	@%p2 bra 	$L__BB4_4;
	st.global.u8 	[%rd3], %rs2;
$L__BB4_4:
	add.s32 	%r13, %r1, 256;
	cvt.u64.u32 	%rd9, %r13;
	setp.le.u64 	%p3, %rd2, %rd9;
	@%p3 bra 	$L__BB4_6;
	st.global.u8 	[%rd3+256], %rs2;
$L__BB4_6:
	ret;

}
	// .globl	_ZN3cub18CUB_300001_SM_10006detail9transform16transform_kernelINS2_10policy_hubILb1EN4cuda3std3__45tupleIJN6thrust24THRUST_300001_SM_1000_NS6detail15normal_iteratorINSA_10device_ptrIdEEEESF_EEEE10policy1000Ei12diff_functorIdESF_JPdSL_EEEvT0_iT1_T2_DpNS2_10kernel_argIT3_EE
.visible .entry _ZN3cub18CUB_300001_SM_10006detail9transform16transform_kernelINS2_10policy_hubILb1EN4cuda3std3__45tupleIJN6thrust24THRUST_300001_SM_1000_NS6detail15normal_iteratorINSA_10device_ptrIdEEEESF_EEEE10policy1000Ei12diff_functorIdESF_JPdSL_EEEvT0_iT1_T2_DpNS2_10kernel_argIT3_EE(
	.param .u32 _ZN3cub18CUB_300001_SM_10006detail9transform16transform_kernelINS2_10policy_hubILb1EN4cuda3std3__45tupleIJN6thrust24THRUST_300001_SM_1000_NS6detail15normal_iteratorINSA_10device_ptrIdEEEESF_EEEE10policy1000Ei12diff_functorIdESF_JPdSL_EEEvT0_iT1_T2_DpNS2_10kernel_argIT3_EE_param_0,
	.param .u32 _ZN3cub18CUB_300001_SM_10006detail9transform16transform_kernelINS2_10policy_hubILb1EN4cuda3std3__45tupleIJN6thrust24THRUST_300001_SM_1000_NS6detail15normal_iteratorINSA_10device_ptrIdEEEESF_EEEE10policy1000Ei12diff_functorIdESF_JPdSL_EEEvT0_iT1_T2_DpNS2_10kernel_argIT3_EE_param_1,
	.param .align 1 .b8 _ZN3cub18CUB_300001_SM_10006detail9transform16transform_kernelINS2_10policy_hubILb1EN4cuda3std3__45tupleIJN6thrust24THRUST_300001_SM_1000_NS6detail15normal_iteratorINSA_10device_ptrIdEEEESF_EEEE10policy1000Ei12diff_functorIdESF_JPdSL_EEEvT0_iT1_T2_DpNS2_10kernel_argIT3_EE_param_2[1],
	.param .align 8 .b8 _ZN3cub18CUB_300001_SM_10006detail9transform16transform_kernelINS2_10policy_hubILb1EN4cuda3std3__45tupleIJN6thrust24THRUST_300001_SM_1000_NS6detail15normal_iteratorINSA_10device_ptrIdEEEESF_EEEE10policy1000Ei12diff_functorIdESF_JPdSL_EEEvT0_iT1_T2_DpNS2_10kernel_argIT3_EE_param_3[8],
	.param .align 8 .b8 _ZN3cub18CUB_300001_SM_10006detail9transform16transform_kernelINS2_10policy_hubILb1EN4cuda3std3__45tupleIJN6thrust24THRUST_300001_SM_1000_NS6detail15normal_iteratorINSA_10device_ptrIdEEEESF_EEEE10policy1000Ei12diff_functorIdESF_JPdSL_EEEvT0_iT1_T2_DpNS2_10kernel_argIT3_EE_param_4[16],
	.param .align 8 .b8 _ZN3cub18CUB_300001_SM_10006detail9transform16transform_kernelINS2_10policy_hubILb1EN4cuda3std3__45tupleIJN6thrust24THRUST_300001_SM_1000_NS6detail15normal_iteratorINSA_10device_ptrIdEEEESF_EEEE10policy1000Ei12diff_functorIdESF_JPdSL_EEEvT0_iT1_T2_DpNS2_10kernel_argIT3_EE_param_5[16]
)
.maxntid 128
{
	.reg .pred 	%p<68>;
	.reg .b32 	%r<84>;
	.reg .b64 	%rd<98>;
	.reg .b64 	%fd<151>;

	ld.param.u32 	%r45, [_ZN3cub18CUB_300001_SM_10006detail9transform16transform_kernelINS2_10policy_hubILb1EN4cuda3std3__45tupleIJN6thrust24THRUST_300001_SM_1000_NS6detail15normal_iteratorINSA_10device_ptrIdEEEESF_EEEE10policy1000Ei12diff_functorIdESF_JPdSL_EEEvT0_iT1_T2_DpNS2_10kernel_argIT3_EE_param_0];
	ld.param.u64 	%rd26, [_ZN3cub18CUB_300001_SM_10006detail9transform16transform_kernelINS2_10policy_hubILb1EN4cuda3std3__45tupleIJN6thrust24THRUST_300001_SM_1000_NS6detail15normal_iteratorINSA_10device_ptrIdEEEESF_EEEE10policy1000Ei12diff_functorIdESF_JPdSL_EEEvT0_iT1_T2_DpNS2_10kernel_argIT3_EE_param_5];
	ld.param.u64 	%rd24, [_ZN3cub18CUB_300001_SM_10006detail9transform16transform_kernelINS2_10policy_hubILb1EN4cuda3std3__45tupleIJN6thrust24THRUST_300001_SM_1000_NS6detail15normal_iteratorINSA_10device_ptrIdEEEESF_EEEE10policy1000Ei12diff_functorIdESF_JPdSL_EEEvT0_iT1_T2_DpNS2_10kernel_argIT3_EE_param_4];
	ld.param.u64 	%rd28, [_ZN3cub18CUB_300001_SM_10006detail9transform16transform_kernelINS2_10policy_hubILb1EN4cuda3std3__45tupleIJN6thrust24THRUST_300001_SM_1000_NS6detail15normal_iteratorINSA_10device_ptrIdEEEESF_EEEE10policy1000Ei12diff_functorIdESF_JPdSL_EEEvT0_iT1_T2_DpNS2_10kernel_argIT3_EE_param_3];
	ld.param.u32 	%r44, [_ZN3cub18CUB_300001_SM_10006detail9transform16transform_kernelINS2_10policy_hubILb1EN4cuda3std3__45tupleIJN6thrust24THRUST_300001_SM_1000_NS6detail15normal_iteratorINSA_10device_ptrIdEEEESF_EEEE10policy1000Ei12diff_functorIdESF_JPdSL_EEEvT0_iT1_T2_DpNS2_10kernel_argIT3_EE_param_1];
	cvta.to.global.u64 	%rd1, %rd28;
	cvta.to.global.u64 	%rd2, %rd24;
	cvta.to.global.u64 	%rd3, %rd26;
	shl.b32 	%r1, %r44, 7;
	mov.u32 	%r46, %ctaid.x;
	mul.lo.s32 	%r2, %r1, %r46;
	sub.s32 	%r3, %r45, %r2;
	min.s32 	%r4, %r1, %r3;
	shl.b32 	%r5, %r4, 3;
	mov.u32 	%r6, %tid.x;
	shl.b32 	%r74, %r6, 7;
	setp.ge.s32 	%p1, %r74, %r5;
	@%p1 bra 	$L__BB5_5;
	mul.wide.u32 	%rd4, %r6, 128;
	add.s64 	%rd29, %rd2, %rd4;
	mul.wide.s32 	%rd5, %r2, 8;
	add.s64 	%rd95, %rd29, %rd5;
	mov.u32 	%r73, %r74;
$L__BB5_2:
	.pragma "nounroll";
	// begin inline asm
	prefetch.global.L2 [%rd95];
	// end inline asm
	add.s32 	%r73, %r73, 16384;
	add.s64 	%rd95, %rd95, 16384;
	setp.lt.s32 	%p2, %r73, %r5;
	@%p2 bra 	$L__BB5_2;
	add.s64 	%rd31, %rd3, %rd4;
	add.s64 	%rd96, %rd31, %rd5;
$L__BB5_4:
	.pragma "nounroll";
	// begin inline asm
	prefetch.global.L2 [%rd96];
	// end inline asm
	add.s32 	%r74, %r74, 16384;
	add.s64 	%rd96, %rd96, 16384;
	setp.lt.s32 	%p3, %r74, %r5;
	@%p3 bra 	$L__BB5_4;
$L__BB5_5:
	mul.wide.s32 	%rd97, %r2, 8;
	add.s64 	%rd12, %rd2, %rd97;
	add.s64 	%rd13, %rd3, %rd97;
	add.s64 	%rd14, %rd1, %rd97;
	setp.gt.s32 	%p4, %r1, %r3;
	@%p4 bra 	$L__BB5_18;
	setp.lt.s32 	%p5, %r44, 1;
	@%p5 bra 	$L__BB5_59;
	setp.lt.u32 	%p6, %r44, 8;
	mov.b32 	%r82, 0;
	@%p6 bra 	$L__BB5_10;
	and.b32  	%r48, %r44, 2147483640;
	neg.s32 	%r76, %r48;
	mul.wide.u32 	%rd34, %r6, 8;
	add.s64 	%rd15, %rd1, %rd34;
	add.s64 	%rd35, %rd97, 3072;
	add.s32 	%r75, %r6, 128;
	add.s64 	%rd17, %rd3, %rd35;
	add.s64 	%rd18, %rd1, %rd35;
$L__BB5_9:
	.pragma "nounroll";
	and.b32  	%r82, %r44, 2147483640;
	mul.wide.s32 	%rd36, %r75, 8;
	cvta.to.global.u64 	%rd37, %rd24;
	mov.u32 	%r49, %ctaid.x;
	mul.lo.s32 	%r50, %r44, %r49;
	shl.b32 	%r51, %r50, 7;
	mul.wide.s32 	%rd38, %r51, 8;
	add.s64 	%rd39, %rd38, %rd37;
	add.s64 	%rd40, %rd39, %rd36;
	add.s64 	%rd41, %rd17, %rd36;
	add.s64 	%rd42, %rd18, %rd36;
	mul.wide.u32 	%rd43, %r6, 8;
	add.s64 	%rd44, %rd37, %rd43;
	add.s64 	%rd45, %rd44, %rd97;
	cvta.to.global.u64 	%rd46, %rd26;
	add.s64 	%rd47, %rd46, %rd43;
	add.s64 	%rd48, %rd47, %rd97;
	ld.global.f64 	%fd1, [%rd45];
	ld.global.f64 	%fd2, [%rd48];
	sub.f64 	%fd3, %fd1, %fd2;
	sub.f64 	%fd4, %fd2, %fd1;
	setp.lt.f64 	%p7, %fd3, %fd4;
	selp.f64 	%fd5, %fd4, %fd3, %p7;
	add.s64 	%rd49, %rd15, %rd97;
	st.global.f64 	[%rd49], %fd5;
	ld.global.f64 	%fd6, [%rd40];
	ld.global.f64 	%fd7, [%rd41+-3072];
	sub.f64 	%fd8, %fd6, %fd7;
	sub.f64 	%fd9, %fd7, %fd6;
	setp.lt.f64 	%p8, %fd8, %fd9;
	selp.f64 	%fd10, %fd9, %fd8, %p8;
	st.global.f64 	[%rd42+-3072], %fd10;
	ld.global.f64 	%fd11, [%rd40+1024];
	ld.global.f64 	%fd12, [%rd41+-2048];
	sub.f64 	%fd13, %fd11, %fd12;
	sub.f64 	%fd14, %fd12, %fd11;
	setp.lt.f64 	%p9, %fd13, %fd14;
	selp.f64 	%fd15, %fd14, %fd13, %p9;
	st.global.f64 	[%rd42+-2048], %fd15;
	ld.global.f64 	%fd16, [%rd40+2048];
	ld.global.f64 	%fd17, [%rd41+-1024];
	sub.f64 	%fd18, %fd16, %fd17;
	sub.f64 	%fd19, %fd17, %fd16;
	setp.lt.f64 	%p10, %fd18, %fd19;
	selp.f64 	%fd20, %fd19, %fd18, %p10;
	st.global.f64 	[%rd42+-1024], %fd20;
	ld.global.f64 	%fd21, [%rd40+3072];
	ld.global.f64 	%fd22, [%rd41];
	sub.f64 	%fd23, %fd21, %fd22;
	sub.f64 	%fd24, %fd22, %fd21;
	setp.lt.f64 	%p11, %fd23, %fd24;
	selp.f64 	%fd25, %fd24, %fd23, %p11;
	st.global.f64 	[%rd42], %fd25;
	ld.global.f64 	%fd26, [%rd40+4096];
	ld.global.f64 	%fd27, [%rd41+1024];
	sub.f64 	%fd28, %fd26, %fd27;
	sub.f64 	%fd29, %fd27, %fd26;
	setp.lt.f64 	%p12, %fd28, %fd29;
	selp.f64 	%fd30, %fd29, %fd28, %p12;
	st.global.f64 	[%rd42+1024], %fd30;
	ld.global.f64 	%fd31, [%rd40+5120];
	ld.global.f64 	%fd32, [%rd41+2048];
	sub.f64 	%fd33, %fd31, %fd32;
	sub.f64 	%fd34, %fd32, %fd31;
	setp.lt.f64 	%p13, %fd33, %fd34;
	selp.f64 	%fd35, %fd34, %fd33, %p13;
	st.global.f64 	[%rd42+2048], %fd35;
	ld.global.f64 	%fd36, [%rd40+6144];
	ld.global.f64 	%fd37, [%rd41+3072];
	sub.f64 	%fd38, %fd36, %fd37;
	sub.f64 	%fd39, %fd37, %fd36;
	setp.lt.f64 	%p14, %fd38, %fd39;
	selp.f64 	%fd40, %fd39, %fd38, %p14;
	st.global.f64 	[%rd42+3072], %fd40;
	add.s32 	%r76, %r76, 8;
	add.s64 	%rd97, %rd97, 8192;
	add.s32 	%r75, %r75, 1024;
	setp.eq.s32 	%p15, %r76, 0;
	@%p15 bra 	$L__BB5_10;
	bra.uni 	$L__BB5_9;
$L__BB5_10:
	and.b32  	%r38, %r44, 7;
	setp.eq.s32 	%p16, %r38, 0;
	@%p16 bra 	$L__BB5_59;
	and.b32  	%r39, %r44, 3;
	setp.lt.u32 	%p17, %r38, 4;
	@%p17 bra 	$L__BB5_13;
	shl.b32 	%r52, %r82, 7;
	add.s32 	%r53, %r52, %r6;
	mul.wide.s32 	%rd50, %r53, 8;
	add.s64 	%rd51, %rd12, %rd50;
	add.s64 	%rd52, %rd13, %rd50;
	ld.global.f64 	%fd41, [%rd51];
	ld.global.f64 	%fd42, [%rd52];
	sub.f64 	%fd43, %fd41, %fd42;
	sub.f64 	%fd44, %fd42, %fd41;
	setp.lt.f64 	%p18, %fd43, %fd44;
	selp.f64 	%fd45, %fd44, %fd43, %p18;
	add.s64 	%rd53, %rd14, %rd50;
	st.global.f64 	[%rd53], %fd45;
	ld.global.f64 	%fd46, [%rd51+1024];
	ld.global.f64 	%fd47, [%rd52+1024];
	sub.f64 	%fd48, %fd46, %fd47;
	sub.f64 	%fd49, %fd47, %fd46;
	setp.lt.f64 	%p19, %fd48, %fd49;
	selp.f64 	%fd50, %fd49, %fd48, %p19;
	st.global.f64 	[%rd53+1024], %fd50;
	ld.global.f64 	%fd51, [%rd51+2048];
	ld.global.f64 	%fd52, [%rd52+2048];
	sub.f64 	%fd53, %fd51, %fd52;
	sub.f64 	%fd54, %fd52, %fd51;
	setp.lt.f64 	%p20, %fd53, %fd54;
	selp.f64 	%fd55, %fd54, %fd53, %p20;
	st.global.f64 	[%rd53+2048], %fd55;
	ld.global.f64 	%fd56, [%rd51+3072];
	ld.global.f64 	%fd57, [%rd52+3072];
	sub.f64 	%fd58, %fd56, %fd57;
	sub.f64 	%fd59, %fd57, %fd56;
	setp.lt.f64 	%p21, %fd58, %fd59;
	selp.f64 	%fd60, %fd59, %fd58, %p21;
	st.global.f64 	[%rd53+3072], %fd60;
	add.s32 	%r82, %r82, 4;
$L__BB5_13:
	setp.eq.s32 	%p22, %r39, 0;
	@%p22 bra 	$L__BB5_59;
	setp.eq.s32 	%p23, %r39, 1;
	@%p23 bra 	$L__BB5_16;
	shl.b32 	%r54, %r82, 7;
	add.s32 	%r55, %r54, %r6;
	mul.wide.s32 	%rd54, %r55, 8;
	add.s64 	%rd55, %rd12, %rd54;
	add.s64 	%rd56, %rd13, %rd54;
	ld.global.f64 	%fd61, [%rd55];
	ld.global.f64 	%fd62, [%rd56];
	sub.f64 	%fd63, %fd61, %fd62;
	sub.f64 	%fd64, %fd62, %fd61;
	setp.lt.f64 	%p24, %fd63, %fd64;
	selp.f64 	%fd65, %fd64, %fd63, %p24;
	add.s64 	%rd57, %rd14, %rd54;
	st.global.f64 	[%rd57], %fd65;
	ld.global.f64 	%fd66, [%rd55+1024];
	ld.global.f64 	%fd67, [%rd56+1024];
	sub.f64 	%fd68, %fd66, %fd67;
	sub.f64 	%fd69, %fd67, %fd66;
	setp.lt.f64 	%p25, %fd68, %fd69;
	selp.f64 	%fd70, %fd69, %fd68, %p25;
	st.global.f64 	[%rd57+1024], %fd70;
	add.s32 	%r82, %r82, 2;
$L__BB5_16:
	and.b32  	%r56, %r44, 1;
	setp.eq.b32 	%p26, %r56, 1;
	not.pred 	%p27, %p26;
	@%p27 bra 	$L__BB5_59;
	shl.b32 	%r57, %r82, 7;
	add.s32 	%r58, %r57, %r6;
	mul.wide.s32 	%rd58, %r58, 8;
	add.s64 	%rd59, %rd12, %rd58;
	add.s64 	%rd60, %rd13, %rd58;
	ld.global.f64 	%fd71, [%rd59];
	ld.global.f64 	%fd72, [%rd60];
	sub.f64 	%fd73, %fd71, %fd72;
	sub.f64 	%fd74, %fd72, %fd71;
	setp.lt.f64 	%p28, %fd73, %fd74;
	selp.f64 	%fd75, %fd74, %fd73, %p28;
	add.s64 	%rd61, %rd14, %rd58;
	st.global.f64 	[%rd61], %fd75;
	bra.uni 	$L__BB5_59;
$L__BB5_18:
	setp.lt.s32 	%p29, %r44, 1;
	@%p29 bra 	$L__BB5_59;
	and.b32  	%r14, %r44, 7;
	setp.lt.u32 	%p30, %r44, 8;
	mov.b32 	%r78, 0;
	@%p30 bra 	$L__BB5_38;
	and.b32  	%r78, %r44, 2147483640;
	mov.b32 	%r77, 0;
$L__BB5_21:
	.pragma "nounroll";
	shl.b32 	%r61, %r77, 7;
	add.s32 	%r22, %r61, %r6;
	setp.ge.s32 	%p31, %r22, %r4;
	@%p31 bra 	$L__BB5_23;
	mul.wide.u32 	%rd62, %r22, 8;
	add.s64 	%rd63, %rd12, %rd62;
	add.s64 	%rd64, %rd13, %rd62;
	ld.global.f64 	%fd76, [%rd63];
	ld.global.f64 	%fd77, [%rd64];
	sub.f64 	%fd78, %fd76, %fd77;
	sub.f64 	%fd79, %fd77, %fd76;
	setp.lt.f64 	%p32, %fd78, %fd79;
	selp.f64 	%fd80, %fd79, %fd78, %p32;
	add.s64 	%rd65, %rd14, %rd62;
	st.global.f64 	[%rd65], %fd80;
$L__BB5_23:
	add.s32 	%r62, %r22, 128;
	setp.ge.s32 	%p33, %r62, %r4;
	mul.wide.s32 	%rd66, %r62, 8;
	add.s64 	%rd21, %rd12, %rd66;
	add.s64 	%rd22, %rd13, %rd66;
	add.s64 	%rd23, %rd14, %rd66;
	@%p33 bra 	$L__BB5_25;
	ld.global.f64 	%fd81, [%rd21];
	ld.global.f64 	%fd82, [%rd22];
	sub.f64 	%fd83, %fd81, %fd82;
	sub.f64 	%fd84, %fd82, %fd81;
	setp.lt.f64 	%p34, %fd83, %fd84;
	selp.f64 	%fd85, %fd84, %fd83, %p34;
	st.global.f64 	[%rd23], %fd85;
$L__BB5_25:
	add.s32 	%r63, %r22, 256;
	setp.ge.s32 	%p35, %r63, %r4;
	@%p35 bra 	$L__BB5_27;
	ld.global.f64 	%fd86, [%rd21+1024];
	ld.global.f64 	%fd87, [%rd22+1024];
	sub.f64 	%fd88, %fd86, %fd87;
	sub.f64 	%fd89, %fd87, %fd86;
	setp.lt.f64 	%p36, %fd88, %fd89;
	selp.f64 	%fd90, %fd89, %fd88, %p36;
	st.global.f64 	[%rd23+1024], %fd90;
$L__BB5_27:
	add.s32 	%r64, %r22, 384;
	setp.ge.s32 	%p37, %r64, %r4;
	@%p37 bra 	$L__BB5_29;
	ld.global.f64 	%fd91, [%rd21+2048];
	ld.global.f64 	%fd92, [%rd22+2048];
	sub.f64 	%fd93, %fd91, %fd92;
	sub.f64 	%fd94, %fd92, %fd91;
	setp.lt.f64 	%p38, %fd93, %fd94;
	selp.f64 	%fd95, %fd94, %fd93, %p38;
	st.global.f64 	[%rd23+2048], %fd95;
$L__BB5_29:
	add.s32 	%r65, %r22, 512;
	setp.ge.s32 	%p39, %r65, %r4;
	@%p39 bra 	$L__BB5_31;
	ld.global.f64 	%fd96, [%rd21+3072];
	ld.global.f64 	%fd97, [%rd22+3072];
	sub.f64 	%fd98, %fd96, %fd97;
	sub.f64 	%fd99, %fd97, %fd96;
	setp.lt.f64 	%p40, %fd98, %fd99;
	selp.f64 	%fd100, %fd99, %fd98, %p40;
	st.global.f64 	[%rd23+3072], %fd100;
$L__BB5_31:
	add.s32 	%r66, %r22, 640;
	setp.ge.s32 	%p41, %r66, %r4;
	@%p41 bra 	$L__BB5_33;
	ld.global.f64 	%fd101, [%rd21+4096];
	ld.global.f64 	%fd102, [%rd22+4096];
	sub.f64 	%fd103, %fd101, %fd102;
	sub.f64 	%fd104, %fd102, %fd101;
	setp.lt.f64 	%p42, %fd103, %fd104;
	selp.f64 	%fd105, %fd104, %fd103, %p42;
	st.global.f64 	[%rd23+4096], %fd105;
$L__BB5_33:
	add.s32 	%r67, %r22, 768;
	setp.ge.s32 	%p43, %r67, %r4;
	@%p43 bra 	$L__BB5_35;
	ld.global.f64 	%fd106, [%rd21+5120];
	ld.global.f64 	%fd107, [%rd22+5120];
	sub.f64 	%fd108, %fd106, %fd107;
	sub.f64 	%fd109, %fd107, %fd106;
	setp.lt.f64 	%p44, %fd108, %fd109;
	selp.f64 	%fd110, %fd109, %fd108, %p44;
	st.global.f64 	[%rd23+5120], %fd110;
$L__BB5_35:
	add.s32 	%r68, %r22, 896;
	setp.ge.s32 	%p45, %r68, %r4;
	@%p45 bra 	$L__BB5_37;
	ld.global.f64 	%fd111, [%rd21+6144];
	ld.global.f64 	%fd112, [%rd22+6144];
	sub.f64 	%fd113, %fd111, %fd112;
	sub.f64 	%fd114, %fd112, %fd111;
	setp.lt.f64 	%p46, %fd113, %fd114;
	selp.f64 	%fd115, %fd114, %fd113, %p46;
	st.global.f64 	[%rd23+6144], %fd115;
$L__BB5_37:
	add.s32 	%r77, %r77, 8;
	setp.ne.s32 	%p47, %r77, %r78;
	@%p47 bra 	$L__BB5_21;
$L__BB5_38:
	setp.eq.s32 	%p48, %r14, 0;
	@%p48 bra 	$L__BB5_59;
	and.b32  	%r25, %r44, 3;
	setp.lt.u32 	%p49, %r14, 4;
	@%p49 bra 	$L__BB5_49;
	shl.b32 	%r69, %r78, 7;
	add.s32 	%r26, %r69, %r6;
	setp.ge.s32 	%p50, %r26, %r4;
	@%p50 bra 	$L__BB5_42;
	mul.wide.s32 	%rd67, %r26, 8;
	add.s64 	%rd68, %rd12, %rd67;
	add.s64 	%rd69, %rd13, %rd67;
	ld.global.f64 	%fd116, [%rd68];
	ld.global.f64 	%fd117, [%rd69];
	sub.f64 	%fd118, %fd116, %fd117;
	sub.f64 	%fd119, %fd117, %fd116;
	setp.lt.f64 	%p51, %fd118, %fd119;
	selp.f64 	%fd120, %fd119, %fd118, %p51;
	add.s64 	%rd70, %rd14, %rd67;
	st.global.f64 	[%rd70], %fd120;
$L__BB5_42:
	add.s32 	%r27, %r26, 128;
	setp.ge.s32 	%p52, %r27, %r4;
	@%p52 bra 	$L__BB5_44;
	mul.wide.s32 	%rd71, %r27, 8;
	add.s64 	%rd72, %rd12, %rd71;
	add.s64 	%rd73, %rd13, %rd71;
	ld.global.f64 	%fd121, [%rd72];
	ld.global.f64 	%fd122, [%rd73];
	sub.f64 	%fd123, %fd121, %fd122;
	sub.f64 	%fd124, %fd122, %fd121;
	setp.lt.f64 	%p53, %fd123, %fd124;
	selp.f64 	%fd125, %fd124, %fd123, %p53;
	add.s64 	%rd74, %rd14, %rd71;
	st.global.f64 	[%rd74], %fd125;
$L__BB5_44:
	add.s32 	%r28, %r26, 256;
	setp.ge.s32 	%p54, %r28, %r4;
	@%p54 bra 	$L__BB5_46;
	mul.wide.s32 	%rd75, %r28, 8;
	add.s64 	%rd76, %rd12, %rd75;
	add.s64 	%rd77, %rd13, %rd75;
	ld.global.f64 	%fd126, [%rd76];
	ld.global.f64 	%fd127, [%rd77];
	sub.f64 	%fd128, %fd126, %fd127;
	sub.f64 	%fd129, %fd127, %fd126;
	setp.lt.f64 	%p55, %fd128, %fd129;
	selp.f64 	%fd130, %fd129, %fd128, %p55;
	add.s64 	%rd78, %rd14, %rd75;
	st.global.f64 	[%rd78], %fd130;
$L__BB5_46:
	add.s32 	%r29, %r26, 384;
	setp.ge.s32 	%p56, %r29, %r4;
	@%p56 bra 	$L__BB5_48;
	mul.wide.s32 	%rd79, %r29, 8;
	add.s64 	%rd80, %rd12, %rd79;
	add.s64 	%rd81, %rd13, %rd79;
	ld.global.f64 	%fd131, [%rd80];
	ld.global.f64 	%fd132, [%rd81];
	sub.f64 	%fd133, %fd131, %fd132;
	sub.f64 	%fd134, %fd132, %fd131;
	setp.lt.f64 	%p57, %fd133, %fd134;
	selp.f64 	%fd135, %fd134, %fd133, %p57;
	add.s64 	%rd82, %rd14, %rd79;
	st.global.f64 	[%rd82], %fd135;
$L__BB5_48:
	add.s32 	%r78, %r78, 4;
$L__BB5_49:
	setp.eq.s32 	%p58, %r25, 0;
	@%p58 bra 	$L__BB5_59;
	setp.eq.s32 	%p59, %r25, 1;
	@%p59 bra 	$L__BB5_56;
	shl.b32 	%r70, %r78, 7;
	add.s32 	%r32, %r70, %r6;
	setp.ge.s32 	%p60, %r32, %r4;
	@%p60 bra 	$L__BB5_53;
	mul.wide.s32 	%rd83, %r32, 8;
	add.s64 	%rd84, %rd12, %rd83;
	add.s64 	%rd85, %rd13, %rd83;
	ld.global.f64 	%fd136, [%rd84];
	ld.global.f64 	%fd137, [%rd85];
	sub.f64 	%fd138, %fd136, %fd137;
	sub.f64 	%fd139, %fd137, %fd136;
	setp.lt.f64 	%p61, %fd138, %fd139;
	selp.f64 	%fd140, %fd139, %fd138, %p61;
	add.s64 	%rd86, %rd14, %rd83;
	st.global.f64 	[%rd86], %fd140;
$L__BB5_53:
	add.s32 	%r33, %r32, 128;
	setp.ge.s32 	%p62, %r33, %r4;
	@%p62 bra 	$L__BB5_55;
	mul.wide.s32 	%rd87, %r33, 8;
	add.s64 	%rd88, %rd12, %rd87;
	add.s64 	%rd89, %rd13, %rd87;
	ld.global.f64 	%fd141, [%rd88];
	ld.global.f64 	%fd142, [%rd89];
	sub.f64 	%fd143, %fd141, %fd142;
	sub.f64 	%fd144, %fd142, %fd141;
	setp.lt.f64 	%p63, %fd143, %fd144;
	selp.f64 	%fd145, %fd144, %fd143, %p63;
	add.s64 	%rd90, %rd14, %rd87;
	st.global.f64 	[%rd90], %fd145;
$L__BB5_55:
	add.s32 	%r78, %r78, 2;
$L__BB5_56:
	and.b32  	%r71, %r44, 1;
	setp.eq.b32 	%p64, %r71, 1;
	not.pred 	%p65, %p64;
	@%p65 bra 	$L__BB5_59;
	shl.b32 	%r72, %r78, 7;
	add.s32 	%r36, %r72, %r6;
	setp.ge.s32 	%p66, %r36, %r4;
	@%p66 bra 	$L__BB5_59;
	mul.wide.s32 	%rd91, %r36, 8;
	add.s64 	%rd92, %rd12, %rd91;
	add.s64 	%rd93, %rd13, %rd91;
	ld.global.f64 	%fd146, [%rd92];
	ld.global.f64 	%fd147, [%rd93];
	sub.f64 	%fd148, %fd146, %fd147;
	sub.f64 	%fd149, %fd147, %fd146;
	setp.lt.f64 	%p67, %fd148, %fd149;
	selp.f64 	%fd150, %fd149, %fd148, %p67;
	add.s64 	%rd94, %rd14, %rd91;
	st.global.f64 	[%rd94], %fd150;
$L__BB5_59:
	ret;

}
	// .globl	_ZN3cub18CUB_300001_SM_10006detail9transform16transform_kernelINS2_10policy_hubILb1EN4cuda3std3__45tupleIJN6thrust24THRUST_300001_SM_1000_NS6detail15normal_iteratorINSA_10device_ptrIdEEEESF_EEEE10policy1000El12diff_functorIdESF_JPdSL_EEEvT0_iT1_T2_DpNS2_10kernel_argIT3_EE
.visible .entry _ZN3cub18CUB_300001_SM_10006detail9transform16transform_kernelINS2_10policy_hubILb1EN4cuda3std3__45tupleIJN6thrust24THRUST_300001_SM_1000_NS6detail15normal_iteratorINSA_10device_ptrIdEEEESF_EEEE10policy1000El12diff_functorIdESF_JPdSL_EEEvT0_iT1_T2_DpNS2_10kernel_argIT3_EE(
	.param .u64 _ZN3cub18CUB_300001_SM_10006detail9transform16transform_kernelINS2_10policy_hubILb1EN4cuda3std3__45tupleIJN6thrust24THRUST_300001_SM_1000_NS6detail15normal_iteratorINSA_10device_ptrIdEEEESF_EEEE10policy1000El12diff_functorIdESF_JPdSL_EEEvT0_iT1_T2_DpNS2_10kernel_argIT3_EE_param_0,
	.param .u32 _ZN3cub18CUB_300001_SM_10006detail9transform16transform_kernelINS2_10policy_hubILb1EN4cuda3std3__45tupleIJN6thrust24THRUST_300001_SM_1000_NS6detail15normal_iteratorINSA_10device_ptrIdEEEESF_EEEE10policy1000El12diff_functorIdESF_JPdSL_EEEvT0_iT1_T2_DpNS2_10kernel_argIT3_EE_param_1,
	.param .align 1 .b8 _ZN3cub18CUB_300001_SM_10006detail9transform16transform_kernelINS2_10policy_hubILb1EN4cuda3std3__45tupleIJN6thrust24THRUST_300001_SM_1000_NS6detail15normal_iteratorINSA_10device_ptrIdEEEESF_EEEE10policy1000El12diff_functorIdESF_JPdSL_EEEvT0_iT1_T2_DpNS2_10kernel_argIT3_EE_param_2[1],
	.param .align 8 .b8 _ZN3cub18CUB_300001_SM_10006detail9transform16transform_kernelINS2_10policy_hubILb1EN4cuda3std3__45tupleIJN6thrust24THRUST_300001_SM_1000_NS6detail15normal_iteratorINSA_10device_ptrIdEEEESF_EEEE10policy1000El12diff_functorIdESF_JPdSL_EEEvT0_iT1_T2_DpNS2_10kernel_argIT3_EE_param_3[8],
	.param .align 8 .b8 _ZN3cub18CUB_300001_SM_10006detail9transform16transform_kernelINS2_10policy_hubILb1EN4cuda3std3__45tupleIJN6thrust24THRUST_300001_SM_1000_NS6detail15normal_iteratorINSA_10device_ptrIdEEEESF_EEEE10policy1000El12diff_functorIdESF_JPdSL_EEEvT0_iT1_T2_DpNS2_10kernel_argIT3_EE_param_4[16],
	.param .align 8 .b8 _ZN3cub18CUB_300001_SM_10006detail9transform16transform_kernelINS2_10policy_hubILb1EN4cuda3std3__45tupleIJN6thrust24THRUST_300001_SM_1000_NS6detail15normal_iteratorINSA_10device_ptrIdEEEESF_EEEE10policy1000El12diff_functorIdESF_JPdSL_EEEvT0_iT1_T2_DpNS2_10kernel_argIT3_EE_param_5[16]
)
.maxntid 128
{
	.reg .pred 	%p<68>;
	.reg .b32 	%r<80>;
	.reg .b64 	%rd<107>;
	.reg .b64 	%fd<151>;

	ld.param.u64 	%rd29, [_ZN3cub18CUB_300001_SM_10006detail9transform16transform_kernelINS2_10policy_hubILb1EN4cuda3std3__45tupleIJN6thrust24THRUST_300001_SM_1000_NS6detail15normal_iteratorINSA_10device_ptrIdEEEESF_EEEE10policy1000El12diff_functorIdESF_JPdSL_EEEvT0_iT1_T2_DpNS2_10kernel_argIT3_EE_param_0];
	ld.param.u64 	%rd27, [_ZN3cub18CUB_300001_SM_10006detail9transform16transform_kernelINS2_10policy_hubILb1EN4cuda3std3__45tupleIJN6thrust24THRUST_300001_SM_1000_NS6detail15normal_iteratorINSA_10device_ptrIdEEEESF_EEEE10policy1000El12diff_functorIdESF_JPdSL_EEEvT0_iT1_T2_DpNS2_10kernel_argIT3_EE_param_5];
	ld.param.u64 	%rd25, [_ZN3cub18CUB_300001_SM_10006detail9transform16transform_kernelINS2_10policy_hubILb1EN4cuda3std3__45tupleIJN6thrust24THRUST_300001_SM_1000_NS6detail15normal_iteratorINSA_10device_ptrIdEEEESF_EEEE10policy1000El12diff_functorIdESF_JPdSL_EEEvT0_iT1_T2_DpNS2_10kernel_argIT3_EE_param_4];
	ld.param.u64 	%rd30, [_ZN3cub18CUB_300001_SM_10006detail9transform16transform_kernelINS2_10policy_hubILb1EN4cuda3std3__45tupleIJN6thrust24THRUST_300001_SM_1000_NS6detail15normal_iteratorINSA_10device_ptrIdEEEESF_EEEE10policy1000El12diff_functorIdESF_JPdSL_EEEvT0_iT1_T2_DpNS2_10kernel_argIT3_EE_param_3];
	ld.param.u32 	%r42, [_ZN3cub18CUB_300001_SM_10006detail9transform16transform_kernelINS2_10policy_hubILb1EN4cuda3std3__45tupleIJN6thrust24THRUST_300001_SM_1000_NS6detail15normal_iteratorINSA_10device_ptrIdEEEESF_EEEE10policy1000El12diff_functorIdESF_JPdSL_EEEvT0_iT1_T2_DpNS2_10kernel_argIT3_EE_param_1];
	cvta.to.global.u64 	%rd1, %rd30;
	cvta.to.global.u64 	%rd2, %rd25;
	cvta.to.global.u64 	%rd3, %rd27;
	shl.b32 	%r1, %r42, 7;
	mov.u32 	%r43, %ctaid.x;
	cvt.u64.u32 	%rd31, %r43;
	cvt.s64.s32 	%rd32, %r1;
	mul.lo.s64 	%rd4, %rd32, %rd31;
	sub.s64 	%rd33, %rd29, %rd4;
	min.s64 	%rd34, %rd33, %rd32;
	cvt.u32.u64 	%r2, %rd34;
	shl.b32 	%r3, %r2, 3;
	mov.u32 	%r4, %tid.x;
	shl.b32 	%r70, %r4, 7;
	setp.ge.s32 	%p1, %r70, %r3;
	@%p1 bra 	$L__BB6_5;
	shl.b64 	%rd5, %rd4, 3;
	add.s64 	%rd35, %rd2, %rd5;
	mul.wide.u32 	%rd6, %r4, 128;
	add.s64 	%rd104, %rd35, %rd6;
	mov.u32 	%r69, %r70;
$L__BB6_2:
	.pragma "nounroll";
	// begin inline asm
	prefetch.global.L2 [%rd104];
	// end inline asm
	add.s32 	%r69, %r69, 16384;
	add.s64 	%rd104, %rd104, 16384;
	setp.lt.s32 	%p2, %r69, %r3;
	@%p2 bra 	$L__BB6_2;
	add.s64 	%rd37, %rd3, %rd5;
	add.s64 	%rd105, %rd37, %rd6;
$L__BB6_4:
	.pragma "nounroll";
	// begin inline asm
	prefetch.global.L2 [%rd105];
	// end inline asm
	add.s32 	%r70, %r70, 16384;
	add.s64 	%rd105, %rd105, 16384;
	setp.lt.s32 	%p3, %r70, %r3;
	@%p3 bra 	$L__BB6_4;
$L__BB6_5:
	shl.b64 	%rd106, %rd4, 3;
	add.s64 	%rd13, %rd2, %rd106;
	add.s64 	%rd14, %rd3, %rd106;
	add.s64 	%rd15, %rd1, %rd106;
	setp.eq.s32 	%p4, %r1, %r2;
	@%p4 bra 	$L__BB6_47;
	setp.lt.s32 	%p5, %r42, 1;
	@%p5 bra 	$L__BB6_59;
	and.b32  	%r10, %r42, 7;
	setp.lt.u32 	%p6, %r42, 8;
	mov.b32 	%r77, 0;
	@%p6 bra 	$L__BB6_26;
	and.b32  	%r77, %r42, 2147483640;
	mov.b32 	%r73, 0;
$L__BB6_9:
	.pragma "nounroll";
	shl.b32 	%r46, %r73, 7;
	add.s32 	%r20, %r46, %r4;
	setp.ge.s32 	%p7, %r20, %r2;
	@%p7 bra 	$L__BB6_11;
	mul.wide.u32 	%rd40, %r20, 8;
	add.s64 	%rd41, %rd13, %rd40;
	add.s64 	%rd42, %rd14, %rd40;
	ld.global.f64 	%fd1, [%rd41];
	ld.global.f64 	%fd2, [%rd42];
	sub.f64 	%fd3, %fd1, %fd2;
	sub.f64 	%fd4, %fd2, %fd1;
	setp.lt.f64 	%p8, %fd3, %fd4;
	selp.f64 	%fd5, %fd4, %fd3, %p8;
	add.s64 	%rd43, %rd15, %rd40;
	st.global.f64 	[%rd43], %fd5;
$L__BB6_11:
	add.s32 	%r47, %r20, 128;
	setp.ge.s32 	%p9, %r47, %r2;
	mul.wide.s32 	%rd44, %r47, 8;
	add.s64 	%rd22, %rd13, %rd44;
	add.s64 	%rd23, %rd14, %rd44;
	add.s64 	%rd24, %rd15, %rd44;
	@%p9 bra 	$L__BB6_13;
	ld.global.f64 	%fd6, [%rd22];
	ld.global.f64 	%fd7, [%rd23];
	sub.f64 	%fd8, %fd6, %fd7;
	sub.f64 	%fd9, %fd7, %fd6;
	setp.lt.f64 	%p10, %fd8, %fd9;
	selp.f64 	%fd10, %fd9, %fd8, %p10;
	st.global.f64 	[%rd24], %fd10;
$L__BB6_13:
	add.s32 	%r48, %r20, 256;
	setp.ge.s32 	%p11, %r48, %r2;
	@%p11 bra 	$L__BB6_15;
	ld.global.f64 	%fd11, [%rd22+1024];
	ld.global.f64 	%fd12, [%rd23+1024];
	sub.f64 	%fd13, %fd11, %fd12;
	sub.f64 	%fd14, %fd12, %fd11;
	setp.lt.f64 	%p12, %fd13, %fd14;
	selp.f64 	%fd15, %fd14, %fd13, %p12;
	st.global.f64 	[%rd24+1024], %fd15;
$L__BB6_15:
	add.s32 	%r49, %r20, 384;
	setp.ge.s32 	%p13, %r49, %r2;
	@%p13 bra 	$L__BB6_17;
	ld.global.f64 	%fd16, [%rd22+2048];
	ld.global.f64 	%fd17, [%rd23+2048];
	sub.f64 	%fd18, %fd16, %fd17;
	sub.f64 	%fd19, %fd17, %fd16;
	setp.lt.f64 	%p14, %fd18, %fd19;
	selp.f64 	%fd20, %fd19, %fd18, %p14;
	st.global.f64 	[%rd24+2048], %fd20;
$L__BB6_17:
	add.s32 	%r50, %r20, 512;
	setp.ge.s32 	%p15, %r50, %r2;
	@%p15 bra 	$L__BB6_19;
	ld.global.f64 	%fd21, [%rd22+3072];
	ld.global.f64 	%fd22, [%rd23+3072];
	sub.f64 	%fd23, %fd21, %fd22;
	sub.f64 	%fd24, %fd22, %fd21;
	setp.lt.f64 	%p16, %fd23, %fd24;
	selp.f64 	%fd25, %fd24, %fd23, %p16;
	st.global.f64 	[%rd24+3072], %fd25;
$L__BB6_19:
	add.s32 	%r51, %r20, 640;
	setp.ge.s32 	%p17, %r51, %r2;
	@%p17 bra 	$L__BB6_21;
	ld.global.f64 	%fd26, [%rd22+4096];
	ld.global.f64 	%fd27, [%rd23+4096];
	sub.f64 	%fd28, %fd26, %fd27;
	sub.f64 	%fd29, %fd27, %fd26;
	setp.lt.f64 	%p18, %fd28, %fd29;
	selp.f64 	%fd30, %fd29, %fd28, %p18;
	st.global.f64 	[%rd24+4096], %fd30;
$L__BB6_21:
	add.s32 	%r52, %r20, 768;
	setp.ge.s32 	%p19, %r52, %r2;
	@%p19 bra 	$L__BB6_23;
	ld.global.f64 	%fd31, [%rd22+5120];
	ld.global.f64 	%fd32, [%rd23+5120];
	sub.f64 	%fd33, %fd31, %fd32;
	sub.f64 	%fd34, %fd32, %fd31;
	setp.lt.f64 	%p20, %fd33, %fd34;
	selp.f64 	%fd35, %fd34, %fd33, %p20;
	st.global.f64 	[%rd24+5120], %fd35;
$L__BB6_23:
	add.s32 	%r53, %r20, 896;
	setp.ge.s32 	%p21, %r53, %r2;
	@%p21 bra 	$L__BB6_25;
	ld.global.f64 	%fd36, [%rd22+6144];
	ld.global.f64 	%fd37, [%rd23+6144];
	sub.f64 	%fd38, %fd36, %fd37;
	sub.f64 	%fd39, %fd37, %fd36;
	setp.lt.f64 	%p22, %fd38, %fd39;
	selp.f64 	%fd40, %fd39, %fd38, %p22;
	st.global.f64 	[%rd24+6144], %fd40;
$L__BB6_25:
	add.s32 	%r73, %r73, 8;
	setp.eq.s32 	%p23, %r73, %r77;
	@%p23 bra 	$L__BB6_26;
	bra.uni 	$L__BB6_9;
$L__BB6_26:
	setp.eq.s32 	%p24, %r10, 0;
	@%p24 bra 	$L__BB6_59;
	and.b32  	%r30, %r42, 3;
	setp.lt.u32 	%p25, %r10, 4;
	@%p25 bra 	$L__BB6_37;
	shl.b32 	%r54, %r77, 7;
	add.s32 	%r31, %r54, %r4;
	setp.ge.s32 	%p26, %r31, %r2;
	@%p26 bra 	$L__BB6_30;
	mul.wide.s32 	%rd45, %r31, 8;
	add.s64 	%rd46, %rd13, %rd45;
	add.s64 	%rd47, %rd14, %rd45;
	ld.global.f64 	%fd41, [%rd46];
	ld.global.f64 	%fd42, [%rd47];
	sub.f64 	%fd43, %fd41, %fd42;
	sub.f64 	%fd44, %fd42, %fd41;
	setp.lt.f64 	%p27, %fd43, %fd44;
	selp.f64 	%fd45, %fd44, %fd43, %p27;
	add.s64 	%rd48, %rd15, %rd45;
	st.global.f64 	[%rd48], %fd45;
$L__BB6_30:
	add.s32 	%r32, %r31, 128;
	setp.ge.s32 	%p28, %r32, %r2;
	@%p28 bra 	$L__BB6_32;
	mul.wide.s32 	%rd49, %r32, 8;
	add.s64 	%rd50, %rd13, %rd49;
	add.s64 	%rd51, %rd14, %rd49;
	ld.global.f64 	%fd46, [%rd50];
	ld.global.f64 	%fd47, [%rd51];
	sub.f64 	%fd48, %fd46, %fd47;
	sub.f64 	%fd49, %fd47, %fd46;
	setp.lt.f64 	%p29, %fd48, %fd49;
	selp.f64 	%fd50, %fd49, %fd48, %p29;
	add.s64 	%rd52, %rd15, %rd49;
	st.global.f64 	[%rd52], %fd50;
$L__BB6_32:
	add.s32 	%r33, %r31, 256;
	setp.ge.s32 	%p30, %r33, %r2;
	@%p30 bra 	$L__BB6_34;
	mul.wide.s32 	%rd53, %r33, 8;
	add.s64 	%rd54, %rd13, %rd53;
	add.s64 	%rd55, %rd14, %rd53;
	ld.global.f64 	%fd51, [%rd54];
	ld.global.f64 	%fd52, [%rd55];
	sub.f64 	%fd53, %fd51, %fd52;
	sub.f64 	%fd54, %fd52, %fd51;
	setp.lt.f64 	%p31, %fd53, %fd54;
	selp.f64 	%fd55, %fd54, %fd53, %p31;
	add.s64 	%rd56, %rd15, %rd53;
	st.global.f64 	[%rd56], %fd55;
$L__BB6_34:
	add.s32 	%r34, %r31, 384;
	setp.ge.s32 	%p32, %r34, %r2;
	@%p32 bra 	$L__BB6_36;
	mul.wide.s32 	%rd57, %r34, 8;
	add.s64 	%rd58, %rd13, %rd57;
	add.s64 	%rd59, %rd14, %rd57;
	ld.global.f64 	%fd56, [%rd58];
	ld.global.f64 	%fd57, [%rd59];
	sub.f64 	%fd58, %fd56, %fd57;
	sub.f64 	%fd59, %fd57, %fd56;
	setp.lt.f64 	%p33, %fd58, %fd59;
	selp.f64 	%fd60, %fd59, %fd58, %p33;
	add.s64 	%rd60, %rd15, %rd57;
	st.global.f64 	[%rd60], %fd60;
$L__BB6_36:
	add.s32 	%r77, %r77, 4;
$L__BB6_37:
	setp.eq.s32 	%p34, %r30, 0;
	@%p34 bra 	$L__BB6_59;
	setp.eq.s32 	%p35, %r30, 1;
	@%p35 bra 	$L__BB6_44;
	shl.b32 	%r55, %r77, 7;
	add.s32 	%r37, %r55, %r4;
	setp.ge.s32 	%p36, %r37, %r2;
	@%p36 bra 	$L__BB6_41;
	mul.wide.s32 	%rd61, %r37, 8;
	add.s64 	%rd62, %rd13, %rd61;
	add.s64 	%rd63, %rd14, %rd61;
	ld.global.f64 	%fd61, [%rd62];
	ld.global.f64 	%fd62, [%rd63];
	sub.f64 	%fd63, %fd61, %fd62;
	sub.f64 	%fd64, %fd62, %fd61;
	setp.lt.f64 	%p37, %fd63, %fd64;
	selp.f64 	%fd65, %fd64, %fd63, %p37;
	add.s64 	%rd64, %rd15, %rd61;
	st.global.f64 	[%rd64], %fd65;
$L__BB6_41:
	add.s32 	%r38, %r37, 128;
	setp.ge.s32 	%p38, %r38, %r2;
	@%p38 bra 	$L__BB6_43;
	mul.wide.s32 	%rd65, %r38, 8;
	add.s64 	%rd66, %rd13, %rd65;
	add.s64 	%rd67, %rd14, %rd65;
	ld.global.f64 	%fd66, [%rd66];
	ld.global.f64 	%fd67, [%rd67];
	sub.f64 	%fd68, %fd66, %fd67;
	sub.f64 	%fd69, %fd67, %fd66;
	setp.lt.f64 	%p39, %fd68, %fd69;
	selp.f64 	%fd70, %fd69, %fd68, %p39;
	add.s64 	%rd68, %rd15, %rd65;
	st.global.f64 	[%rd68], %fd70;
$L__BB6_43:
	add.s32 	%r77, %r77, 2;
$L__BB6_44:
	and.b32  	%r56, %r42, 1;
	setp.eq.b32 	%p40, %r56, 1;
	not.pred 	%p41, %p40;
	@%p41 bra 	$L__BB6_59;
	shl.b32 	%r57, %r77, 7;
	add.s32 	%r41, %r57, %r4;
	setp.ge.s32 	%p42, %r41, %r2;
	@%p42 bra 	$L__BB6_59;
	mul.wide.s32 	%rd69, %r41, 8;
	add.s64 	%rd70, %rd13, %rd69;
	add.s64 	%rd71, %rd14, %rd69;
	ld.global.f64 	%fd71, [%rd70];
	ld.global.f64 	%fd72, [%rd71];
	sub.f64 	%fd73, %fd71, %fd72;
	sub.f64 	%fd74, %fd72, %fd71;
	setp.lt.f64 	%p43, %fd73, %fd74;
	selp.f64 	%fd75, %fd74, %fd73, %p43;
	add.s64 	%rd72, %rd15, %rd69;
	st.global.f64 	[%rd72], %fd75;
	bra.uni 	$L__BB6_59;
$L__BB6_47:
	setp.lt.s32 	%p44, %r42, 1;
	@%p44 bra 	$L__BB6_59;
	setp.lt.u32 	%p45, %r42, 8;
	mov.b32 	%r75, 0;
	@%p45 bra 	$L__BB6_51;
	and.b32  	%r75, %r42, 2147483640;
	neg.s32 	%r72, %r75;
	mul.wide.u32 	%rd73, %r4, 8;
	add.s64 	%rd16, %rd1, %rd73;
	add.s64 	%rd74, %rd106, 3072;
	add.s32 	%r71, %r4, 128;
	add.s64 	%rd18, %rd3, %rd74;
	add.s64 	%rd19, %rd1, %rd74;
$L__BB6_50:
	.pragma "nounroll";
	mul.wide.s32 	%rd75, %r71, 8;
	cvta.to.global.u64 	%rd76, %rd25;
	cvt.s64.s32 	%rd77, %r1;
	mov.u32 	%r61, %ctaid.x;
	cvt.u64.u32 	%rd78, %r61;
	mul.lo.s64 	%rd79, %rd77, %rd78;
	shl.b64 	%rd80, %rd79, 3;
	add.s64 	%rd81, %rd80, %rd76;
	add.s64 	%rd82, %rd81, %rd75;
	add.s64 	%rd83, %rd18, %rd75;
	add.s64 	%rd84, %rd19, %rd75;
	mul.wide.u32 	%rd85, %r4, 8;
	add.s64 	%rd86, %rd76, %rd85;
	add.s64 	%rd87, %rd86, %rd106;
	cvta.to.global.u64 	%rd88, %rd27;
	add.s64 	%rd89, %rd88, %rd85;
	add.s64 	%rd90, %rd89, %rd106;
	ld.global.f64 	%fd76, [%rd87];
	ld.global.f64 	%fd77, [%rd90];
	sub.f64 	%fd78, %fd76, %fd77;
	sub.f64 	%fd79, %fd77, %fd76;
	setp.lt.f64 	%p46, %fd78, %fd79;
	selp.f64 	%fd80, %fd79, %fd78, %p46;
	add.s64 	%rd91, %rd16, %rd106;
	st.global.f64 	[%rd91], %fd80;
	ld.global.f64 	%fd81, [%rd82];
	ld.global.f64 	%fd82, [%rd83+-3072];
	sub.f64 	%fd83, %fd81, %fd82;
	sub.f64 	%fd84, %fd82, %fd81;
	setp.lt.f64 	%p47, %fd83, %fd84;
	selp.f64 	%fd85, %fd84, %fd83, %p47;
	st.global.f64 	[%rd84+-3072], %fd85;
	ld.global.f64 	%fd86, [%rd82+1024];
	ld.global.f64 	%fd87, [%rd83+-2048];
	sub.f64 	%fd88, %fd86, %fd87;
	sub.f64 	%fd89, %fd87, %fd86;
	setp.lt.f64 	%p48, %fd88, %fd89;
	selp.f64 	%fd90, %fd89, %fd88, %p48;
	st.global.f64 	[%rd84+-2048], %fd90;
	ld.global.f64 	%fd91, [%rd82+2048];
	ld.global.f64 	%fd92, [%rd83+-1024];
	sub.f64 	%fd93, %fd91, %fd92;
	sub.f64 	%fd94, %fd92, %fd91;
	setp.lt.f64 	%p49, %fd93, %fd94;
	selp.f64 	%fd95, %fd94, %fd93, %p49;
	st.global.f64 	[%rd84+-1024], %fd95;
	ld.global.f64 	%fd96, [%rd82+3072];
	ld.global.f64 	%fd97, [%rd83];
	sub.f64 	%fd98, %fd96, %fd97;
	sub.f64 	%fd99, %fd97, %fd96;
	setp.lt.f64 	%p50, %fd98, %fd99;
	selp.f64 	%fd100, %fd99, %fd98, %p50;
	st.global.f64 	[%rd84], %fd100;
	ld.global.f64 	%fd101, [%rd82+4096];
	ld.global.f64 	%fd102, [%rd83+1024];
	sub.f64 	%fd103, %fd101, %fd102;
	sub.f64 	%fd104, %fd102, %fd101;
	setp.lt.f64 	%p51, %fd103, %fd104;
	selp.f64 	%fd105, %fd104, %fd103, %p51;
	st.global.f64 	[%rd84+1024], %fd105;
	ld.global.f64 	%fd106, [%rd82+5120];
	ld.global.f64 	%fd107, [%rd83+2048];
	sub.f64 	%fd108, %fd106, %fd107;
	sub.f64 	%fd109, %fd107, %fd106;
	setp.lt.f64 	%p52, %fd108, %fd109;
	selp.f64 	%fd110, %fd109, %fd108, %p52;
	st.global.f64 	[%rd84+2048], %fd110;
	ld.global.f64 	%fd111, [%rd82+6144];
	ld.global.f64 	%fd112, [%rd83+3072];
	sub.f64 	%fd113, %fd111, %fd112;
	sub.f64 	%fd114, %fd112, %fd111;
	setp.lt.f64 	%p53, %fd113, %fd114;
	selp.f64 	%fd115, %fd114, %fd113, %p53;
	st.global.f64 	[%rd84+3072], %fd115;
	add.s32 	%r72, %r72, 8;
	add.s64 	%rd106, %rd106, 8192;
	add.s32 	%r71, %r71, 1024;
	setp.eq.s32 	%p54, %r72, 0;
	@%p54 bra 	$L__BB6_51;
	bra.uni 	$L__BB6_50;
$L__BB6_51:
	and.b32  	%r23, %r42, 7;
	setp.eq.s32 	%p55, %r23, 0;
	@%p55 bra 	$L__BB6_59;
	and.b32  	%r24, %r42, 3;
	setp.lt.u32 	%p56, %r23, 4;
	@%p56 bra 	$L__BB6_54;
	shl.b32 	%r62, %r75, 7;
	add.s32 	%r63, %r62, %r4;
	mul.wide.s32 	%rd92, %r63, 8;
	add.s64 	%rd93, %rd13, %rd92;
	add.s64 	%rd94, %rd14, %rd92;
	ld.global.f64 	%fd116, [%rd93];
	ld.global.f64 	%fd117, [%rd94];
	sub.f64 	%fd118, %fd116, %fd117;
	sub.f64 	%fd119, %fd117, %fd116;
	setp.lt.f64 	%p57, %fd118, %fd119;
	selp.f64 	%fd120, %fd119, %fd118, %p57;
	add.s64 	%rd95, %rd15, %rd92;
	st.global.f64 	[%rd95], %fd120;
	ld.global.f64 	%fd121, [%rd93+1024];
	ld.global.f64 	%fd122, [%rd94+1024];
	sub.f64 	%fd123, %fd121, %fd122;
	sub.f64 	%fd124, %fd122, %fd121;
	setp.lt.f64 	%p58, %fd123, %fd124;
	selp.f64 	%fd125, %fd124, %fd123, %p58;
	st.global.f64 	[%rd95+1024], %fd125;
	ld.global.f64 	%fd126, [%rd93+2048];
	ld.global.f64 	%fd127, [%rd94+2048];
	sub.f64 	%fd128, %fd126, %fd127;
	sub.f64 	%fd129, %fd127, %fd126;
	setp.lt.f64 	%p59, %fd128, %fd129;
	selp.f64 	%fd130, %fd129, %fd128, %p59;
	st.global.f64 	[%rd95+2048], %fd130;
	ld.global.f64 	%fd131, [%rd93+3072];
	ld.global.f64 	%fd132, [%rd94+3072];
	sub.f64 	%fd133, %fd131, %fd132;
	sub.f64 	%fd134, %fd132, %fd131;
	setp.lt.f64 	%p60, %fd133, %fd134;
	selp.f64 	%fd135, %fd134, %fd133, %p60;
	st.global.f64 	[%rd95+3072], %fd135;
	add.s32 	%r75, %r75, 4;
$L__BB6_54:
	setp.eq.s32 	%p61, %r24, 0;
	@%p61 bra 	$L__BB6_59;
	setp.eq.s32 	%p62, %r24, 1;
	@%p62 bra 	$L__BB6_57;
	shl.b32 	%r64, %r75, 7;
	add.s32 	%r65, %r64, %r4;
	mul.wide.s32 	%rd96, %r65, 8;
	add.s64 	%rd97, %rd13, %rd96;
	add.s64 	%rd98, %rd14, %rd96;
	ld.global.f64 	%fd136, [%rd97];
	ld.global.f64 	%fd137, [%rd98];
	sub.f64 	%fd138, %fd136, %fd137;
	sub.f64 	%fd139, %fd137, %fd136;
	setp.lt.f64 	%p63, %fd138, %fd139;
	selp.f64 	%fd140, %fd139, %fd138, %p63;
	add.s64 	%rd99, %rd15, %rd96;
	st.global.f64 	[%rd99], %fd140;
	ld.global.f64 	%fd141, [%rd97+1024];
	ld.global.f64 	%fd142, [%rd98+1024];
	sub.f64 	%fd143, %fd141, %fd142;
	sub.f64 	%fd144, %fd142, %fd141;
	setp.lt.f64 	%p64, %fd143, %fd144;
	selp.f64 	%fd145, %fd144, %fd143, %p64;
	st.global.f64 	[%rd99+1024], %fd145;
	add.s32 	%r75, %r75, 2;
$L__BB6_57:
	and.b32  	%r66, %r42, 1;
	setp.eq.b32 	%p65, %r66, 1;
	not.pred 	%p66, %p65;
	@%p66 bra 	$L__BB6_59;
	shl.b32 	%r67, %r75, 7;
	add.s32 	%r68, %r67, %r4;
	mul.wide.s32 	%rd100, %r68, 8;
	add.s64 	%rd101, %rd13, %rd100;
	add.s64 	%rd102, %rd14, %rd100;
	ld.global.f64 	%fd146, [%rd101];
	ld.global.f64 	%fd147, [%rd102];
	sub.f64 	%fd148, %fd146, %fd147;
	sub.f64 	%fd149, %fd147, %fd146;
	setp.lt.f64 	%p67, %fd148, %fd149;
	selp.f64 	%fd150, %fd149, %fd148, %p67;
	add.s64 	%rd103, %rd15, %rd100;
	st.global.f64 	[%rd103], %fd150;
$L__BB6_59:
	ret;

}
	// .globl	_ZN3cub18CUB_300001_SM_10006detail9transform16transform_kernelINS2_10policy_hubILb1EN4cuda3std3__45tupleIJN6thrust24THRUST_300001_SM_1000_NS6detail15normal_iteratorINSA_10device_ptrIdEEEEEEEE10policy1000Ei11abs_functorIdESF_JPdEEEvT0_iT1_T2_DpNS2_10kernel_argIT3_EE
.visible .entry _ZN3cub18CUB_300001_SM_10006detail9transform16transform_kernelINS2_10policy_hubILb1EN4cuda3std3__45tupleIJN6thrust24THRUST_300001_SM_1000_NS6detail15normal_iteratorINSA_10device_ptrIdEEEEEEEE10policy1000Ei11abs_functorIdESF_JPdEEEvT0_iT1_T2_DpNS2_10kernel_argIT3_EE(
	.param .u32 _ZN3cub18CUB_300001_SM_10006detail9transform16transform_kernelINS2_10policy_hubILb1EN4cuda3std3__45tupleIJN6thrust24THRUST_300001_SM_1000_NS6detail15normal_iteratorINSA_10device_ptrIdEEEEEEEE10policy1000Ei11abs_functorIdESF_JPdEEEvT0_iT1_T2_DpNS2_10kernel_argIT3_EE_param_0,
	.param .u32 _ZN3cub18CUB_300001_SM_10006detail9transform16transform_kernelINS2_10policy_hubILb1EN4cuda3std3__45tupleIJN6thrust24THRUST_300001_SM_1000_NS6detail15normal_iteratorINSA_10device_ptrIdEEEEEEEE10policy1000Ei11abs_functorIdESF_JPdEEEvT0_iT1_T2_DpNS2_10kernel_argIT3_EE_param_1,
	.param .align 1 .b8 _ZN3cub18CUB_300001_SM_10006detail9transform16transform_kernelINS2_10policy_hubILb1EN4cuda3std3__45tupleIJN6thrust24THRUST_300001_SM_1000_NS6detail15normal_iteratorINSA_10device_ptrIdEEEEEEEE10policy1000Ei11abs_functorIdESF_JPdEEEvT0_iT1_T2_DpNS2_10kernel_argIT3_EE_param_2[1],
	.param .align 8 .b8 _ZN3cub18CUB_300001_SM_10006detail9transform16transform_kernelINS2_10policy_hubILb1EN4cuda3std3__45tupleIJN6thrust24THRUST_300001_SM_1000_NS6detail15normal_iteratorINSA_10device_ptrIdEEEEEEEE10policy1000Ei11abs_functorIdESF_JPdEEEvT0_iT1_T2_DpNS2_10kernel_argIT3_EE_param_3[8],
	.param .align 8 .b8 _ZN3cub18CUB_300001_SM_10006detail9transform16transform_kernelINS2_10policy_hubILb1EN4cuda3std3__45tupleIJN6thrust24THRUST_300001_SM_1000_NS6detail15normal_iteratorINSA_10device_ptrIdEEEEEEEE10policy1000Ei11abs_functorIdESF_JPdEEEvT0_iT1_T2_DpNS2_10kernel_argIT3_EE_param_4[16]
)
.maxntid 128
{
	.reg .pred 	%p<81>;
	.reg .b32 	%r<84>;
	.reg .b64 	%rd<65>;
	.reg .b64 	%fd<133>;

	ld.param.u32 	%r50, [_ZN3cub18CUB_300001_SM_10006detail9transform16transform_kernelINS2_10policy_hubILb1EN4cuda3std3__45tupleIJN6thrust24THRUST_300001_SM_1000_NS6detail15normal_iteratorINSA_10device_ptrIdEEEEEEEE10policy1000Ei11abs_functorIdESF_JPdEEEvT0_iT1_T2_DpNS2_10kernel_argIT3_EE_param_0];
	ld.param.u64 	%rd15, [_ZN3cub18CUB_300001_SM_10006detail9transform16transform_kernelINS2_10policy_hubILb1EN4cuda3std3__45tupleIJN6thrust24THRUST_300001_SM_1000_NS6detail15normal_iteratorINSA_10device_ptrIdEEEEEEEE10policy1000Ei11abs_functorIdESF_JPdEEEvT0_iT1_T2_DpNS2_10kernel_argIT3_EE_param_4];
	ld.param.u64 	%rd16, [_ZN3cub18CUB_300001_SM_10006detail9transform16transform_kernelINS2_10policy_hubILb1EN4cuda3std3__45tupleIJN6thrust24THRUST_300001_SM_1000_NS6detail15normal_iteratorINSA_10device_ptrIdEEEEEEEE10policy1000Ei11abs_functorIdESF_JPdEEEvT0_iT1_T2_DpNS2_10kernel_argIT3_EE_param_3];
	ld.param.u32 	%r49, [_ZN3cub18CUB_300001_SM_10006detail9transform16transform_kernelINS2_10policy_hubILb1EN4cuda3std3__45tupleIJN6thrust24THRUST_300001_SM_1000_NS6detail15normal_iteratorINSA_10device_ptrIdEEEEEEEE10policy1000Ei11abs_functorIdESF_JPdEEEvT0_iT1_T2_DpNS2_10kernel_argIT3_EE_param_1];
	cvta.to.global.u64 	%rd1, %rd16;
	cvta.to.global.u64 	%rd2, %rd15;
	shl.b32 	%r1, %r49, 7;
	mov.u32 	%r51, %ctaid.x;
	mul.lo.s32 	%r2, %r1, %r51;
	sub.s32 	%r3, %r50, %r2;
	min.s32 	%r4, %r1, %r3;
	shl.b32 	%r5, %r4, 3;
	mov.u32 	%r6, %tid.x;
	shl.b32 	%r72, %r6, 7;
	setp.ge.s32 	%p1, %r72, %r5;
	@%p1 bra 	$L__BB7_3;
	mul.wide.u32 	%rd17, %r6, 128;
	add.s64 	%rd18, %rd2, %rd17;
	mul.wide.s32 	%rd19, %r2, 8;
	add.s64 	%rd63, %rd18, %rd19;
$L__BB7_2:
	.pragma "nounroll";
	// begin inline asm
	prefetch.global.L2 [%rd63];
	// end inline asm
	add.s32 	%r72, %r72, 16384;
	add.s64 	%rd63, %rd63, 16384;
	setp.lt.s32 	%p2, %r72, %r5;
	@%p2 bra 	$L__BB7_2;
$L__BB7_3:
	mul.wide.s32 	%rd21, %r2, 8;
	add.s64 	%rd6, %rd2, %rd21;
	add.s64 	%rd7, %rd1, %rd21;
	setp.gt.s32 	%p3, %r1, %r3;
	@%p3 bra 	$L__BB7_17;
	setp.lt.s32 	%p4, %r49, 1;
	@%p4 bra 	$L__BB7_58;
	and.b32  	%r10, %r49, 15;
	setp.lt.u32 	%p5, %r49, 16;
	mov.b32 	%r79, 0;
	@%p5 bra 	$L__BB7_8;
	and.b32  	%r79, %r49, 2147483632;
	neg.s32 	%r74, %r79;
	add.s32 	%r73, %r6, 1152;
	mul.wide.u32 	%rd64, %r6, 8;
$L__BB7_7:
	.pragma "nounroll";
	mul.wide.s32 	%rd22, %r73, 8;
	add.s64 	%rd23, %rd22, 3072;
	add.s64 	%rd24, %rd6, %rd64;
	ld.global.f64 	%fd1, [%rd24];
	neg.f64 	%fd2, %fd1;
	setp.lt.f64 	%p6, %fd1, 0d0000000000000000;
	selp.f64 	%fd3, %fd2, %fd1, %p6;
	add.s64 	%rd25, %rd7, %rd64;
	st.global.f64 	[%rd25], %fd3;
	ld.global.f64 	%fd4, [%rd24+1024];
	neg.f64 	%fd5, %fd4;
	setp.lt.f64 	%p7, %fd4, 0d0000000000000000;
	selp.f64 	%fd6, %fd5, %fd4, %p7;
	st.global.f64 	[%rd25+1024], %fd6;
	ld.global.f64 	%fd7, [%rd24+2048];
	neg.f64 	%fd8, %fd7;
	setp.lt.f64 	%p8, %fd7, 0d0000000000000000;
	selp.f64 	%fd9, %fd8, %fd7, %p8;
	st.global.f64 	[%rd25+2048], %fd9;
	ld.global.f64 	%fd10, [%rd24+3072];
	neg.f64 	%fd11, %fd10;
	setp.lt.f64 	%p9, %fd10, 0d0000000000000000;
	selp.f64 	%fd12, %fd11, %fd10, %p9;
	st.global.f64 	[%rd25+3072], %fd12;
	ld.global.f64 	%fd13, [%rd24+4096];
	neg.f64 	%fd14, %fd13;
	setp.lt.f64 	%p10, %fd13, 0d0000000000000000;
	selp.f64 	%fd15, %fd14, %fd13, %p10;
	st.global.f64 	[%rd25+4096], %fd15;
	ld.global.f64 	%fd16, [%rd24+5120];
	neg.f64 	%fd17, %fd16;
	setp.lt.f64 	%p11, %fd16, 0d0000000000000000;
	selp.f64 	%fd18, %fd17, %fd16, %p11;
	st.global.f64 	[%rd25+5120], %fd18;
	ld.global.f64 	%fd19, [%rd24+6144];
	neg.f64 	%fd20, %fd19;
	setp.lt.f64 	%p12, %fd19, 0d0000000000000000;
	selp.f64 	%fd21, %fd20, %fd19, %p12;
	st.global.f64 	[%rd25+6144], %fd21;
	ld.global.f64 	%fd22, [%rd24+7168];
	neg.f64 	%fd23, %fd22;
	setp.lt.f64 	%p13, %fd22, 0d0000000000000000;
	selp.f64 	%fd24, %fd23, %fd22, %p13;
	st.global.f64 	[%rd25+7168], %fd24;
	ld.global.f64 	%fd25, [%rd24+8192];
	neg.f64 	%fd26, %fd25;
	setp.lt.f64 	%p14, %fd25, 0d0000000000000000;
	selp.f64 	%fd27, %fd26, %fd25, %p14;
	st.global.f64 	[%rd25+8192], %fd27;
	add.s64 	%rd26, %rd6, %rd23;
	ld.global.f64 	%fd28, [%rd26+-3072];
	neg.f64 	%fd29, %fd28;
	setp.lt.f64 	%p15, %fd28, 0d0000000000000000;
	selp.f64 	%fd30, %fd29, %fd28, %p15;
	add.s64 	%rd27, %rd7, %rd23;
	st.global.f64 	[%rd27+-3072], %fd30;
	ld.global.f64 	%fd31, [%rd26+-2048];
	neg.f64 	%fd32, %fd31;
	setp.lt.f64 	%p16, %fd31, 0d0000000000000000;
	selp.f64 	%fd33, %fd32, %fd31, %p16;
	st.global.f64 	[%rd27+-2048], %fd33;
	ld.global.f64 	%fd34, [%rd26+-1024];
	neg.f64 	%fd35, %fd34;
	setp.lt.f64 	%p17, %fd34, 0d0000000000000000;
	selp.f64 	%fd36, %fd35, %fd34, %p17;
	st.global.f64 	[%rd27+-1024], %fd36;
	ld.global.f64 	%fd37, [%rd26];
	neg.f64 	%fd38, %fd37;
	setp.lt.f64 	%p18, %fd37, 0d0000000000000000;
	selp.f64 	%fd39, %fd38, %fd37, %p18;
	st.global.f64 	[%rd27], %fd39;
	ld.global.f64 	%fd40, [%rd26+1024];
	neg.f64 	%fd41, %fd40;
	setp.lt.f64 	%p19, %fd40, 0d0000000000000000;
	selp.f64 	%fd42, %fd41, %fd40, %p19;
	st.global.f64 	[%rd27+1024], %fd42;
	ld.global.f64 	%fd43, [%rd26+2048];
	neg.f64 	%fd44, %fd43;
	setp.lt.f64 	%p20, %fd43, 0d0000000000000000;
	selp.f64 	%fd45, %fd44, %fd43, %p20;
	st.global.f64 	[%rd27+2048], %fd45;
	ld.global.f64 	%fd46, [%rd26+3072];
	neg.f64 	%fd47, %fd46;
	setp.lt.f64 	%p21, %fd46, 0d0000000000000000;
	selp.f64 	%fd48, %fd47, %fd46, %p21;
	st.global.f64 	[%rd27+3072], %fd48;
	add.s32 	%r74, %r74, 16;
	add.s32 	%r73, %r73, 2048;
	add.s64 	%rd64, %rd64, 16384;
	setp.eq.s32 	%p22, %r74, 0;
	@%p22 bra 	$L__BB7_8;
	bra.uni 	$L__BB7_7;
$L__BB7_8:
	setp.eq.s32 	%p23, %r10, 0;
	@%p23 bra 	$L__BB7_58;
	and.b32  	%r37, %r49, 7;
	setp.lt.u32 	%p24, %r10, 8;
	@%p24 bra 	$L__BB7_11;
	shl.b32 	%r53, %r79, 7;
	add.s32 	%r54, %r53, %r6;
	mul.wide.s32 	%rd28, %r54, 8;
	add.s64 	%rd29, %rd6, %rd28;
	ld.global.f64 	%fd49, [%rd29];
	neg.f64 	%fd50, %fd49;
	setp.lt.f64 	%p25, %fd49, 0d0000000000000000;
	selp.f64 	%fd51, %fd50, %fd49, %p25;
	add.s64 	%rd30, %rd7, %rd28;
	st.global.f64 	[%rd30], %fd51;
	ld.global.f64 	%fd52, [%rd29+1024];
	neg.f64 	%fd53, %fd52;
	setp.lt.f64 	%p26, %fd52, 0d0000000000000000;
	selp.f64 	%fd54, %fd53, %fd52, %p26;
	st.global.f64 	[%rd30+1024], %fd54;
	ld.global.f64 	%fd55, [%rd29+2048];
	neg.f64 	%fd56, %fd55;
	setp.lt.f64 	%p27, %fd55, 0d0000000000000000;
	selp.f64 	%fd57, %fd56, %fd55, %p27;
	st.global.f64 	[%rd30+2048], %fd57;
	ld.global.f64 	%fd58, [%rd29+3072];
	neg.f64 	%fd59, %fd58;
	setp.lt.f64 	%p28, %fd58, 0d0000000000000000;
	selp.f64 	%fd60, %fd59, %fd58, %p28;
	st.global.f64 	[%rd30+3072], %fd60;
	ld.global.f64 	%fd61, [%rd29+4096];
	neg.f64 	%fd62, %fd61;
	setp.lt.f64 	%p29, %fd61, 0d0000000000000000;
	selp.f64 	%fd63, %fd62, %fd61, %p29;
	st.global.f64 	[%rd30+4096], %fd63;
	ld.global.f64 	%fd64, [%rd29+5120];
	neg.f64 	%fd65, %fd64;
	setp.lt.f64 	%p30, %fd64, 0d0000000000000000;
	selp.f64 	%fd66, %fd65, %fd64, %p30;
	st.global.f64 	[%rd30+5120], %fd66;
	ld.global.f64 	%fd67, [%rd29+6144];
	neg.f64 	%fd68, %fd67;
	setp.lt.f64 	%p31, %fd67, 0d0000000000000000;
	selp.f64 	%fd69, %fd68, %fd67, %p31;
	st.global.f64 	[%rd30+6144], %fd69;
	ld.global.f64 	%fd70, [%rd29+7168];
	neg.f64 	%fd71, %fd70;
	setp.lt.f64 	%p32, %fd70, 0d0000000000000000;
	selp.f64 	%fd72, %fd71, %fd70, %p32;
	st.global.f64 	[%rd30+7168], %fd72;
	add.s32 	%r79, %r79, 8;
$L__BB7_11:
	setp.eq.s32 	%p33, %r37, 0;
	@%p33 bra 	$L__BB7_58;
	and.b32  	%r40, %r49, 3;
	setp.lt.u32 	%p34, %r37, 4;
	@%p34 bra 	$L__BB7_14;
	shl.b32 	%r55, %r79, 7;
	add.s32 	%r56, %r55, %r6;
	mul.wide.s32 	%rd31, %r56, 8;
	add.s64 	%rd32, %rd6, %rd31;
	ld.global.f64 	%fd73, [%rd32];
	neg.f64 	%fd74, %fd73;
	setp.lt.f64 	%p35, %fd73, 0d0000000000000000;
	selp.f64 	%fd75, %fd74, %fd73, %p35;
	add.s64 	%rd33, %rd7, %rd31;
	st.global.f64 	[%rd33], %fd75;
	ld.global.f64 	%fd76, [%rd32+1024];
	neg.f64 	%fd77, %fd76;
	setp.lt.f64 	%p36, %fd76, 0d0000000000000000;
	selp.f64 	%fd78, %fd77, %fd76, %p36;
	st.global.f64 	[%rd33+1024], %fd78;
	ld.global.f64 	%fd79, [%rd32+2048];
	neg.f64 	%fd80, %fd79;
	setp.lt.f64 	%p37, %fd79, 0d0000000000000000;
	selp.f64 	%fd81, %fd80, %fd79, %p37;
	st.global.f64 	[%rd33+2048], %fd81;
	ld.global.f64 	%fd82, [%rd32+3072];
	neg.f64 	%fd83, %fd82;
	setp.lt.f64 	%p38, %fd82, 0d0000000000000000;
	selp.f64 	%fd84, %fd83, %fd82, %p38;
	st.global.f64 	[%rd33+3072], %fd84;
	add.s32 	%r79, %r79, 4;
$L__BB7_14:
	setp.eq.s32 	%p39, %r40, 0;
	@%p39 bra 	$L__BB7_58;
	shl.b32 	%r57, %r79, 7;
	add.s32 	%r83, %r6, %r57;
	neg.s32 	%r82, %r40;
$L__BB7_16:
	.pragma "nounroll";
	mul.wide.s32 	%rd35, %r83, 8;
	add.s64 	%rd36, %rd7, %rd35;
	add.s64 	%rd37, %rd6, %rd35;
	ld.global.f64 	%fd85, [%rd37];
	neg.f64 	%fd86, %fd85;
	setp.lt.f64 	%p40, %fd85, 0d0000000000000000;
	selp.f64 	%fd87, %fd86, %fd85, %p40;
	st.global.f64 	[%rd36], %fd87;
	add.s32 	%r83, %r83, 128;
	add.s32 	%r82, %r82, 1;
	setp.ne.s32 	%p41, %r82, 0;
	@%p41 bra 	$L__BB7_16;
	bra.uni 	$L__BB7_58;
$L__BB7_17:
	setp.lt.s32 	%p42, %r49, 1;
	@%p42 bra 	$L__BB7_58;
	and.b32  	%r14, %r49, 7;
	setp.lt.u32 	%p43, %r49, 8;
	mov.b32 	%r76, 0;
	@%p43 bra 	$L__BB7_37;
	and.b32  	%r76, %r49, 2147483640;
	mov.b32 	%r75, 0;
$L__BB7_20:
	.pragma "nounroll";
	shl.b32 	%r60, %r75, 7;
	add.s32 	%r21, %r60, %r6;
	setp.ge.s32 	%p44, %r21, %r4;
	@%p44 bra 	$L__BB7_22;
	mul.wide.u32 	%rd38, %r21, 8;
	add.s64 	%rd39, %rd6, %rd38;
	ld.global.f64 	%fd88, [%rd39];
	neg.f64 	%fd89, %fd88;
	setp.lt.f64 	%p45, %fd88, 0d0000000000000000;
	selp.f64 	%fd90, %fd89, %fd88, %p45;
	add.s64 	%rd40, %rd7, %rd38;
	st.global.f64 	[%rd40], %fd90;
$L__BB7_22:
	add.s32 	%r61, %r21, 128;
	setp.ge.s32 	%p46, %r61, %r4;
	mul.wide.s32 	%rd41, %r61, 8;
	add.s64 	%rd11, %rd6, %rd41;
	add.s64 	%rd12, %rd7, %rd41;
	@%p46 bra 	$L__BB7_24;
	ld.global.f64 	%fd91, [%rd11];
	neg.f64 	%fd92, %fd91;
	setp.lt.f64 	%p47, %fd91, 0d0000000000000000;
	selp.f64 	%fd93, %fd92, %fd91, %p47;
	st.global.f64 	[%rd12], %fd93;
$L__BB7_24:
	add.s32 	%r62, %r21, 256;
	setp.ge.s32 	%p48, %r62, %r4;
	@%p48 bra 	$L__BB7_26;
	ld.global.f64 	%fd94, [%rd11+1024];
	neg.f64 	%fd95, %fd94;
	setp.lt.f64 	%p49, %fd94, 0d0000000000000000;
	selp.f64 	%fd96, %fd95, %fd94, %p49;
	st.global.f64 	[%rd12+1024], %fd96;
$L__BB7_26:
	add.s32 	%r63, %r21, 384;
	setp.ge.s32 	%p50, %r63, %r4;
	@%p50 bra 	$L__BB7_28;
	ld.global.f64 	%fd97, [%rd11+2048];
	neg.f64 	%fd98, %fd97;
	setp.lt.f64 	%p51, %fd97, 0d0000000000000000;
	selp.f64 	%fd99, %fd98, %fd97, %p51;
	st.global.f64 	[%rd12+2048], %fd99;
$L__BB7_28:
	add.s32 	%r64, %r21, 512;
	setp.ge.s32 	%p52, %r64, %r4;
	@%p52 bra 	$L__BB7_30;
	ld.global.f64 	%fd100, [%rd11+3072];
	neg.f64 	%fd101, %fd100;
	setp.lt.f64 	%p53, %fd100, 0d0000000000000000;
	selp.f64 	%fd102, %fd101, %fd100, %p53;
	st.global.f64 	[%rd12+3072], %fd102;
$L__BB7_30:
	add.s32 	%r65, %r21, 640;
	setp.ge.s32 	%p54, %r65, %r4;
	@%p54 bra 	$L__BB7_32;
	ld.global.f64 	%fd103, [%rd11+4096];
	neg.f64 	%fd104, %fd103;
	setp.lt.f64 	%p55, %fd103, 0d0000000000000000;
	selp.f64 	%fd105, %fd104, %fd103, %p55;
	st.global.f64 	[%rd12+4096], %fd105;
$L__BB7_32:
	add.s32 	%r66, %r21, 768;
	setp.ge.s32 	%p56, %r66, %r4;
	@%p56 bra 	$L__BB7_34;
	ld.global.f64 	%fd106, [%rd11+5120];
	neg.f64 	%fd107, %fd106;
	setp.lt.f64 	%p57, %fd106, 0d0000000000000000;
	selp.f64 	%fd108, %fd107, %fd106, %p57;
	st.global.f64 	[%rd12+5120], %fd108;
$L__BB7_34:
	add.s32 	%r67, %r21, 896;
	setp.ge.s32 	%p58, %r67, %r4;
	@%p58 bra 	$L__BB7_36;
	ld.global.f64 	%fd109, [%rd11+6144];
	neg.f64 	%fd110, %fd109;
	setp.lt.f64 	%p59, %fd109, 0d0000000000000000;
	selp.f64 	%fd111, %fd110, %fd109, %p59;
	st.global.f64 	[%rd12+6144], %fd111;
$L__BB7_36:
	add.s32 	%r75, %r75, 8;
	setp.ne.s32 	%p60, %r75, %r76;
	@%p60 bra 	$L__BB7_20;
$L__BB7_37:
	setp.eq.s32 	%p61, %r14, 0;
	@%p61 bra 	$L__BB7_58;
	and.b32  	%r24, %r49, 3;
	setp.lt.u32 	%p62, %r14, 4;
	@%p62 bra 	$L__BB7_48;
	shl.b32 	%r68, %r76, 7;
	add.s32 	%r25, %r68, %r6;
	setp.ge.s32 	%p63, %r25, %r4;
	@%p63 bra 	$L__BB7_41;
	mul.wide.s32 	%rd42, %r25, 8;
	add.s64 	%rd43, %rd6, %rd42;
	ld.global.f64 	%fd112, [%rd43];
	neg.f64 	%fd113, %fd112;
	setp.lt.f64 	%p64, %fd112, 0d0000000000000000;
	selp.f64 	%fd114, %fd113, %fd112, %p64;
	add.s64 	%rd44, %rd7, %rd42;
	st.global.f64 	[%rd44], %fd114;
$L__BB7_41:
	add.s32 	%r26, %r25, 128;
	setp.ge.s32 	%p65, %r26, %r4;
	@%p65 bra 	$L__BB7_43;
	mul.wide.s32 	%rd45, %r26, 8;
	add.s64 	%rd46, %rd6, %rd45;
	ld.global.f64 	%fd115, [%rd46];
	neg.f64 	%fd116, %fd115;
	setp.lt.f64 	%p66, %fd115, 0d0000000000000000;
	selp.f64 	%fd117, %fd116, %fd115, %p66;
	add.s64 	%rd47, %rd7, %rd45;
	st.global.f64 	[%rd47], %fd117;
$L__BB7_43:
	add.s32 	%r27, %r25, 256;
	setp.ge.s32 	%p67, %r27, %r4;
	@%p67 bra 	$L__BB7_45;
	mul.wide.s32 	%rd48, %r27, 8;
	add.s64 	%rd49, %rd6, %rd48;
	ld.global.f64 	%fd118, [%rd49];
	neg.f64 	%fd119, %fd118;
	setp.lt.f64 	%p68, %fd118, 0d0000000000000000;
	selp.f64 	%fd120, %fd119, %fd118, %p68;
	add.s64 	%rd50, %rd7, %rd48;
	st.global.f64 	[%rd50], %fd120;
$L__BB7_45:
	add.s32 	%r28, %r25, 384;
	setp.ge.s32 	%p69, %r28, %r4;
	@%p69 bra 	$L__BB7_47;
	mul.wide.s32 	%rd51, %r28, 8;
	add.s64 	%rd52, %rd6, %rd51;
	ld.global.f64 	%fd121, [%rd52];
	neg.f64 	%fd122, %fd121;
	setp.lt.f64 	%p70, %fd121, 0d0000000000000000;
	selp.f64 	%fd123, %fd122, %fd121, %p70;
	add.s64 	%rd53, %rd7, %rd51;
	st.global.f64 	[%rd53], %fd123;
$L__BB7_47:
	add.s32 	%r76, %r76, 4;
$L__BB7_48:
	setp.eq.s32 	%p71, %r24, 0;
	@%p71 bra 	$L__BB7_58;
	setp.eq.s32 	%p72, %r24, 1;
	@%p72 bra 	$L__BB7_55;
	shl.b32 	%r69, %r76, 7;
	add.s32 	%r31, %r69, %r6;
	setp.ge.s32 	%p73, %r31, %r4;
	@%p73 bra 	$L__BB7_52;
	mul.wide.s32 	%rd54, %r31, 8;
	add.s64 	%rd55, %rd6, %rd54;
	ld.global.f64 	%fd124, [%rd55];
	neg.f64 	%fd125, %fd124;
	setp.lt.f64 	%p74, %fd124, 0d0000000000000000;
	selp.f64 	%fd126, %fd125, %fd124, %p74;
	add.s64 	%rd56, %rd7, %rd54;
	st.global.f64 	[%rd56], %fd126;
$L__BB7_52:
	add.s32 	%r32, %r31, 128;
	setp.ge.s32 	%p75, %r32, %r4;
	@%p75 bra 	$L__BB7_54;
	mul.wide.s32 	%rd57, %r32, 8;
	add.s64 	%rd58, %rd6, %rd57;
	ld.global.f64 	%fd127, [%rd58];
	neg.f64 	%fd128, %fd127;
	setp.lt.f64 	%p76, %fd127, 0d0000000000000000;
	selp.f64 	%fd129, %fd128, %fd127, %p76;
	add.s64 	%rd59, %rd7, %rd57;
	st.global.f64 	[%rd59], %fd129;
$L__BB7_54:
	add.s32 	%r76, %r76, 2;
$L__BB7_55:
	and.b32  	%r70, %r49, 1;
	setp.eq.b32 	%p77, %r70, 1;
	not.pred 	%p78, %p77;
	@%p78 bra 	$L__BB7_58;
	shl.b32 	%r71, %r76, 7;
	add.s32 	%r35, %r71, %r6;
	setp.ge.s32 	%p79, %r35, %r4;
	@%p79 bra 	$L__BB7_58;
	mul.wide.s32 	%rd60, %r35, 8;
	add.s64 	%rd61, %rd6, %rd60;
	ld.global.f64 	%fd130, [%rd61];
	neg.f64 	%fd131, %fd130;
	setp.lt.f64 	%p80, %fd130, 0d0000000000000000;
	selp.f64 	%fd132, %fd131, %fd130, %p80;
	add.s64 	%rd62, %rd7, %rd60;
	st.global.f64 	[%rd62], %fd132;
$L__BB7_58:
	ret;

}
	// .globl	_ZN3cub18CUB_300001_SM_10006detail9transform16transform_kernelINS2_10policy_hubILb1EN4cuda3std3__45tupleIJN6thrust24THRUST_300001_SM_1000_NS6detail15normal_iteratorINSA_10device_ptrIdEEEEEEEE10policy1000El11abs_functorIdESF_JPdEEEvT0_iT1_T2_DpNS2_10kernel_argIT3_EE
.visible .entry _ZN3cub18CUB_300001_SM_10006detail9transform16transform_kernelINS2_10policy_hubILb1EN4cuda3std3__45tupleIJN6thrust24THRUST_300001_SM_1000_NS6detail15normal_iteratorINSA_10device_ptrIdEEEEEEEE10policy1000El11abs_functorIdESF_JPdEEEvT0_iT1_T2_DpNS2_10kernel_argIT3_EE(
	.param .u64 _ZN3cub18CUB_300001_SM_10006detail9transform16transform_kernelINS2_10policy_hubILb1EN4cuda3std3__45tupleIJN6thrust24THRUST_300001_SM_1000_NS6detail15normal_iteratorINSA_10device_ptrIdEEEEEEEE10policy1000El11abs_functorIdESF_JPdEEEvT0_iT1_T2_DpNS2_10kernel_argIT3_EE_param_0,
	.param .u32 _ZN3cub18CUB_300001_SM_10006detail9transform16transform_kernelINS2_10policy_hubILb1EN4cuda3std3__45tupleIJN6thrust24THRUST_300001_SM_1000_NS6detail15normal_iteratorINSA_10device_ptrIdEEEEEEEE10policy1000El11abs_functorIdESF_JPdEEEvT0_iT1_T2_DpNS2_10kernel_argIT3_EE_param_1,
	.param .align 1 .b8 _ZN3cub18CUB_300001_SM_10006detail9transform16transform_kernelINS2_10policy_hubILb1EN4cuda3std3__45tupleIJN6thrust24THRUST_300001_SM_1000_NS6detail15normal_iteratorINSA_10device_ptrIdEEEEEEEE10policy1000El11abs_functorIdESF_JPdEEEvT0_iT1_T2_DpNS2_10kernel_argIT3_EE_param_2[1],
	.param .align 8 .b8 _ZN3cub18CUB_300001_SM_10006detail9transform16transform_kernelINS2_10policy_hubILb1EN4cuda3std3__45tupleIJN6thrust24THRUST_300001_SM_1000_NS6detail15normal_iteratorINSA_10device_ptrIdEEEEEEEE10policy1000El11abs_functorIdESF_JPdEEEvT0_iT1_T2_DpNS2_10kernel_argIT3_EE_param_3[8],
	.param .align 8 .b8 _ZN3cub18CUB_300001_SM_10006detail9transform16transform_kernelINS2_10policy_hubILb1EN4cuda3std3__45tupleIJN6thrust24THRUST_300001_SM_1000_NS6detail15normal_iteratorINSA_10device_ptrIdEEEEEEEE10policy1000El11abs_functorIdESF_JPdEEEvT0_iT1_T2_DpNS2_10kernel_argIT3_EE_param_4[16]
)
.maxntid 128
{
	.reg .pred 	%p<81>;
	.reg .b32 	%r<81>;
	.reg .b64 	%rd<71>;
	.reg .b64 	%fd<133>;

	ld.param.u64 	%rd16, [_ZN3cub18CUB_300001_SM_10006detail9transform16transform_kernelINS2_10policy_hubILb1EN4cuda3std3__45tupleIJN6thrust24THRUST_300001_SM_1000_NS6detail15normal_iteratorINSA_10device_ptrIdEEEEEEEE10policy1000El11abs_functorIdESF_JPdEEEvT0_iT1_T2_DpNS2_10kernel_argIT3_EE_param_0];
	ld.param.u64 	%rd17, [_ZN3cub18CUB_300001_SM_10006detail9transform16transform_kernelINS2_10policy_hubILb1EN4cuda3std3__45tupleIJN6thrust24THRUST_300001_SM_1000_NS6detail15normal_iteratorINSA_10device_ptrIdEEEEEEEE10policy1000El11abs_functorIdESF_JPdEEEvT0_iT1_T2_DpNS2_10kernel_argIT3_EE_param_4];
	ld.param.u64 	%rd18, [_ZN3cub18CUB_300001_SM_10006detail9transform16transform_kernelINS2_10policy_hubILb1EN4cuda3std3__45tupleIJN6thrust24THRUST_300001_SM_1000_NS6detail15normal_iteratorINSA_10device_ptrIdEEEEEEEE10policy1000El11abs_functorIdESF_JPdEEEvT0_iT1_T2_DpNS2_10kernel_argIT3_EE_param_3];
	ld.param.u32 	%r47, [_ZN3cub18CUB_300001_SM_10006detail9transform16transform_kernelINS2_10policy_hubILb1EN4cuda3std3__45tupleIJN6thrust24THRUST_300001_SM_1000_NS6detail15normal_iteratorINSA_10device_ptrIdEEEEEEEE10policy1000El11abs_functorIdESF_JPdEEEvT0_iT1_T2_DpNS2_10kernel_argIT3_EE_param_1];
	cvta.to.global.u64 	%rd1, %rd18;
	cvta.to.global.u64 	%rd2, %rd17;
	shl.b32 	%r1, %r47, 7;
	mov.u32 	%r48, %ctaid.x;
	cvt.u64.u32 	%rd19, %r48;
	cvt.s64.s32 	%rd20, %r1;
	mul.lo.s64 	%rd3, %rd20, %rd19;
	sub.s64 	%rd21, %rd16, %rd3;
	min.s64 	%rd22, %rd21, %rd20;
	cvt.u32.u64 	%r2, %rd22;
	shl.b32 	%r3, %r2, 3;
	mov.u32 	%r4, %tid.x;
	shl.b32 	%r69, %r4, 7;
	setp.ge.s32 	%p1, %r69, %r3;
	@%p1 bra 	$L__BB8_3;
	shl.b64 	%rd23, %rd3, 3;
	add.s64 	%rd24, %rd2, %rd23;
	mul.wide.u32 	%rd25, %r4, 128;
	add.s64 	%rd69, %rd24, %rd25;
$L__BB8_2:
	.pragma "nounroll";
	// begin inline asm
	prefetch.global.L2 [%rd69];
	// end inline asm
	add.s32 	%r69, %r69, 16384;
	add.s64 	%rd69, %rd69, 16384;
	setp.lt.s32 	%p2, %r69, %r3;
	@%p2 bra 	$L__BB8_2;
$L__BB8_3:
	shl.b64 	%rd27, %rd3, 3;
	add.s64 	%rd7, %rd2, %rd27;
	add.s64 	%rd8, %rd1, %rd27;
	setp.eq.s32 	%p3, %r1, %r2;
	@%p3 bra 	$L__BB8_45;
	setp.lt.s32 	%p4, %r47, 1;
	@%p4 bra 	$L__BB8_58;
	and.b32  	%r8, %r47, 7;
	setp.lt.u32 	%p5, %r47, 8;
	mov.b32 	%r78, 0;
	@%p5 bra 	$L__BB8_24;
	and.b32  	%r78, %r47, 2147483640;
	mov.b32 	%r72, 0;
$L__BB8_7:
	.pragma "nounroll";
	shl.b32 	%r51, %r72, 7;
	add.s32 	%r19, %r51, %r4;
	setp.ge.s32 	%p6, %r19, %r2;
	@%p6 bra 	$L__BB8_9;
	mul.wide.u32 	%rd28, %r19, 8;
	add.s64 	%rd29, %rd7, %rd28;
	ld.global.f64 	%fd1, [%rd29];
	neg.f64 	%fd2, %fd1;
	setp.lt.f64 	%p7, %fd1, 0d0000000000000000;
	selp.f64 	%fd3, %fd2, %fd1, %p7;
	add.s64 	%rd30, %rd8, %rd28;
	st.global.f64 	[%rd30], %fd3;
$L__BB8_9:
	add.s32 	%r52, %r19, 128;
	setp.ge.s32 	%p8, %r52, %r2;
	mul.wide.s32 	%rd31, %r52, 8;
	add.s64 	%rd12, %rd7, %rd31;
	add.s64 	%rd13, %rd8, %rd31;
	@%p8 bra 	$L__BB8_11;
	ld.global.f64 	%fd4, [%rd12];
	neg.f64 	%fd5, %fd4;
	setp.lt.f64 	%p9, %fd4, 0d0000000000000000;
	selp.f64 	%fd6, %fd5, %fd4, %p9;
	st.global.f64 	[%rd13], %fd6;
$L__BB8_11:
	add.s32 	%r53, %r19, 256;
	setp.ge.s32 	%p10, %r53, %r2;
	@%p10 bra 	$L__BB8_13;
	ld.global.f64 	%fd7, [%rd12+1024];
	neg.f64 	%fd8, %fd7;
	setp.lt.f64 	%p11, %fd7, 0d0000000000000000;
	selp.f64 	%fd9, %fd8, %fd7, %p11;
	st.global.f64 	[%rd13+1024], %fd9;
$L__BB8_13:
	add.s32 	%r54, %r19, 384;
	setp.ge.s32 	%p12, %r54, %r2;
	@%p12 bra 	$L__BB8_15;
	ld.global.f64 	%fd10, [%rd12+2048];
	neg.f64 	%fd11, %fd10;
	setp.lt.f64 	%p13, %fd10, 0d0000000000000000;
	selp.f64 	%fd12, %fd11, %fd10, %p13;
	st.global.f64 	[%rd13+2048], %fd12;
$L__BB8_15:
	add.s32 	%r55, %r19, 512;
	setp.ge.s32 	%p14, %r55, %r2;
	@%p14 bra 	$L__BB8_17;
	ld.global.f64 	%fd13, [%rd12+3072];
	neg.f64 	%fd14, %fd13;
	setp.lt.f64 	%p15, %fd13, 0d0000000000000000;
	selp.f64 	%fd15, %fd14, %fd13, %p15;
	st.global.f64 	[%rd13+3072], %fd15;
$L__BB8_17:
	add.s32 	%r56, %r19, 640;
	setp.ge.s32 	%p16, %r56, %r2;
	@%p16 bra 	$L__BB8_19;
	ld.global.f64 	%fd16, [%rd12+4096];
	neg.f64 	%fd17, %fd16;
	setp.lt.f64 	%p17, %fd16, 0d0000000000000000;
	selp.f64 	%fd18, %fd17, %fd16, %p17;
	st.global.f64 	[%rd13+4096], %fd18;
$L__BB8_19:
	add.s32 	%r57, %r19, 768;
	setp.ge.s32 	%p18, %r57, %r2;
	@%p18 bra 	$L__BB8_21;
	ld.global.f64 	%fd19, [%rd12+5120];
	neg.f64 	%fd20, %fd19;
	setp.lt.f64 	%p19, %fd19, 0d0000000000000000;
	selp.f64 	%fd21, %fd20, %fd19, %p19;
	st.global.f64 	[%rd13+5120], %fd21;
$L__BB8_21:
	add.s32 	%r58, %r19, 896;
	setp.ge.s32 	%p20, %r58, %r2;
	@%p20 bra 	$L__BB8_23;
	ld.global.f64 	%fd22, [%rd12+6144];
	neg.f64 	%fd23, %fd22;
	setp.lt.f64 	%p21, %fd22, 0d0000000000000000;
	selp.f64 	%fd24, %fd23, %fd22, %p21;
	st.global.f64 	[%rd13+6144], %fd24;
$L__BB8_23:
	add.s32 	%r72, %r72, 8;
	setp.eq.s32 	%p22, %r72, %r78;
	@%p22 bra 	$L__BB8_24;
	bra.uni 	$L__BB8_7;
$L__BB8_24:
	setp.eq.s32 	%p23, %r8, 0;
	@%p23 bra 	$L__BB8_58;
	and.b32  	%r35, %r47, 3;
	setp.lt.u32 	%p24, %r8, 4;
	@%p24 bra 	$L__BB8_35;
	shl.b32 	%r59, %r78, 7;
	add.s32 	%r36, %r59, %r4;
	setp.ge.s32 	%p25, %r36, %r2;
	@%p25 bra 	$L__BB8_28;
	mul.wide.s32 	%rd32, %r36, 8;
	add.s64 	%rd33, %rd7, %rd32;
	ld.global.f64 	%fd25, [%rd33];
	neg.f64 	%fd26, %fd25;
	setp.lt.f64 	%p26, %fd25, 0d0000000000000000;
	selp.f64 	%fd27, %fd26, %fd25, %p26;
	add.s64 	%rd34, %rd8, %rd32;
	st.global.f64 	[%rd34], %fd27;
$L__BB8_28:
	add.s32 	%r37, %r36, 128;
	setp.ge.s32 	%p27, %r37, %r2;
	@%p27 bra 	$L__BB8_30;
	mul.wide.s32 	%rd35, %r37, 8;
	add.s64 	%rd36, %rd7, %rd35;
	ld.global.f64 	%fd28, [%rd36];
	neg.f64 	%fd29, %fd28;
	setp.lt.f64 	%p28, %fd28, 0d0000000000000000;
	selp.f64 	%fd30, %fd29, %fd28, %p28;
	add.s64 	%rd37, %rd8, %rd35;
	st.global.f64 	[%rd37], %fd30;
$L__BB8_30:
	add.s32 	%r38, %r36, 256;
	setp.ge.s32 	%p29, %r38, %r2;
	@%p29 bra 	$L__BB8_32;
	mul.wide.s32 	%rd38, %r38, 8;
	add.s64 	%rd39, %rd7, %rd38;
	ld.global.f64 	%fd31, [%rd39];
	neg.f64 	%fd32, %fd31;
	setp.lt.f64 	%p30, %fd31, 0d0000000000000000;
	selp.f64 	%fd33, %fd32, %fd31, %p30;
	add.s64 	%rd40, %rd8, %rd38;
	st.global.f64 	[%rd40], %fd33;
$L__BB8_32:
	add.s32 	%r39, %r36, 384;
	setp.ge.s32 	%p31, %r39, %r2;
	@%p31 bra 	$L__BB8_34;
	mul.wide.s32 	%rd41, %r39, 8;
	add.s64 	%rd42, %rd7, %rd41;
	ld.global.f64 	%fd34, [%rd42];
	neg.f64 	%fd35, %fd34;
	setp.lt.f64 	%p32, %fd34, 0d0000000000000000;
	selp.f64 	%fd36, %fd35, %fd34, %p32;
	add.s64 	%rd43, %rd8, %rd41;
	st.global.f64 	[%rd43], %fd36;
$L__BB8_34:
	add.s32 	%r78, %r78, 4;
$L__BB8_35:
	setp.eq.s32 	%p33, %r35, 0;
	@%p33 bra 	$L__BB8_58;
	setp.eq.s32 	%p34, %r35, 1;
	@%p34 bra 	$L__BB8_42;
	shl.b32 	%r60, %r78, 7;
	add.s32 	%r42, %r60, %r4;
	setp.ge.s32 	%p35, %r42, %r2;
	@%p35 bra 	$L__BB8_39;
	mul.wide.s32 	%rd44, %r42, 8;
	add.s64 	%rd45, %rd7, %rd44;
	ld.global.f64 	%fd37, [%rd45];
	neg.f64 	%fd38, %fd37;
	setp.lt.f64 	%p36, %fd37, 0d0000000000000000;
	selp.f64 	%fd39, %fd38, %fd37, %p36;
	add.s64 	%rd46, %rd8, %rd44;
	st.global.f64 	[%rd46], %fd39;
$L__BB8_39:
	add.s32 	%r43, %r42, 128;
	setp.ge.s32 	%p37, %r43, %r2;
	@%p37 bra 	$L__BB8_41;
	mul.wide.s32 	%rd47, %r43, 8;
	add.s64 	%rd48, %rd7, %rd47;
	ld.global.f64 	%fd40, [%rd48];
	neg.f64 	%fd41, %fd40;
	setp.lt.f64 	%p38, %fd40, 0d0000000000000000;
	selp.f64 	%fd42, %fd41, %fd40, %p38;
	add.s64 	%rd49, %rd8, %rd47;
	st.global.f64 	[%rd49], %fd42;
$L__BB8_41:
	add.s32 	%r78, %r78, 2;
$L__BB8_42:
	and.b32  	%r61, %r47, 1;
	setp.eq.b32 	%p39, %r61, 1;
	not.pred 	%p40, %p39;
	@%p40 bra 	$L__BB8_58;
	shl.b32 	%r62, %r78, 7;
	add.s32 	%r46, %r62, %r4;
	setp.ge.s32 	%p41, %r46, %r2;
	@%p41 bra 	$L__BB8_58;
	mul.wide.s32 	%rd50, %r46, 8;
	add.s64 	%rd51, %rd7, %rd50;
	ld.global.f64 	%fd43, [%rd51];
	neg.f64 	%fd44, %fd43;
	setp.lt.f64 	%p42, %fd43, 0d0000000000000000;
	selp.f64 	%fd45, %fd44, %fd43, %p42;
	add.s64 	%rd52, %rd8, %rd50;
	st.global.f64 	[%rd52], %fd45;
	bra.uni 	$L__BB8_58;
$L__BB8_45:
	setp.lt.s32 	%p43, %r47, 1;
	@%p43 bra 	$L__BB8_58;
	and.b32  	%r10, %r47, 15;
	setp.lt.u32 	%p44, %r47, 16;
	mov.b32 	%r74, 0;
	@%p44 bra 	$L__BB8_49;
	and.b32  	%r74, %r47, 2147483632;
	neg.s32 	%r71, %r74;
	add.s32 	%r70, %r4, 1152;
	mul.wide.u32 	%rd70, %r4, 8;
$L__BB8_48:
	.pragma "nounroll";
	mul.wide.s32 	%rd53, %r70, 8;
	add.s64 	%rd54, %rd53, 3072;
	add.s64 	%rd55, %rd7, %rd70;
	ld.global.f64 	%fd46, [%rd55];
	neg.f64 	%fd47, %fd46;
	setp.lt.f64 	%p45, %fd46, 0d0000000000000000;
	selp.f64 	%fd48, %fd47, %fd46, %p45;
	add.s64 	%rd56, %rd8, %rd70;
	st.global.f64 	[%rd56], %fd48;
	ld.global.f64 	%fd49, [%rd55+1024];
	neg.f64 	%fd50, %fd49;
	setp.lt.f64 	%p46, %fd49, 0d0000000000000000;
	selp.f64 	%fd51, %fd50, %fd49, %p46;
	st.global.f64 	[%rd56+1024], %fd51;
	ld.global.f64 	%fd52, [%rd55+2048];
	neg.f64 	%fd53, %fd52;
	setp.lt.f64 	%p47, %fd52, 0d0000000000000000;
	selp.f64 	%fd54, %fd53, %fd52, %p47;
	st.global.f64 	[%rd56+2048], %fd54;
	ld.global.f64 	%fd55, [%rd55+3072];
	neg.f64 	%fd56, %fd55;
	setp.lt.f64 	%p48, %fd55, 0d0000000000000000;
	selp.f64 	%fd57, %fd56, %fd55, %p48;
	st.global.f64 	[%rd56+3072], %fd57;
	ld.global.f64 	%fd58, [%rd55+4096];
	neg.f64 	%fd59, %fd58;
	setp.lt.f64 	%p49, %fd58, 0d0000000000000000;
	selp.f64 	%fd60, %fd59, %fd58, %p49;
	st.global.f64 	[%rd56+4096], %fd60;
	ld.global.f64 	%fd61, [%rd55+5120];
	neg.f64 	%fd62, %fd61;
	setp.lt.f64 	%p50, %fd61, 0d0000000000000000;
	selp.f64 	%fd63, %fd62, %fd61, %p50;
	st.global.f64 	[%rd56+5120], %fd63;
	ld.global.f64 	%fd64, [%rd55+6144];
	neg.f64 	%fd65, %fd64;
	setp.lt.f64 	%p51, %fd64, 0d0000000000000000;
	selp.f64 	%fd66, %fd65, %fd64, %p51;
	st.global.f64 	[%rd56+6144], %fd66;
	ld.global.f64 	%fd67, [%rd55+7168];
	neg.f64 	%fd68, %fd67;
	setp.lt.f64 	%p52, %fd67, 0d0000000000000000;
	selp.f64 	%fd69, %fd68, %fd67, %p52;
	st.global.f64 	[%rd56+7168], %fd69;
	ld.global.f64 	%fd70, [%rd55+8192];
	neg.f64 	%fd71, %fd70;
	setp.lt.f64 	%p53, %fd70, 0d0000000000000000;
	selp.f64 	%fd72, %fd71, %fd70, %p53;
	st.global.f64 	[%rd56+8192], %fd72;
	add.s64 	%rd57, %rd7, %rd54;
	ld.global.f64 	%fd73, [%rd57+-3072];
	neg.f64 	%fd74, %fd73;
	setp.lt.f64 	%p54, %fd73, 0d0000000000000000;
	selp.f64 	%fd75, %fd74, %fd73, %p54;
	add.s64 	%rd58, %rd8, %rd54;
	st.global.f64 	[%rd58+-3072], %fd75;
	ld.global.f64 	%fd76, [%rd57+-2048];
	neg.f64 	%fd77, %fd76;
	setp.lt.f64 	%p55, %fd76, 0d0000000000000000;
	selp.f64 	%fd78, %fd77, %fd76, %p55;
	st.global.f64 	[%rd58+-2048], %fd78;
	ld.global.f64 	%fd79, [%rd57+-1024];
	neg.f64 	%fd80, %fd79;
	setp.lt.f64 	%p56, %fd79, 0d0000000000000000;
	selp.f64 	%fd81, %fd80, %fd79, %p56;
	st.global.f64 	[%rd58+-1024], %fd81;
	ld.global.f64 	%fd82, [%rd57];
	neg.f64 	%fd83, %fd82;
	setp.lt.f64 	%p57, %fd82, 0d0000000000000000;
	selp.f64 	%fd84, %fd83, %fd82, %p57;
	st.global.f64 	[%rd58], %fd84;
	ld.global.f64 	%fd85, [%rd57+1024];
	neg.f64 	%fd86, %fd85;
	setp.lt.f64 	%p58, %fd85, 0d0000000000000000;
	selp.f64 	%fd87, %fd86, %fd85, %p58;
	st.global.f64 	[%rd58+1024], %fd87;
	ld.global.f64 	%fd88, [%rd57+2048];
	neg.f64 	%fd89, %fd88;
	setp.lt.f64 	%p59, %fd88, 0d0000000000000000;
	selp.f64 	%fd90, %fd89, %fd88, %p59;
	st.global.f64 	[%rd58+2048], %fd90;
	ld.global.f64 	%fd91, [%rd57+3072];
	neg.f64 	%fd92, %fd91;
	setp.lt.f64 	%p60, %fd91, 0d0000000000000000;
	selp.f64 	%fd93, %fd92, %fd91, %p60;
	st.global.f64 	[%rd58+3072], %fd93;
	add.s32 	%r71, %r71, 16;
	add.s32 	%r70, %r70, 2048;
	add.s64 	%rd70, %rd70, 16384;
	setp.eq.s32 	%p61, %r71, 0;
	@%p61 bra 	$L__BB8_49;
	bra.uni 	$L__BB8_48;
$L__BB8_49:
	setp.eq.s32 	%p62, %r10, 0;
	@%p62 bra 	$L__BB8_58;
	and.b32  	%r22, %r47, 7;
	setp.lt.u32 	%p63, %r10, 8;
	@%p63 bra 	$L__BB8_52;
	shl.b32 	%r64, %r74, 7;
	add.s32 	%r65, %r64, %r4;
	mul.wide.s32 	%rd59, %r65, 8;
	add.s64 	%rd60, %rd7, %rd59;
	ld.global.f64 	%fd94, [%rd60];
	neg.f64 	%fd95, %fd94;
	setp.lt.f64 	%p64, %fd94, 0d0000000000000000;
	selp.f64 	%fd96, %fd95, %fd94, %p64;
	add.s64 	%rd61, %rd8, %rd59;
	st.global.f64 	[%rd61], %fd96;
	ld.global.f64 	%fd97, [%rd60+1024];
	neg.f64 	%fd98, %fd97;
	setp.lt.f64 	%p65, %fd97, 0d0000000000000000;
	selp.f64 	%fd99, %fd98, %fd97, %p65;
	st.global.f64 	[%rd61+1024], %fd99;
	ld.global.f64 	%fd100, [%rd60+2048];
	neg.f64 	%fd101, %fd100;
	setp.lt.f64 	%p66, %fd100, 0d0000000000000000;
	selp.f64 	%fd102, %fd101, %fd100, %p66;
	st.global.f64 	[%rd61+2048], %fd102;
	ld.global.f64 	%fd103, [%rd60+3072];
	neg.f64 	%fd104, %fd103;
	setp.lt.f64 	%p67, %fd103, 0d0000000000000000;
	selp.f64 	%fd105, %fd104, %fd103, %p67;
	st.global.f64 	[%rd61+3072], %fd105;
	ld.global.f64 	%fd106, [%rd60+4096];
	neg.f64 	%fd107, %fd106;
	setp.lt.f64 	%p68, %fd106, 0d0000000000000000;
	selp.f64 	%fd108, %fd107, %fd106, %p68;
	st.global.f64 	[%rd61+4096], %fd108;
	ld.global.f64 	%fd109, [%rd60+5120];
	neg.f64 	%fd110, %fd109;
	setp.lt.f64 	%p69, %fd109, 0d0000000000000000;
	selp.f64 	%fd111, %fd110, %fd109, %p69;
	st.global.f64 	[%rd61+5120], %fd111;
	ld.global.f64 	%fd112, [%rd60+6144];
	neg.f64 	%fd113, %fd112;
	setp.lt.f64 	%p70, %fd112, 0d0000000000000000;
	selp.f64 	%fd114, %fd113, %fd112, %p70;
	st.global.f64 	[%rd61+6144], %fd114;
	ld.global.f64 	%fd115, [%rd60+7168];
	neg.f64 	%fd116, %fd115;
	setp.lt.f64 	%p71, %fd115, 0d0000000000000000;
	selp.f64 	%fd117, %fd116, %fd115, %p71;
	st.global.f64 	[%rd61+7168], %fd117;
	add.s32 	%r74, %r74, 8;
$L__BB8_52:
	setp.eq.s32 	%p72, %r22, 0;
	@%p72 bra 	$L__BB8_58;
	and.b32  	%r25, %r47, 3;
	setp.lt.u32 	%p73, %r22, 4;
	@%p73 bra 	$L__BB8_55;
	shl.b32 	%r66, %r74, 7;
	add.s32 	%r67, %r66, %r4;
	mul.wide.s32 	%rd62, %r67, 8;
	add.s64 	%rd63, %rd7, %rd62;
	ld.global.f64 	%fd118, [%rd63];
	neg.f64 	%fd119, %fd118;
	setp.lt.f64 	%p74, %fd118, 0d0000000000000000;
	selp.f64 	%fd120, %fd119, %fd118, %p74;
	add.s64 	%rd64, %rd8, %rd62;
	st.global.f64 	[%rd64], %fd120;
	ld.global.f64 	%fd121, [%rd63+1024];
	neg.f64 	%fd122, %fd121;
	setp.lt.f64 	%p75, %fd121, 0d0000000000000000;
	selp.f64 	%fd123, %fd122, %fd121, %p75;
	st.global.f64 	[%rd64+1024], %fd123;
	ld.global.f64 	%fd124, [%rd63+2048];
	neg.f64 	%fd125, %fd124;
	setp.lt.f64 	%p76, %fd124, 0d0000000000000000;
	selp.f64 	%fd126, %fd125, %fd124, %p76;
	st.global.f64 	[%rd64+2048], %fd126;
	ld.global.f64 	%fd127, [%rd63+3072];
	neg.f64 	%fd128, %fd127;
	setp.lt.f64 	%p77, %fd127, 0d0000000000000000;
	selp.f64 	%fd129, %fd128, %fd127, %p77;
	st.global.f64 	[%rd64+3072], %fd129;
	add.s32 	%r74, %r74, 4;
$L__BB8_55:
	setp.eq.s32 	%p78, %r25, 0;
	@%p78 bra 	$L__BB8_58;
	shl.b32 	%r68, %r74, 7;
	add.s32 	%r77, %r4, %r68;
	neg.s32 	%r76, %r25;
$L__BB8_57:
	.pragma "nounroll";
	mul.wide.s32 	%rd66, %r77, 8;
	add.s64 	%rd67, %rd8, %rd66;
	add.s64 	%rd68, %rd7, %rd66;
	ld.global.f64 	%fd130, [%rd68];
	neg.f64 	%fd131, %fd130;
	setp.lt.f64 	%p79, %fd130, 0d0000000000000000;
	selp.f64 	%fd132, %fd131, %fd130, %p79;
	st.global.f64 	[%rd67], %fd132;
	add.s32 	%r77, %r77, 128;
	add.s32 	%r76, %r76, 1;
	setp.eq.s32 	%p80, %r76, 0;
	@%p80 bra 	$L__BB8_58;
	bra.uni 	$L__BB8_57;
$L__BB8_58:
	ret;

}
	// .globl	_ZN3cub18CUB_300001_SM_10006detail6reduce28DeviceReduceSingleTileKernelINS2_10policy_hubImj11mul_functorImEE10Policy1000EN6thrust24THRUST_300001_SM_1000_NS6detail15normal_iteratorINSA_10device_ptrIjEEEEPmjS6_mm11inc_functorIjEEEvT0_T1_T2_T3_T4_T6_
.visible .entry _ZN3cub18CUB_300001_SM_10006detail6reduce28DeviceReduceSingleTileKernelINS2_10policy_hubImj11mul_functorImEE10Policy1000EN6thrust24THRUST_300001_SM_1000_NS6detail15normal_iteratorINSA_10device_ptrIjEEEEPmjS6_mm11inc_functorIjEEEvT0_T1_T2_T3_T4_T6_(
	.param .align 8 .b8 _ZN3cub18CUB_300001_SM_10006detail6reduce28DeviceReduceSingleTileKernelINS2_10policy_hubImj11mul_functorImEE10Policy1000EN6thrust24THRUST_300001_SM_1000_NS6detail15normal_iteratorINSA_10device_ptrIjEEEEPmjS6_mm11inc_functorIjEEEvT0_T1_T2_T3_T4_T6__param_0[8],
	.param .u64 .ptr .align 1 _ZN3cub18CUB_300001_SM_10006detail6reduce28DeviceReduceSingleTileKernelINS2_10policy_hubImj11mul_functorImEE10Policy1000EN6thrust24THRUST_300001_SM_1000_NS6detail15normal_iteratorINSA_10device_ptrIjEEEEPmjS6_mm11inc_functorIjEEEvT0_T1_T2_T3_T4_T6__param_1,
	.param .u32 _ZN3cub18CUB_300001_SM_10006detail6reduce28DeviceReduceSingleTileKernelINS2_10policy_hubImj11mul_functorImEE10Policy1000EN6thrust24THRUST_300001_SM_1000_NS6detail15normal_iteratorINSA_10device_ptrIjEEEEPmjS6_mm11inc_functorIjEEEvT0_T1_T2_T3_T4_T6__param_2,
	.param .align 1 .b8 _ZN3cub18CUB_300001_SM_10006detail6reduce28DeviceReduceSingleTileKernelINS2_10policy_hubImj11mul_functorImEE10Policy1000EN6thrust24THRUST_300001_SM_1000_NS6detail15normal_iteratorINSA_10device_ptrIjEEEEPmjS6_mm11inc_functorIjEEEvT0_T1_T2_T3_T4_T6__param_3[1],
	.param .u64 _ZN3cub18CUB_300001_SM_10006detail6reduce28DeviceReduceSingleTileKernelINS2_10policy_hubImj11mul_functorImEE10Policy1000EN6thrust24THRUST_300001_SM_1000_NS6detail15normal_iteratorINSA_10device_ptrIjEEEEPmjS6_mm11inc_functorIjEEEvT0_T1_T2_T3_T4_T6__param_4,
	.param .align 1 .b8 _ZN3cub18CUB_300001_SM_10006detail6reduce28DeviceReduceSingleTileKernelINS2_10policy_hubImj11mul_functorImEE10Policy1000EN6thrust24THRUST_300001_SM_1000_NS6detail15normal_iteratorINSA_10device_ptrIjEEEEPmjS6_mm11inc_functorIjEEEvT0_T1_T2_T3_T4_T6__param_5[1]
)
.maxntid 256
.minnctapersm 1
{
	.reg .pred 	%p<59>;
	.reg .b32 	%r<436>;
	.reg .b64 	%rd<377>;
	// demoted variable
	.shared .align 8 .b8 _ZZN3cub18CUB_300001_SM_10006detail6reduce28DeviceReduceSingleTileKernelINS2_10policy_hubImj11mul_functorImEE10Policy1000EN6thrust24THRUST_300001_SM_1000_NS6detail15normal_iteratorINSA_10device_ptrIjEEEEPmjS6_mm11inc_functorIjEEEvT0_T1_T2_T3_T4_T6_E12temp_storage[80];
	ld.param.u64 	%rd48, [_ZN3cub18CUB_300001_SM_10006detail6reduce28DeviceReduceSingleTileKernelINS2_10policy_hubImj11mul_functorImEE10Policy1000EN6thrust24THRUST_300001_SM_1000_NS6detail15normal_iteratorINSA_10device_ptrIjEEEEPmjS6_mm11inc_functorIjEEEvT0_T1_T2_T3_T4_T6__param_0];
	ld.param.u64 	%rd50, [_ZN3cub18CUB_300001_SM_10006detail6reduce28DeviceReduceSingleTileKernelINS2_10policy_hubImj11mul_functorImEE10Policy1000EN6thrust24THRUST_300001_SM_1000_NS6detail15normal_iteratorINSA_10device_ptrIjEEEEPmjS6_mm11inc_functorIjEEEvT0_T1_T2_T3_T4_T6__param_1];
	ld.param.u32 	%r51, [_ZN3cub18CUB_300001_SM_10006detail6reduce28DeviceReduceSingleTileKernelINS2_10policy_hubImj11mul_functorImEE10Policy1000EN6thrust24THRUST_300001_SM_1000_NS6detail15normal_iteratorINSA_10device_ptrIjEEEEPmjS6_mm11inc_functorIjEEEvT0_T1_T2_T3_T4_T6__param_2];
	ld.param.u64 	%rd49, [_ZN3cub18CUB_300001_SM_10006detail6reduce28DeviceReduceSingleTileKernelINS2_10policy_hubImj11mul_functorImEE10Policy1000EN6thrust24THRUST_300001_SM_1000_NS6detail15normal_iteratorINSA_10device_ptrIjEEEEPmjS6_mm11inc_functorIjEEEvT0_T1_T2_T3_T4_T6__param_4];
	cvta.to.global.u64 	%rd1, %rd50;
	setp.ne.s32 	%p1, %r51, 0;
	@%p1 bra 	$L__BB9_3;
	mov.u32 	%r418, %tid.x;
	setp.ne.s32 	%p58, %r418, 0;
	@%p58 bra 	$L__BB9_52;
	st.global.u64 	[%rd1], %rd49;
	bra.uni 	$L__BB9_52;
$L__BB9_3:
	cvta.to.global.u64 	%rd2, %rd48;
	setp.gt.u32 	%p2, %r51, 2047;
	@%p2 bra 	$L__BB9_28;
	mov.u32 	%r1, %tid.x;
	setp.ge.u32 	%p24, %r1, %r51;
	mov.b64 	%rd364, 0;
	mov.u32 	%r422, %r1;
	@%p24 bra 	$L__BB9_6;
	mul.wide.u32 	%rd225, %r1, 4;
	add.s64 	%rd226, %rd2, %rd225;
	ld.global.u32 	%r235, [%rd226];
	add.s32 	%r236, %r235, 1;
	cvt.u64.u32 	%rd364, %r236;
	add.s32 	%r422, %r1, 256;
$L__BB9_6:
	setp.ge.u32 	%p25, %r422, %r51;
	@%p25 bra 	$L__BB9_19;
	not.b32 	%r237, %r422;
	add.s32 	%r238, %r51, %r237;
	shr.u32 	%r239, %r238, 8;
	add.s32 	%r4, %r239, 1;
	and.b32  	%r5, %r4, 15;
	setp.lt.u32 	%p26, %r238, 3840;
	@%p26 bra 	$L__BB9_10;
	and.b32  	%r240, %r4, 33554416;
	neg.s32 	%r420, %r240;
	mul.wide.u32 	%rd228, %r422, 4;
	add.s64 	%rd229, %rd228, %rd2;
	add.s64 	%rd354, %rd229, 8192;
$L__BB9_9:
	.pragma "nounroll";
	ld.global.u32 	%r241, [%rd354+-8192];
	add.s32 	%r242, %r241, 1;
	cvt.u64.u32 	%rd230, %r242;
	mul.lo.s64 	%rd231, %rd364, %rd230;
	ld.global.u32 	%r243, [%rd354+-7168];
	add.s32 	%r244, %r243, 1;
	cvt.u64.u32 	%rd232, %r244;
	mul.lo.s64 	%rd233, %rd231, %rd232;
	ld.global.u32 	%r245, [%rd354+-6144];
	add.s32 	%r246, %r245, 1;
	cvt.u64.u32 	%rd234, %r246;
	mul.lo.s64 	%rd235, %rd233, %rd234;
	ld.global.u32 	%r247, [%rd354+-5120];
	add.s32 	%r248, %r247, 1;
	cvt.u64.u32 	%rd236, %r248;
	mul.lo.s64 	%rd237, %rd235, %rd236;
	ld.global.u32 	%r249, [%rd354+-4096];
	add.s32 	%r250, %r249, 1;
	cvt.u64.u32 	%rd238, %r250;
	mul.lo.s64 	%rd239, %rd237, %rd238;
	ld.global.u32 	%r251, [%rd354+-3072];
	add.s32 	%r252, %r251, 1;
	cvt.u64.u32 	%rd240, %r252;
	mul.lo.s64 	%rd241, %rd239, %rd240;
	ld.global.u32 	%r253, [%rd354+-2048];
	add.s32 	%r254, %r253, 1;
	cvt.u64.u32 	%rd242, %r254;
	mul.lo.s64 	%rd243, %rd241, %rd242;
	ld.global.u32 	%r255, [%rd354+-1024];
	add.s32 	%r256, %r255, 1;
	cvt.u64.u32 	%rd244, %r256;
	mul.lo.s64 	%rd245, %rd243, %rd244;
	ld.global.u32 	%r257, [%rd354];
	add.s32 	%r258, %r257, 1;
	cvt.u64.u32 	%rd246, %r258;
	mul.lo.s64 	%rd247, %rd245, %rd246;
	ld.global.u32 	%r259, [%rd354+1024];
	add.s32 	%r260, %r259, 1;
	cvt.u64.u32 	%rd248, %r260;
	mul.lo.s64 	%rd249, %rd247, %rd248;
	ld.global.u32 	%r261, [%rd354+2048];
	add.s32 	%r262, %r261, 1;
	cvt.u64.u32 	%rd250, %r262;
	mul.lo.s64 	%rd251, %rd249, %rd250;
	ld.global.u32 	%r263, [%rd354+3072];
	add.s32 	%r264, %r263, 1;
	cvt.u64.u32 	%rd252, %r264;
	mul.lo.s64 	%rd253, %rd251, %rd252;
	ld.global.u32 	%r265, [%rd354+4096];
	add.s32 	%r266, %r265, 1;
	cvt.u64.u32 	%rd254, %r266;
	mul.lo.s64 	%rd255, %rd253, %rd254;
	ld.global.u32 	%r267, [%rd354+5120];
	add.s32 	%r268, %r267, 1;
	cvt.u64.u32 	%rd256, %r268;
	mul.lo.s64 	%rd257, %rd255, %rd256;
	ld.global.u32 	%r269, [%rd354+6144];
	add.s32 	%r270, %r269, 1;
	cvt.u64.u32 	%rd258, %r270;
	mul.lo.s64 	%rd259, %rd257, %rd258;
	ld.global.u32 	%r271, [%rd354+7168];
	add.s32 	%r272, %r271, 1;
	cvt.u64.u32 	%rd260, %r272;
	mul.lo.s64 	%rd364, %rd259, %rd260;
	add.s32 	%r422, %r422, 4096;
	add.s32 	%r420, %r420, 16;
	add.s64 	%rd354, %rd354, 16384;
	setp.ne.s32 	%p27, %r420, 0;
	@%p27 bra 	$L__BB9_9;
$L__BB9_10:
	setp.eq.s32 	%p28, %r5, 0;
	@%p28 bra 	$L__BB9_19;
	and.b32  	%r12, %r4, 7;
	setp.lt.u32 	%p29, %r5, 8;
	@%p29 bra 	$L__BB9_13;
	mul.wide.u32 	%rd262, %r422, 4;
	add.s64 	%rd263, %rd2, %rd262;
	ld.global.u32 	%r273, [%rd263];
	add.s32 	%r274, %r273, 1;
	cvt.u64.u32 	%rd264, %r274;
	mul.lo.s64 	%rd265, %rd364, %rd264;
	ld.global.u32 	%r275, [%rd263+1024];
	add.s32 	%r276, %r275, 1;
	cvt.u64.u32 	%rd266, %r276;
	mul.lo.s64 	%rd267, %rd265, %rd266;
	ld.global.u32 	%r277, [%rd263+2048];
	add.s32 	%r278, %r277, 1;
	cvt.u64.u32 	%rd268, %r278;
	mul.lo.s64 	%rd269, %rd267, %rd268;
	ld.global.u32 	%r279, [%rd263+3072];
	add.s32 	%r280, %r279, 1;
	cvt.u64.u32 	%rd270, %r280;
	mul.lo.s64 	%rd271, %rd269, %rd270;
	ld.global.u32 	%r281, [%rd263+4096];
	add.s32 	%r282, %r281, 1;
	cvt.u64.u32 	%rd272, %r282;
	mul.lo.s64 	%rd273, %rd271, %rd272;
	ld.global.u32 	%r283, [%rd263+5120];
	add.s32 	%r284, %r283, 1;
	cvt.u64.u32 	%rd274, %r284;
	mul.lo.s64 	%rd275, %rd273, %rd274;
	ld.global.u32 	%r285, [%rd263+6144];
	add.s32 	%r286, %r285, 1;
	cvt.u64.u32 	%rd276, %r286;
	mul.lo.s64 	%rd277, %rd275, %rd276;
	ld.global.u32 	%r287, [%rd263+7168];
	add.s32 	%r288, %r287, 1;
	cvt.u64.u32 	%rd278, %r288;
	mul.lo.s64 	%rd364, %rd277, %rd278;
	add.s32 	%r422, %r422, 2048;
$L__BB9_13:
	setp.eq.s32 	%p30, %r12, 0;
	@%p30 bra 	$L__BB9_19;
	and.b32  	%r15, %r4, 3;
	setp.lt.u32 	%p31, %r12, 4;
	@%p31 bra 	$L__BB9_16;
	mul.wide.u32 	%rd280, %r422, 4;
	add.s64 	%rd281, %rd2, %rd280;
	ld.global.u32 	%r289, [%rd281];
	add.s32 	%r290, %r289, 1;
	cvt.u64.u32 	%rd282, %r290;
	mul.lo.s64 	%rd283, %rd364, %rd282;
	ld.global.u32 	%r291, [%rd281+1024];
	add.s32 	%r292, %r291, 1;
	cvt.u64.u32 	%rd284, %r292;
	mul.lo.s64 	%rd285, %rd283, %rd284;
	ld.global.u32 	%r293, [%rd281+2048];
	add.s32 	%r294, %r293, 1;
	cvt.u64.u32 	%rd286, %r294;
	mul.lo.s64 	%rd287, %rd285, %rd286;
	ld.global.u32 	%r295, [%rd281+3072];
	add.s32 	%r296, %r295, 1;
	cvt.u64.u32 	%rd288, %r296;
	mul.lo.s64 	%rd364, %rd287, %rd288;
	add.s32 	%r422, %r422, 1024;
$L__BB9_16:
	setp.eq.s32 	%p32, %r15, 0;
	@%p32 bra 	$L__BB9_19;
	mul.wide.u32 	%rd289, %r422, 4;
	add.s64 	%rd362, %rd2, %rd289;
	neg.s32 	%r425, %r15;
$L__BB9_18:
	.pragma "nounroll";
	ld.global.u32 	%r297, [%rd362];
	add.s32 	%r298, %r297, 1;
	cvt.u64.u32 	%rd290, %r298;
	mul.lo.s64 	%rd364, %rd364, %rd290;
	add.s64 	%rd362, %rd362, 1024;
	add.s32 	%r425, %r425, 1;
	setp.ne.s32 	%p33, %r425, 0;
	@%p33 bra 	$L__BB9_18;
$L__BB9_19:
	setp.lt.u32 	%p34, %r51, 256;
	@%p34 bra 	$L__BB9_24;
	// begin inline asm
	mov.u32 %r362, %laneid;
	// end inline asm
	mov.b64 	{%r364, %r369}, %rd364;
	mov.b32 	%r370, 1;
	mov.b32 	%r411, 31;
	mov.b32 	%r412, -1;
	// begin inline asm
	shfl.sync.down.b32 %r363, %r364, %r370, %r411, %r412;
	// end inline asm
	// begin inline asm
	shfl.sync.down.b32 %r368, %r369, %r370, %r411, %r412;
	// end inline asm
	mov.b64 	%rd325, {%r363, %r368};
	setp.gt.s32 	%p50, %r362, 30;
	selp.b64 	%rd326, 1, %rd325, %p50;
	mul.lo.s64 	%rd327, %rd326, %rd364;
	mov.b64 	{%r374, %r379}, %rd327;
	mov.b32 	%r380, 2;
	// begin inline asm
	shfl.sync.down.b32 %r373, %r374, %r380, %r411, %r412;
	// end inline asm
	// begin inline asm
	shfl.sync.down.b32 %r378, %r379, %r380, %r411, %r412;
	// end inline asm
	mov.b64 	%rd328, {%r373, %r378};
	setp.gt.s32 	%p51, %r362, 29;
	selp.b64 	%rd329, 1, %rd328, %p51;
	mul.lo.s64 	%rd330, %rd329, %rd327;
	mov.b64 	{%r384, %r389}, %rd330;
	mov.b32 	%r390, 4;
	// begin inline asm
	shfl.sync.down.b32 %r383, %r384, %r390, %r411, %r412;
	// end inline asm
	// begin inline asm
	shfl.sync.down.b32 %r388, %r389, %r390, %r411, %r412;
	// end inline asm
	mov.b64 	%rd331, {%r383, %r388};
	setp.gt.s32 	%p52, %r362, 27;
	selp.b64 	%rd332, 1, %rd331, %p52;
	mul.lo.s64 	%rd333, %rd332, %rd330;
	mov.b64 	{%r394, %r399}, %rd333;
	mov.b32 	%r400, 8;
	// begin inline asm
	shfl.sync.down.b32 %r393, %r394, %r400, %r411, %r412;
	// end inline asm
	// begin inline asm
	shfl.sync.down.b32 %r398, %r399, %r400, %r411, %r412;
	// end inline asm
	mov.b64 	%rd334, {%r393, %r398};
	setp.gt.s32 	%p53, %r362, 23;
	selp.b64 	%rd335, 1, %rd334, %p53;
	mul.lo.s64 	%rd336, %rd335, %rd333;
	mov.b64 	{%r404, %r409}, %rd336;
	mov.b32 	%r410, 16;
	// begin inline asm
	shfl.sync.down.b32 %r403, %r404, %r410, %r411, %r412;
	// end inline asm
	// begin inline asm
	shfl.sync.down.b32 %r408, %r409, %r410, %r411, %r412;
	// end inline asm
	mov.b64 	%rd337, {%r403, %r408};
	setp.gt.s32 	%p54, %r362, 15;
	selp.b64 	%rd338, 1, %rd337, %p54;
	mul.lo.s64 	%rd376, %rd338, %rd336;
	setp.ne.s32 	%p55, %r362, 0;
	@%p55 bra 	$L__BB9_22;
	shr.u32 	%r413, %r1, 2;
	and.b32  	%r414, %r413, 248;
	mov.u32 	%r415, _ZZN3cub18CUB_300001_SM_10006detail6reduce28DeviceReduceSingleTileKernelINS2_10policy_hubImj11mul_functorImEE10Policy1000EN6thrust24THRUST_300001_SM_1000_NS6detail15normal_iteratorINSA_10device_ptrIjEEEEPmjS6_mm11inc_functorIjEEEvT0_T1_T2_T3_T4_T6_E12temp_storage;
	add.s32 	%r416, %r415, %r414;
	st.shared.u64 	[%r416+8], %rd376;
$L__BB9_22:
	bar.sync 	0;
	setp.ne.s32 	%p56, %r1, 0;
	@%p56 bra 	$L__BB9_50;
	ld.shared.u64 	%rd339, [_ZZN3cub18CUB_300001_SM_10006detail6reduce28DeviceReduceSingleTileKernelINS2_10policy_hubImj11mul_functorImEE10Policy1000EN6thrust24THRUST_300001_SM_1000_NS6detail15normal_iteratorINSA_10device_ptrIjEEEEPmjS6_mm11inc_functorIjEEEvT0_T1_T2_T3_T4_T6_E12temp_storage+16];
	mul.lo.s64 	%rd340, %rd339, %rd376;
	ld.shared.u64 	%rd341, [_ZZN3cub18CUB_300001_SM_10006detail6reduce28DeviceReduceSingleTileKernelINS2_10policy_hubImj11mul_functorImEE10Policy1000EN6thrust24THRUST_300001_SM_1000_NS6detail15normal_iteratorINSA_10device_ptrIjEEEEPmjS6_mm11inc_functorIjEEEvT0_T1_T2_T3_T4_T6_E12temp_storage+24];
	mul.lo.s64 	%rd342, %rd340, %rd341;
	ld.shared.u64 	%rd343, [_ZZN3cub18CUB_300001_SM_10006detail6reduce28DeviceReduceSingleTileKernelINS2_10policy_hubImj11mul_functorImEE10Policy1000EN6thrust24THRUST_300001_SM_1000_NS6detail15normal_iteratorINSA_10device_ptrIjEEEEPmjS6_mm11inc_functorIjEEEvT0_T1_T2_T3_T4_T6_E12temp_storage+32];
	mul.lo.s64 	%rd344, %rd342, %rd343;
	ld.shared.u64 	%rd345, [_ZZN3cub18CUB_300001_SM_10006detail6reduce28DeviceReduceSingleTileKernelINS2_10policy_hubImj11mul_functorImEE10Policy1000EN6thrust24THRUST_300001_SM_1000_NS6detail15normal_iteratorINSA_10device_ptrIjEEEEPmjS6_mm11inc_functorIjEEEvT0_T1_T2_T3_T4_T6_E12temp_storage+40];
	mul.lo.s64 	%rd346, %rd344, %rd345;
	ld.shared.u64 	%rd347, [_ZZN3cub18CUB_300001_SM_10006detail6reduce28DeviceReduceSingleTileKernelINS2_10policy_hubImj11mul_functorImEE10Policy1000EN6thrust24THRUST_300001_SM_1000_NS6detail15normal_iteratorINSA_10device_ptrIjEEEEPmjS6_mm11inc_functorIjEEEvT0_T1_T2_T3_T4_T6_E12temp_storage+48];
	mul.lo.s64 	%rd348, %rd346, %rd347;
	ld.shared.u64 	%rd349, [_ZZN3cub18CUB_300001_SM_10006detail6reduce28DeviceReduceSingleTileKernelINS2_10policy_hubImj11mul_functorImEE10Policy1000EN6thrust24THRUST_300001_SM_1000_NS6detail15normal_iteratorINSA_10device_ptrIjEEEEPmjS6_mm11inc_functorIjEEEvT0_T1_T2_T3_T4_T6_E12temp_storage+56];
	mul.lo.s64 	%rd350, %rd348, %rd349;
	ld.shared.u64 	%rd351, [_ZZN3cub18CUB_300001_SM_10006detail6reduce28DeviceReduceSingleTileKernelINS2_10policy_hubImj11mul_functorImEE10Policy1000EN6thrust24THRUST_300001_SM_1000_NS6detail15normal_iteratorINSA_10device_ptrIjEEEEPmjS6_mm11inc_functorIjEEEvT0_T1_T2_T3_T4_T6_E12temp_storage+64];
	mul.lo.s64 	%rd376, %rd350, %rd351;
	bra.uni 	$L__BB9_50;
$L__BB9_24:
	// begin inline asm
	mov.u32 %r299, %laneid;
	// end inline asm
	and.b32  	%r350, %r1, 992;
	add.s32 	%r351, %r350, 32;
	setp.gt.u32 	%p35, %r351, %r51;
	not.b32 	%r352, %r350;
	add.s32 	%r353, %r51, %r352;
	selp.b32 	%r348, %r353, 31, %p35;
	mov.b64 	{%r301, %r306}, %rd364;
	mov.b32 	%r307, 1;
	mov.b32 	%r349, -1;
	// begin inline asm
	shfl.sync.down.b32 %r300, %r301, %r307, %r348, %r349;
	// end inline asm
	// begin inline asm
	shfl.sync.down.b32 %r305, %r306, %r307, %r348, %r349;
	// end inline asm
	mov.b64 	%rd291, {%r300, %r305};
	setp.lt.s32 	%p36, %r299, %r348;
	selp.b64 	%rd292, %rd291, 1, %p36;
	mul.lo.s64 	%rd293, %rd292, %rd364;
	mov.b64 	{%r311, %r316}, %rd293;
	mov.b32 	%r317, 2;
	// begin inline asm
	shfl.sync.down.b32 %r310, %r311, %r317, %r348, %r349;
	// end inline asm
	// begin inline asm
	shfl.sync.down.b32 %r315, %r316, %r317, %r348, %r349;
	// end inline asm
	mov.b64 	%rd294, {%r310, %r315};
	add.s32 	%r354, %r299, 2;
	setp.gt.s32 	%p37, %r354, %r348;
	selp.b64 	%rd295, 1, %rd294, %p37;
	mul.lo.s64 	%rd296, %rd295, %rd293;
	mov.b64 	{%r321, %r326}, %rd296;
	mov.b32 	%r327, 4;
	// begin inline asm
	shfl.sync.down.b32 %r320, %r321, %r327, %r348, %r349;
	// end inline asm
	// begin inline asm
	shfl.sync.down.b32 %r325, %r326, %r327, %r348, %r349;
	// end inline asm
	mov.b64 	%rd297, {%r320, %r325};
	add.s32 	%r355, %r299, 4;
	setp.gt.s32 	%p38, %r355, %r348;
	selp.b64 	%rd298, 1, %rd297, %p38;
	mul.lo.s64 	%rd299, %rd298, %rd296;
	mov.b64 	{%r331, %r336}, %rd299;
	mov.b32 	%r337, 8;
	// begin inline asm
	shfl.sync.down.b32 %r330, %r331, %r337, %r348, %r349;
	// end inline asm
	// begin inline asm
	shfl.sync.down.b32 %r335, %r336, %r337, %r348, %r349;
	// end inline asm
	mov.b64 	%rd300, {%r330, %r335};
	add.s32 	%r356, %r299, 8;
	setp.gt.s32 	%p39, %r356, %r348;
	selp.b64 	%rd301, 1, %rd300, %p39;
	mul.lo.s64 	%rd302, %rd301, %rd299;
	mov.b64 	{%r341, %r346}, %rd302;
	mov.b32 	%r347, 16;
	// begin inline asm
	shfl.sync.down.b32 %r340, %r341, %r347, %r348, %r349;
	// end inline asm
	// begin inline asm
	shfl.sync.down.b32 %r345, %r346, %r347, %r348, %r349;
	// end inline asm
	mov.b64 	%rd303, {%r340, %r345};
	add.s32 	%r357, %r299, 16;
	setp.gt.s32 	%p40, %r357, %r348;
	selp.b64 	%rd304, 1, %rd303, %p40;
	mul.lo.s64 	%rd376, %rd304, %rd302;
	setp.ne.s32 	%p41, %r299, 0;
	@%p41 bra 	$L__BB9_26;
	shr.u32 	%r358, %r1, 2;
	and.b32  	%r359, %r358, 248;
	mov.u32 	%r360, _ZZN3cub18CUB_300001_SM_10006detail6reduce28DeviceReduceSingleTileKernelINS2_10policy_hubImj11mul_functorImEE10Policy1000EN6thrust24THRUST_300001_SM_1000_NS6detail15normal_iteratorINSA_10device_ptrIjEEEEPmjS6_mm11inc_functorIjEEEvT0_T1_T2_T3_T4_T6_E12temp_storage;
	add.s32 	%r361, %r360, %r359;
	st.shared.u64 	[%r361+8], %rd376;
$L__BB9_26:
	bar.sync 	0;
	setp.ne.s32 	%p42, %r1, 0;
	@%p42 bra 	$L__BB9_50;
	setp.gt.u32 	%p43, %r51, 32;
	ld.shared.u64 	%rd305, [_ZZN3cub18CUB_300001_SM_10006detail6reduce28DeviceReduceSingleTileKernelINS2_10policy_hubImj11mul_functorImEE10Policy1000EN6thrust24THRUST_300001_SM_1000_NS6detail15normal_iteratorINSA_10device_ptrIjEEEEPmjS6_mm11inc_functorIjEEEvT0_T1_T2_T3_T4_T6_E12temp_storage+16];
	selp.b64 	%rd306, %rd305, 1, %p43;
	mul.lo.s64 	%rd307, %rd306, %rd376;
	setp.gt.u32 	%p44, %r51, 64;
	ld.shared.u64 	%rd308, [_ZZN3cub18CUB_300001_SM_10006detail6reduce28DeviceReduceSingleTileKernelINS2_10policy_hubImj11mul_functorImEE10Policy1000EN6thrust24THRUST_300001_SM_1000_NS6detail15normal_iteratorINSA_10device_ptrIjEEEEPmjS6_mm11inc_functorIjEEEvT0_T1_T2_T3_T4_T6_E12temp_storage+24];
	selp.b64 	%rd309, %rd308, 1, %p44;
	mul.lo.s64 	%rd310, %rd307, %rd309;
	setp.gt.u32 	%p45, %r51, 96;
	ld.shared.u64 	%rd311, [_ZZN3cub18CUB_300001_SM_10006detail6reduce28DeviceReduceSingleTileKernelINS2_10policy_hubImj11mul_functorImEE10Policy1000EN6thrust24THRUST_300001_SM_1000_NS6detail15normal_iteratorINSA_10device_ptrIjEEEEPmjS6_mm11inc_functorIjEEEvT0_T1_T2_T3_T4_T6_E12temp_storage+32];
	selp.b64 	%rd312, %rd311, 1, %p45;
	mul.lo.s64 	%rd313, %rd310, %rd312;
	setp.gt.u32 	%p46, %r51, 128;
	ld.shared.u64 	%rd314, [_ZZN3cub18CUB_300001_SM_10006detail6reduce28DeviceReduceSingleTileKernelINS2_10policy_hubImj11mul_functorImEE10Policy1000EN6thrust24THRUST_300001_SM_1000_NS6detail15normal_iteratorINSA_10device_ptrIjEEEEPmjS6_mm11inc_functorIjEEEvT0_T1_T2_T3_T4_T6_E12temp_storage+40];
	selp.b64 	%rd315, %rd314, 1, %p46;
	mul.lo.s64 	%rd316, %rd313, %rd315;
	setp.gt.u32 	%p47, %r51, 160;
	ld.shared.u64 	%rd317, [_ZZN3cub18CUB_300001_SM_10006detail6reduce28DeviceReduceSingleTileKernelINS2_10policy_hubImj11mul_functorImEE10Policy1000EN6thrust24THRUST_300001_SM_1000_NS6detail15normal_iteratorINSA_10device_ptrIjEEEEPmjS6_mm11inc_functorIjEEEvT0_T1_T2_T3_T4_T6_E12temp_storage+48];
	selp.b64 	%rd318, %rd317, 1, %p47;
	mul.lo.s64 	%rd319, %rd316, %rd318;
	setp.gt.u32 	%p48, %r51, 192;
	ld.shared.u64 	%rd320, [_ZZN3cub18CUB_300001_SM_10006detail6reduce28DeviceReduceSingleTileKernelINS2_10policy_hubImj11mul_functorImEE10Policy1000EN6thrust24THRUST_300001_SM_1000_NS6detail15normal_iteratorINSA_10device_ptrIjEEEEPmjS6_mm11inc_functorIjEEEvT0_T1_T2_T3_T4_T6_E12temp_storage+56];
	selp.b64 	%rd321, %rd320, 1, %p48;
	mul.lo.s64 	%rd322, %rd319, %rd321;
	setp.gt.u32 	%p49, %r51, 224;
	ld.shared.u64 	%rd323, [_ZZN3cub18CUB_300001_SM_10006detail6reduce28DeviceReduceSingleTileKernelINS2_10policy_hubImj11mul_functorImEE10Policy1000EN6thrust24THRUST_300001_SM_1000_NS6detail15normal_iteratorINSA_10device_ptrIjEEEEPmjS6_mm11inc_functorIjEEEvT0_T1_T2_T3_T4_T6_E12temp_storage+64];
	selp.b64 	%rd324, %rd323, 1, %p49;
	mul.lo.s64 	%rd376, %rd322, %rd324;
	bra.uni 	$L__BB9_50;
$L__BB9_28:
	mov.u32 	%r21, %tid.x;
	mul.wide.u32 	%rd51, %r21, 4;
	add.s64 	%rd52, %rd2, %rd51;
	ld.global.u32 	%r53, [%rd52];
	add.s32 	%r54, %r53, 1;
	ld.global.u32 	%r55, [%rd52+1024];
	add.s32 	%r56, %r55, 1;
	ld.global.u32 	%r57, [%rd52+2048];
	add.s32 	%r58, %r57, 1;
	cvt.u64.u32 	%rd53, %r58;
	ld.global.u32 	%r59, [%rd52+3072];
	add.s32 	%r60, %r59, 1;
	cvt.u64.u32 	%rd54, %r60;
	ld.global.u32 	%r61, [%rd52+4096];
	add.s32 	%r62, %r61, 1;
	cvt.u64.u32 	%rd55, %r62;
	ld.global.u32 	%r63, [%rd52+5120];
	add.s32 	%r64, %r63, 1;
	cvt.u64.u32 	%rd56, %r64;
	ld.global.u32 	%r65, [%rd52+6144];
	add.s32 	%r66, %r65, 1;
	cvt.u64.u32 	%rd57, %r66;
	ld.global.u32 	%r67, [%rd52+7168];
	add.s32 	%r68, %r67, 1;
	cvt.u64.u32 	%rd58, %r68;
	mul.wide.u32 	%rd59, %r56, %r54;
	mul.lo.s64 	%rd60, %rd59, %rd53;
	mul.lo.s64 	%rd61, %rd60, %rd54;
	mul.lo.s64 	%rd62, %rd61, %rd55;
	mul.lo.s64 	%rd63, %rd62, %rd56;
	mul.lo.s64 	%rd64, %rd63, %rd57;
	mul.lo.s64 	%rd375, %rd64, %rd58;
	add.s32 	%r22, %r51, -2048;
	setp.lt.u32 	%p3, %r22, 2048;
	mov.b32 	%r427, 2048;
	@%p3 bra 	$L__BB9_32;
	mov.b32 	%r427, 2048;
$L__BB9_30:
	add.s32 	%r70, %r21, %r427;
	mul.wide.u32 	%rd65, %r70, 4;
	add.s64 	%rd66, %rd2, %rd65;
	ld.global.u32 	%r71, [%rd66];
	add.s32 	%r72, %r71, 1;
	cvt.u64.u32 	%rd67, %r72;
	ld.global.u32 	%r73, [%rd66+1024];
	add.s32 	%r74, %r73, 1;
	cvt.u64.u32 	%rd68, %r74;
	ld.global.u32 	%r75, [%rd66+2048];
	add.s32 	%r76, %r75, 1;
	cvt.u64.u32 	%rd69, %r76;
	ld.global.u32 	%r77, [%rd66+3072];
	add.s32 	%r78, %r77, 1;
	cvt.u64.u32 	%rd70, %r78;
	ld.global.u32 	%r79, [%rd66+4096];
	add.s32 	%r80, %r79, 1;
	cvt.u64.u32 	%rd71, %r80;
	ld.global.u32 	%r81, [%rd66+5120];
	add.s32 	%r82, %r81, 1;
	cvt.u64.u32 	%rd72, %r82;
	ld.global.u32 	%r83, [%rd66+6144];
	add.s32 	%r84, %r83, 1;
	cvt.u64.u32 	%rd73, %r84;
	ld.global.u32 	%r85, [%rd66+7168];
	add.s32 	%r86, %r85, 1;
	cvt.u64.u32 	%rd74, %r86;
	mul.lo.s64 	%rd75, %rd375, %rd67;
	mul.lo.s64 	%rd76, %rd75, %rd68;
	mul.lo.s64 	%rd77, %rd76, %rd69;
	mul.lo.s64 	%rd78, %rd77, %rd70;
	mul.lo.s64 	%rd79, %rd78, %rd71;
	mul.lo.s64 	%rd80, %rd79, %rd72;
	mul.lo.s64 	%rd81, %rd80, %rd73;
	mul.lo.s64 	%rd375, %rd81, %rd74;
	sub.s32 	%r87, %r51, %r427;
	setp.lt.u32 	%p4, %r87, 2048;
	@%p4 bra 	$L__BB9_46;
	add.s32 	%r427, %r427, 2048;
	setp.le.u32 	%p5, %r427, %r22;
	@%p5 bra 	$L__BB9_30;
$L__BB9_32:
	setp.le.u32 	%p6, %r51, %r427;
	sub.s32 	%r88, %r51, %r427;
	setp.ge.s32 	%p7, %r21, %r88;
	or.pred  	%p8, %p6, %p7;
	@%p8 bra 	$L__BB9_46;
	not.b32 	%r90, %r21;
	add.s32 	%r91, %r51, %r90;
	sub.s32 	%r92, %r91, %r427;
	shr.u32 	%r93, %r92, 8;
	add.s32 	%r26, %r93, 1;
	and.b32  	%r27, %r26, 15;
	setp.lt.u32 	%p9, %r92, 3840;
	mov.u32 	%r432, %r21;
	@%p9 bra 	$L__BB9_37;
	or.b32  	%r430, %r21, 2048;
	add.s32 	%r429, %r21, %r427;
	and.b32  	%r94, %r26, 33554416;
	neg.s32 	%r428, %r94;
$L__BB9_35:
	.pragma "nounroll";
	mul.wide.u32 	%rd83, %r429, 4;
	add.s64 	%rd84, %rd2, %rd83;
	ld.global.u32 	%r95, [%rd84];
	add.s32 	%r96, %r95, 1;
	cvt.u64.u32 	%rd85, %r96;
	mul.lo.s64 	%rd86, %rd375, %rd85;
	add.s32 	%r97, %r429, 256;
	mul.wide.u32 	%rd87, %r97, 4;
	add.s64 	%rd88, %rd2, %rd87;
	ld.global.u32 	%r98, [%rd88];
	add.s32 	%r99, %r98, 1;
	cvt.u64.u32 	%rd89, %r99;
	mul.lo.s64 	%rd90, %rd86, %rd89;
	add.s32 	%r100, %r429, 512;
	mul.wide.u32 	%rd91, %r100, 4;
	add.s64 	%rd92, %rd2, %rd91;
	ld.global.u32 	%r101, [%rd92];
	add.s32 	%r102, %r101, 1;
	cvt.u64.u32 	%rd93, %r102;
	mul.lo.s64 	%rd94, %rd90, %rd93;
	add.s32 	%r103, %r429, 768;
	mul.wide.u32 	%rd95, %r103, 4;
	add.s64 	%rd96, %rd2, %rd95;
	ld.global.u32 	%r104, [%rd96];
	add.s32 	%r105, %r104, 1;
	cvt.u64.u32 	%rd97, %r105;
	mul.lo.s64 	%rd98, %rd94, %rd97;
	add.s32 	%r106, %r429, 1024;
	mul.wide.u32 	%rd99, %r106, 4;
	add.s64 	%rd100, %rd2, %rd99;
	ld.global.u32 	%r107, [%rd100];
	add.s32 	%r108, %r107, 1;
	cvt.u64.u32 	%rd101, %r108;
	mul.lo.s64 	%rd102, %rd98, %rd101;
	add.s32 	%r109, %r429, 1280;
	mul.wide.u32 	%rd103, %r109, 4;
	add.s64 	%rd104, %rd2, %rd103;
	ld.global.u32 	%r110, [%rd104];
	add.s32 	%r111, %r110, 1;
	cvt.u64.u32 	%rd105, %r111;
	mul.lo.s64 	%rd106, %rd102, %rd105;
	add.s32 	%r112, %r429, 1536;
	mul.wide.u32 	%rd107, %r112, 4;
	add.s64 	%rd108, %rd2, %rd107;
	ld.global.u32 	%r113, [%rd108];
	add.s32 	%r114, %r113, 1;
	cvt.u64.u32 	%rd109, %r114;
	mul.lo.s64 	%rd110, %rd106, %rd109;
	add.s32 	%r115, %r429, 1792;
	mul.wide.u32 	%rd111, %r115, 4;
	add.s64 	%rd112, %rd2, %rd111;
	ld.global.u32 	%r116, [%rd112];
	add.s32 	%r117, %r116, 1;
	cvt.u64.u32 	%rd113, %r117;
	mul.lo.s64 	%rd114, %rd110, %rd113;
	add.s32 	%r118, %r429, 2048;
	mul.wide.u32 	%rd115, %r118, 4;
	add.s64 	%rd116, %rd2, %rd115;
	ld.global.u32 	%r119, [%rd116];
	add.s32 	%r120, %r119, 1;
	cvt.u64.u32 	%rd117, %r120;
	mul.lo.s64 	%rd118, %rd114, %rd117;
	add.s32 	%r121, %r429, 2304;
	mul.wide.u32 	%rd119, %r121, 4;
	add.s64 	%rd120, %rd2, %rd119;
	ld.global.u32 	%r122, [%rd120];
	add.s32 	%r123, %r122, 1;
	cvt.u64.u32 	%rd121, %r123;
	mul.lo.s64 	%rd122, %rd118, %rd121;
	add.s32 	%r124, %r429, 2560;
	mul.wide.u32 	%rd123, %r124, 4;
	add.s64 	%rd124, %rd2, %rd123;
	ld.global.u32 	%r125, [%rd124];
	add.s32 	%r126, %r125, 1;
	cvt.u64.u32 	%rd125, %r126;
	mul.lo.s64 	%rd126, %rd122, %rd125;
	add.s32 	%r127, %r429, 2816;
	mul.wide.u32 	%rd127, %r127, 4;
	add.s64 	%rd128, %rd2, %rd127;
	ld.global.u32 	%r128, [%rd128];
	add.s32 	%r129, %r128, 1;
	cvt.u64.u32 	%rd129, %r129;
	mul.lo.s64 	%rd130, %rd126, %rd129;
	add.s32 	%r130, %r429, 3072;
	mul.wide.u32 	%rd131, %r130, 4;
	add.s64 	%rd132, %rd2, %rd131;
	ld.global.u32 	%r131, [%rd132];
	add.s32 	%r132, %r131, 1;
	cvt.u64.u32 	%rd133, %r132;
	mul.lo.s64 	%rd134, %rd130, %rd133;
	add.s32 	%r133, %r429, 3328;
	mul.wide.u32 	%rd135, %r133, 4;
	add.s64 	%rd136, %rd2, %rd135;
	ld.global.u32 	%r134, [%rd136];
	add.s32 	%r135, %r134, 1;
	cvt.u64.u32 	%rd137, %r135;
	mul.lo.s64 	%rd138, %rd134, %rd137;
	add.s32 	%r136, %r429, 3584;
	mul.wide.u32 	%rd139, %r136, 4;
	add.s64 	%rd140, %rd2, %rd139;
	ld.global.u32 	%r137, [%rd140];
	add.s32 	%r138, %r137, 1;
	cvt.u64.u32 	%rd141, %r138;
	mul.lo.s64 	%rd142, %rd138, %rd141;
	add.s32 	%r139, %r429, 3840;
	mul.wide.u32 	%rd143, %r139, 4;
	add.s64 	%rd144, %rd2, %rd143;
	ld.global.u32 	%r140, [%rd144];
	add.s32 	%r141, %r140, 1;
	cvt.u64.u32 	%rd145, %r141;
	mul.lo.s64 	%rd375, %rd142, %rd145;
	add.s32 	%r430, %r430, 4096;
	add.s32 	%r429, %r429, 4096;
	add.s32 	%r428, %r428, 16;
	setp.ne.s32 	%p10, %r428, 0;
	@%p10 bra 	$L__BB9_35;
	add.s32 	%r432, %r430, -2048;
$L__BB9_37:
	setp.eq.s32 	%p11, %r27, 0;
	@%p11 bra 	$L__BB9_46;
	and.b32  	%r39, %r26, 7;
	setp.lt.u32 	%p12, %r27, 8;
	@%p12 bra 	$L__BB9_40;
	add.s32 	%r142, %r432, %r427;
	mul.wide.u32 	%rd147, %r142, 4;
	add.s64 	%rd148, %rd2, %rd147;
	ld.global.u32 	%r143, [%rd148];
	add.s32 	%r144, %r143, 1;
	cvt.u64.u32 	%rd149, %r144;
	mul.lo.s64 	%rd150, %rd375, %rd149;
	add.s32 	%r145, %r142, 256;
	mul.wide.u32 	%rd151, %r145, 4;
	add.s64 	%rd152, %rd2, %rd151;
	ld.global.u32 	%r146, [%rd152];
	add.s32 	%r147, %r146, 1;
	cvt.u64.u32 	%rd153, %r147;
	mul.lo.s64 	%rd154, %rd150, %rd153;
	add.s32 	%r148, %r142, 512;
	mul.wide.u32 	%rd155, %r148, 4;
	add.s64 	%rd156, %rd2, %rd155;
	ld.global.u32 	%r149, [%rd156];
	add.s32 	%r150, %r149, 1;
	cvt.u64.u32 	%rd157, %r150;
	mul.lo.s64 	%rd158, %rd154, %rd157;
	add.s32 	%r151, %r142, 768;
	mul.wide.u32 	%rd159, %r151, 4;
	add.s64 	%rd160, %rd2, %rd159;
	ld.global.u32 	%r152, [%rd160];
	add.s32 	%r153, %r152, 1;
	cvt.u64.u32 	%rd161, %r153;
	mul.lo.s64 	%rd162, %rd158, %rd161;
	add.s32 	%r154, %r142, 1024;
	mul.wide.u32 	%rd163, %r154, 4;
	add.s64 	%rd164, %rd2, %rd163;
	ld.global.u32 	%r155, [%rd164];
	add.s32 	%r156, %r155, 1;
	cvt.u64.u32 	%rd165, %r156;
	mul.lo.s64 	%rd166, %rd162, %rd165;
	add.s32 	%r157, %r142, 1280;
	mul.wide.u32 	%rd167, %r157, 4;
	add.s64 	%rd168, %rd2, %rd167;
	ld.global.u32 	%r158, [%rd168];
	add.s32 	%r159, %r158, 1;
	cvt.u64.u32 	%rd169, %r159;
	mul.lo.s64 	%rd170, %rd166, %rd169;
	add.s32 	%r160, %r142, 1536;
	mul.wide.u32 	%rd171, %r160, 4;
	add.s64 	%rd172, %rd2, %rd171;
	ld.global.u32 	%r161, [%rd172];
	add.s32 	%r162, %r161, 1;
	cvt.u64.u32 	%rd173, %r162;
	mul.lo.s64 	%rd174, %rd170, %rd173;
	add.s32 	%r163, %r142, 1792;
	mul.wide.u32 	%rd175, %r163, 4;
	add.s64 	%rd176, %rd2, %rd175;
	ld.global.u32 	%r164, [%rd176];
	add.s32 	%r165, %r164, 1;
	cvt.u64.u32 	%rd177, %r165;
	mul.lo.s64 	%rd375, %rd174, %rd177;
	add.s32 	%r432, %r432, 2048;
$L__BB9_40:
	setp.eq.s32 	%p13, %r39, 0;
	@%p13 bra 	$L__BB9_46;
	and.b32  	%r42, %r26, 3;
	setp.lt.u32 	%p14, %r39, 4;
	@%p14 bra 	$L__BB9_43;
	add.s32 	%r166, %r432, %r427;
	mul.wide.u32 	%rd179, %r166, 4;
	add.s64 	%rd180, %rd2, %rd179;
	ld.global.u32 	%r167, [%rd180];
	add.s32 	%r168, %r167, 1;
	cvt.u64.u32 	%rd181, %r168;
	mul.lo.s64 	%rd182, %rd375, %rd181;
	add.s32 	%r169, %r166, 256;
	mul.wide.u32 	%rd183, %r169, 4;
	add.s64 	%rd184, %rd2, %rd183;
	ld.global.u32 	%r170, [%rd184];
	add.s32 	%r171, %r170, 1;
	cvt.u64.u32 	%rd185, %r171;
	mul.lo.s64 	%rd186, %rd182, %rd185;
	add.s32 	%r172, %r166, 512;
	mul.wide.u32 	%rd187, %r172, 4;
	add.s64 	%rd188, %rd2, %rd187;
	ld.global.u32 	%r173, [%rd188];
	add.s32 	%r174, %r173, 1;
	cvt.u64.u32 	%rd189, %r174;
	mul.lo.s64 	%rd190, %rd186, %rd189;
	add.s32 	%r175, %r166, 768;
	mul.wide.u32 	%rd191, %r175, 4;
	add.s64 	%rd192, %rd2, %rd191;
	ld.global.u32 	%r176, [%rd192];
	add.s32 	%r177, %r176, 1;
	cvt.u64.u32 	%rd193, %r177;
	mul.lo.s64 	%rd375, %rd190, %rd193;
	add.s32 	%r432, %r432, 1024;
$L__BB9_43:
	setp.eq.s32 	%p15, %r42, 0;
	@%p15 bra 	$L__BB9_46;
	add.s32 	%r435, %r432, %r427;
	neg.s32 	%r434, %r42;
$L__BB9_45:
	.pragma "nounroll";
	mul.wide.u32 	%rd194, %r435, 4;
	add.s64 	%rd195, %rd2, %rd194;
	ld.global.u32 	%r178, [%rd195];
	add.s32 	%r179, %r178, 1;
	cvt.u64.u32 	%rd196, %r179;
	mul.lo.s64 	%rd375, %rd375, %rd196;
	add.s32 	%r435, %r435, 256;
	add.s32 	%r434, %r434, 1;
	setp.ne.s32 	%p16, %r434, 0;
	@%p16 bra 	$L__BB9_45;
$L__BB9_46:
	// begin inline asm
	mov.u32 %r180, %laneid;
	// end inline asm
	mov.b64 	{%r182, %r187}, %rd375;
	mov.b32 	%r188, 1;
	mov.b32 	%r229, 31;
	mov.b32 	%r230, -1;
	// begin inline asm
	shfl.sync.down.b32 %r181, %r182, %r188, %r229, %r230;
	// end inline asm
	// begin inline asm
	shfl.sync.down.b32 %r186, %r187, %r188, %r229, %r230;
	// end inline asm
	mov.b64 	%rd197, {%r181, %r186};
	setp.gt.s32 	%p17, %r180, 30;
	selp.b64 	%rd198, 1, %rd197, %p17;
	mul.lo.s64 	%rd199, %rd198, %rd375;
	mov.b64 	{%r192, %r197}, %rd199;
	mov.b32 	%r198, 2;
	// begin inline asm
	shfl.sync.down.b32 %r191, %r192, %r198, %r229, %r230;
	// end inline asm
	// begin inline asm
	shfl.sync.down.b32 %r196, %r197, %r198, %r229, %r230;
	// end inline asm
	mov.b64 	%rd200, {%r191, %r196};
	setp.gt.s32 	%p18, %r180, 29;
	selp.b64 	%rd201, 1, %rd200, %p18;
	mul.lo.s64 	%rd202, %rd201, %rd199;
	mov.b64 	{%r202, %r207}, %rd202;
	mov.b32 	%r208, 4;
	// begin inline asm
	shfl.sync.down.b32 %r201, %r202, %r208, %r229, %r230;
	// end inline asm
	// begin inline asm
	shfl.sync.down.b32 %r206, %r207, %r208, %r229, %r230;
	// end inline asm
	mov.b64 	%rd203, {%r201, %r206};
	setp.gt.s32 	%p19, %r180, 27;
	selp.b64 	%rd204, 1, %rd203, %p19;
	mul.lo.s64 	%rd205, %rd204, %rd202;
	mov.b64 	{%r212, %r217}, %rd205;
	mov.b32 	%r218, 8;
	// begin inline asm
	shfl.sync.down.b32 %r211, %r212, %r218, %r229, %r230;
	// end inline asm
	// begin inline asm
	shfl.sync.down.b32 %r216, %r217, %r218, %r229, %r230;
	// end inline asm
	mov.b64 	%rd206, {%r211, %r216};
	setp.gt.s32 	%p20, %r180, 23;
	selp.b64 	%rd207, 1, %rd206, %p20;
	mul.lo.s64 	%rd208, %rd207, %rd205;
	mov.b64 	{%r222, %r227}, %rd208;
	mov.b32 	%r228, 16;
	// begin inline asm
	shfl.sync.down.b32 %r221, %r222, %r228, %r229, %r230;
	// end inline asm
	// begin inline asm
	shfl.sync.down.b32 %r226, %r227, %r228, %r229, %r230;
	// end inline asm
	mov.b64 	%rd209, {%r221, %r226};
	setp.gt.s32 	%p21, %r180, 15;
	selp.b64 	%rd210, 1, %rd209, %p21;
	mul.lo.s64 	%rd376, %rd210, %rd208;
	setp.ne.s32 	%p22, %r180, 0;
	@%p22 bra 	$L__BB9_48;
	shr.u32 	%r231, %r21, 2;
	and.b32  	%r232, %r231, 248;
	mov.u32 	%r233, _ZZN3cub18CUB_300001_SM_10006detail6reduce28DeviceReduceSingleTileKernelINS2_10policy_hubImj11mul_functorImEE10Policy1000EN6thrust24THRUST_300001_SM_1000_NS6detail15normal_iteratorINSA_10device_ptrIjEEEEPmjS6_mm11inc_functorIjEEEvT0_T1_T2_T3_T4_T6_E12temp_storage;
	add.s32 	%r234, %r233, %r232;
	st.shared.u64 	[%r234+8], %rd376;
$L__BB9_48:
	bar.sync 	0;
	setp.ne.s32 	%p23, %r21, 0;
	@%p23 bra 	$L__BB9_50;
	ld.shared.u64 	%rd211, [_ZZN3cub18CUB_300001_SM_10006detail6reduce28DeviceReduceSingleTileKernelINS2_10policy_hubImj11mul_functorImEE10Policy1000EN6thrust24THRUST_300001_SM_1000_NS6detail15normal_iteratorINSA_10device_ptrIjEEEEPmjS6_mm11inc_functorIjEEEvT0_T1_T2_T3_T4_T6_E12temp_storage+16];
	mul.lo.s64 	%rd212, %rd211, %rd376;
	ld.shared.u64 	%rd213, [_ZZN3cub18CUB_300001_SM_10006detail6reduce28DeviceReduceSingleTileKernelINS2_10policy_hubImj11mul_functorImEE10Policy1000EN6thrust24THRUST_300001_SM_1000_NS6detail15normal_iteratorINSA_10device_ptrIjEEEEPmjS6_mm11inc_functorIjEEEvT0_T1_T2_T3_T4_T6_E12temp_storage+24];
	mul.lo.s64 	%rd214, %rd212, %rd213;
	ld.shared.u64 	%rd215, [_ZZN3cub18CUB_300001_SM_10006detail6reduce28DeviceReduceSingleTileKernelINS2_10policy_hubImj11mul_functorImEE10Policy1000EN6thrust24THRUST_300001_SM_1000_NS6detail15normal_iteratorINSA_10device_ptrIjEEEEPmjS6_mm11inc_functorIjEEEvT0_T1_T2_T3_T4_T6_E12temp_storage+32];
	mul.lo.s64 	%rd216, %rd214, %rd215;
	ld.shared.u64 	%rd217, [_ZZN3cub18CUB_300001_SM_10006detail6reduce28DeviceReduceSingleTileKernelINS2_10policy_hubImj11mul_functorImEE10Policy1000EN6thrust24THRUST_300001_SM_1000_NS6detail15normal_iteratorINSA_10device_ptrIjEEEEPmjS6_mm11inc_functorIjEEEvT0_T1_T2_T3_T4_T6_E12temp_storage+40];
	mul.lo.s64 	%rd218, %rd216, %rd217;
	ld.shared.u64 	%rd219, [_ZZN3cub18CUB_300001_SM_10006detail6reduce28DeviceReduceSingleTileKernelINS2_10policy_hubImj11mul_functorImEE10Policy1000EN6thrust24THRUST_300001_SM_1000_NS6detail15normal_iteratorINSA_10device_ptrIjEEEEPmjS6_mm11inc_functorIjEEEvT0_T1_T2_T3_T4_T6_E12temp_storage+48];
	mul.lo.s64 	%rd220, %rd218, %rd219;
	ld.shared.u64 	%rd221, [_ZZN3cub18CUB_300001_SM_10006detail6reduce28DeviceReduceSingleTileKernelINS2_10policy_hubImj11mul_functorImEE10Policy1000EN6thrust24THRUST_300001_SM_1000_NS6detail15normal_iteratorINSA_10device_ptrIjEEEEPmjS6_mm11inc_functorIjEEEvT0_T1_T2_T3_T4_T6_E12temp_storage+56];
	mul.lo.s64 	%rd222, %rd220, %rd221;
	ld.shared.u64 	%rd223, [_ZZN3cub18CUB_300001_SM_10006detail6reduce28DeviceReduceSingleTileKernelINS2_10policy_hubImj11mul_functorImEE10Policy1000EN6thrust24THRUST_300001_SM_1000_NS6detail15normal_iteratorINSA_10device_ptrIjEEEEPmjS6_mm11inc_functorIjEEEvT0_T1_T2_T3_T4_T6_E12temp_storage+64];
	mul.lo.s64 	%rd376, %rd222, %rd223;
$L__BB9_50:
	mov.u32 	%r417, %tid.x;
	setp.ne.s32 	%p57, %r417, 0;
	@%p57 bra 	$L__BB9_52;
	mul.lo.s64 	%rd352, %rd376, %rd49;
	st.global.u64 	[%rd1], %rd352;
$L__BB9_52:
	ret;

}
	// .globl	_ZN3cub18CUB_300001_SM_10006detail6reduce18DeviceReduceKernelINS2_10policy_hubImj11mul_functorImEE10Policy1000EN6thrust24THRUST_300001_SM_1000_NS6detail15normal_iteratorINSA_10device_ptrIjEEEEjS6_m11inc_functorIjEEEvT0_PT3_T1_NS0_13GridEvenShareISL_EET2_T4_
.visible .entry _ZN3cub18CUB_300001_SM_10006detail6reduce18DeviceReduceKernelINS2_10policy_hubImj11mul_functorImEE10Policy1000EN6thrust24THRUST_300001_SM_1000_NS6detail15normal_iteratorINSA_10device_ptrIjEEEEjS6_m11inc_functorIjEEEvT0_PT3_T1_NS0_13GridEvenShareISL_EET2_T4_(
	.param .align 8 .b8 _ZN3cub18CUB_300001_SM_10006detail6reduce18DeviceReduceKernelINS2_10policy_hubImj11mul_functorImEE10Policy1000EN6thrust24THRUST_300001_SM_1000_NS6detail15normal_iteratorINSA_10device_ptrIjEEEEjS6_m11inc_functorIjEEEvT0_PT3_T1_NS0_13GridEvenShareISL_EET2_T4__param_0[8],
	.param .u64 .ptr .align 1 _ZN3cub18CUB_300001_SM_10006detail6reduce18DeviceReduceKernelINS2_10policy_hubImj11mul_functorImEE10Policy1000EN6thrust24THRUST_300001_SM_1000_NS6detail15normal_iteratorINSA_10device_ptrIjEEEEjS6_m11inc_functorIjEEEvT0_PT3_T1_NS0_13GridEvenShareISL_EET2_T4__param_1,
	.param .u32 _ZN3cub18CUB_300001_SM_10006detail6reduce18DeviceReduceKernelINS2_10policy_hubImj11mul_functorImEE10Policy1000EN6thrust24THRUST_300001_SM_1000_NS6detail15normal_iteratorINSA_10device_ptrIjEEEEjS6_m11inc_functorIjEEEvT0_PT3_T1_NS0_13GridEvenShareISL_EET2_T4__param_2,
	.param .align 4 .b8 _ZN3cub18CUB_300001_SM_10006detail6reduce18DeviceReduceKernelINS2_10policy_hubImj11mul_functorImEE10Policy1000EN6thrust24THRUST_300001_SM_1000_NS6detail15normal_iteratorINSA_10device_ptrIjEEEEjS6_m11inc_functorIjEEEvT0_PT3_T1_NS0_13GridEvenShareISL_EET2_T4__param_3[40],
	.param .align 1 .b8 _ZN3cub18CUB_300001_SM_10006detail6reduce18DeviceReduceKernelINS2_10policy_hubImj11mul_functorImEE10Policy1000EN6thrust24THRUST_300001_SM_1000_NS6detail15normal_iteratorINSA_10device_ptrIjEEEEjS6_m11inc_functorIjEEEvT0_PT3_T1_NS0_13GridEvenShareISL_EET2_T4__param_4[1],
	.param .align 1 .b8 _ZN3cub18CUB_300001_SM_10006detail6reduce18DeviceReduceKernelINS2_10policy_hubImj11mul_functorImEE10Policy1000EN6thrust24THRUST_300001_SM_1000_NS6detail15normal_iteratorINSA_10device_ptrIjEEEEjS6_m11inc_functorIjEEEvT0_PT3_T1_NS0_13GridEvenShareISL_EET2_T4__param_5[1]
)
.maxntid 256
{
	.reg .pred 	%p<57>;
	.reg .b16 	%rs<4>;
	.reg .b32 	%r<504>;
	.reg .b64 	%rd<419>;
	// demoted variable
	.shared .align 8 .b8 _ZZN3cub18CUB_300001_SM_10006detail6reduce18DeviceReduceKernelINS2_10policy_hubImj11mul_functorImEE10Policy1000EN6thrust24THRUST_300001_SM_1000_NS6detail15normal_iteratorINSA_10device_ptrIjEEEEjS6_m11inc_functorIjEEEvT0_PT3_T1_NS0_13GridEvenShareISL_EET2_T4_E12temp_storage[80];
	ld.param.u32 	%r1, [_ZN3cub18CUB_300001_SM_10006detail6reduce18DeviceReduceKernelINS2_10policy_hubImj11mul_functorImEE10Policy1000EN6thrust24THRUST_300001_SM_1000_NS6detail15normal_iteratorINSA_10device_ptrIjEEEEjS6_m11inc_functorIjEEEvT0_PT3_T1_NS0_13GridEvenShareISL_EET2_T4__param_3+20];
	ld.param.u32 	%r2, [_ZN3cub18CUB_300001_SM_10006detail6reduce18DeviceReduceKernelINS2_10policy_hubImj11mul_functorImEE10Policy1000EN6thrust24THRUST_300001_SM_1000_NS6detail15normal_iteratorINSA_10device_ptrIjEEEEjS6_m11inc_functorIjEEEvT0_PT3_T1_NS0_13GridEvenShareISL_EET2_T4__param_3+24];
	ld.param.u64 	%rd41, [_ZN3cub18CUB_300001_SM_10006detail6reduce18DeviceReduceKernelINS2_10policy_hubImj11mul_functorImEE10Policy1000EN6thrust24THRUST_300001_SM_1000_NS6detail15normal_iteratorINSA_10device_ptrIjEEEEjS6_m11inc_functorIjEEEvT0_PT3_T1_NS0_13GridEvenShareISL_EET2_T4__param_0];
	cvta.to.global.u64 	%rd1, %rd41;
	mov.u32 	%r3, %ctaid.x;
	shl.b32 	%r4, %r2, 11;
	shl.b32 	%r495, %r3, 11;
	sub.s32 	%r6, %r1, %r495;
	setp.gt.u32 	%p1, %r6, 2047;
	@%p1 bra 	$L__BB10_26;
	mov.u32 	%r7, %tid.x;
	setp.ge.u32 	%p23, %r7, %r6;
	mov.b64 	%rd407, 0;
	mov.u32 	%r486, %r7;
	@%p23 bra 	$L__BB10_3;
	add.s32 	%r270, %r495, %r7;
	mul.wide.u32 	%rd216, %r270, 4;
	add.s64 	%rd217, %rd1, %rd216;
	ld.global.u32 	%r271, [%rd217];
	add.s32 	%r272, %r271, 1;
	cvt.u64.u32 	%rd407, %r272;
	add.s32 	%r486, %r7, 256;
$L__BB10_3:
	setp.ge.u32 	%p24, %r486, %r6;
	@%p24 bra 	$L__BB10_17;
	not.b32 	%r273, %r486;
	add.s32 	%r274, %r1, %r273;
	sub.s32 	%r275, %r274, %r495;
	shr.u32 	%r276, %r275, 8;
	add.s32 	%r10, %r276, 1;
	and.b32  	%r11, %r10, 15;
	setp.lt.u32 	%p25, %r275, 3840;
	@%p25 bra 	$L__BB10_8;
	or.b32  	%r485, %r486, 2048;
	add.s32 	%r484, %r486, %r495;
	and.b32  	%r277, %r10, 33554416;
	neg.s32 	%r483, %r277;
$L__BB10_6:
	.pragma "nounroll";
	mul.wide.u32 	%rd219, %r484, 4;
	add.s64 	%rd220, %rd1, %rd219;
	ld.global.u32 	%r278, [%rd220];
	add.s32 	%r279, %r278, 1;
	cvt.u64.u32 	%rd221, %r279;
	mul.lo.s64 	%rd222, %rd407, %rd221;
	add.s32 	%r280, %r484, 256;
	mul.wide.u32 	%rd223, %r280, 4;
	add.s64 	%rd224, %rd1, %rd223;
	ld.global.u32 	%r281, [%rd224];
	add.s32 	%r282, %r281, 1;
	cvt.u64.u32 	%rd225, %r282;
	mul.lo.s64 	%rd226, %rd222, %rd225;
	add.s32 	%r283, %r484, 512;
	mul.wide.u32 	%rd227, %r283, 4;
	add.s64 	%rd228, %rd1, %rd227;
	ld.global.u32 	%r284, [%rd228];
	add.s32 	%r285, %r284, 1;
	cvt.u64.u32 	%rd229, %r285;
	mul.lo.s64 	%rd230, %rd226, %rd229;
	add.s32 	%r286, %r484, 768;
	mul.wide.u32 	%rd231, %r286, 4;
	add.s64 	%rd232, %rd1, %rd231;
	ld.global.u32 	%r287, [%rd232];
	add.s32 	%r288, %r287, 1;
	cvt.u64.u32 	%rd233, %r288;
	mul.lo.s64 	%rd234, %rd230, %rd233;
	add.s32 	%r289, %r484, 1024;
	mul.wide.u32 	%rd235, %r289, 4;
	add.s64 	%rd236, %rd1, %rd235;
	ld.global.u32 	%r290, [%rd236];
	add.s32 	%r291, %r290, 1;
	cvt.u64.u32 	%rd237, %r291;
	mul.lo.s64 	%rd238, %rd234, %rd237;
	add.s32 	%r292, %r484, 1280;
	mul.wide.u32 	%rd239, %r292, 4;
	add.s64 	%rd240, %rd1, %rd239;
	ld.global.u32 	%r293, [%rd240];
	add.s32 	%r294, %r293, 1;
	cvt.u64.u32 	%rd241, %r294;
	mul.lo.s64 	%rd242, %rd238, %rd241;
	add.s32 	%r295, %r484, 1536;
	mul.wide.u32 	%rd243, %r295, 4;
	add.s64 	%rd244, %rd1, %rd243;
	ld.global.u32 	%r296, [%rd244];
	add.s32 	%r297, %r296, 1;
	cvt.u64.u32 	%rd245, %r297;
	mul.lo.s64 	%rd246, %rd242, %rd245;
	add.s32 	%r298, %r484, 1792;
	mul.wide.u32 	%rd247, %r298, 4;
	add.s64 	%rd248, %rd1, %rd247;
	ld.global.u32 	%r299, [%rd248];
	add.s32 	%r300, %r299, 1;
	cvt.u64.u32 	%rd249, %r300;
	mul.lo.s64 	%rd250, %rd246, %rd249;
	add.s32 	%r301, %r484, 2048;
	mul.wide.u32 	%rd251, %r301, 4;
	add.s64 	%rd252, %rd1, %rd251;
	ld.global.u32 	%r302, [%rd252];
	add.s32 	%r303, %r302, 1;
	cvt.u64.u32 	%rd253, %r303;
	mul.lo.s64 	%rd254, %rd250, %rd253;
	add.s32 	%r304, %r484, 2304;
	mul.wide.u32 	%rd255, %r304, 4;
	add.s64 	%rd256, %rd1, %rd255;
	ld.global.u32 	%r305, [%rd256];
	add.s32 	%r306, %r305, 1;
	cvt.u64.u32 	%rd257, %r306;
	mul.lo.s64 	%rd258, %rd254, %rd257;
	add.s32 	%r307, %r484, 2560;
	mul.wide.u32 	%rd259, %r307, 4;
	add.s64 	%rd260, %rd1, %rd259;
	ld.global.u32 	%r308, [%rd260];
	add.s32 	%r309, %r308, 1;
	cvt.u64.u32 	%rd261, %r309;
	mul.lo.s64 	%rd262, %rd258, %rd261;
	add.s32 	%r310, %r484, 2816;
	mul.wide.u32 	%rd263, %r310, 4;
	add.s64 	%rd264, %rd1, %rd263;
	ld.global.u32 	%r311, [%rd264];
	add.s32 	%r312, %r311, 1;
	cvt.u64.u32 	%rd265, %r312;
	mul.lo.s64 	%rd266, %rd262, %rd265;
	add.s32 	%r313, %r484, 3072;
	mul.wide.u32 	%rd267, %r313, 4;
	add.s64 	%rd268, %rd1, %rd267;
	ld.global.u32 	%r314, [%rd268];
	add.s32 	%r315, %r314, 1;
	cvt.u64.u32 	%rd269, %r315;
	mul.lo.s64 	%rd270, %rd266, %rd269;
	add.s32 	%r316, %r484, 3328;
	mul.wide.u32 	%rd271, %r316, 4;
	add.s64 	%rd272, %rd1, %rd271;
	ld.global.u32 	%r317, [%rd272];
	add.s32 	%r318, %r317, 1;
	cvt.u64.u32 	%rd273, %r318;
	mul.lo.s64 	%rd274, %rd270, %rd273;
	add.s32 	%r319, %r484, 3584;
	mul.wide.u32 	%rd275, %r319, 4;
	add.s64 	%rd276, %rd1, %rd275;
	ld.global.u32 	%r320, [%rd276];
	add.s32 	%r321, %r320, 1;
	cvt.u64.u32 	%rd277, %r321;
	mul.lo.s64 	%rd278, %rd274, %rd277;
	add.s32 	%r322, %r484, 3840;
	mul.wide.u32 	%rd279, %r322, 4;
	add.s64 	%rd280, %rd1, %rd279;
	ld.global.u32 	%r323, [%rd280];
	add.s32 	%r324, %r323, 1;
	cvt.u64.u32 	%rd281, %r324;
	mul.lo.s64 	%rd407, %rd278, %rd281;
	add.s32 	%r485, %r485, 4096;
	add.s32 	%r484, %r484, 4096;
	add.s32 	%r483, %r483, 16;
	setp.ne.s32 	%p26, %r483, 0;
	@%p26 bra 	$L__BB10_6;
	add.s32 	%r486, %r485, -2048;
$L__BB10_8:
	setp.eq.s32 	%p27, %r11, 0;
	@%p27 bra 	$L__BB10_17;
	and.b32  	%r23, %r10, 7;
	setp.lt.u32 	%p28, %r11, 8;
	@%p28 bra 	$L__BB10_11;
	add.s32 	%r325, %r495, %r486;
	mul.wide.u32 	%rd283, %r325, 4;
	add.s64 	%rd284, %rd1, %rd283;
	ld.global.u32 	%r326, [%rd284];
	add.s32 	%r327, %r326, 1;
	cvt.u64.u32 	%rd285, %r327;
	mul.lo.s64 	%rd286, %rd407, %rd285;
	add.s32 	%r328, %r325, 256;
	mul.wide.u32 	%rd287, %r328, 4;
	add.s64 	%rd288, %rd1, %rd287;
	ld.global.u32 	%r329, [%rd288];
	add.s32 	%r330, %r329, 1;
	cvt.u64.u32 	%rd289, %r330;
	mul.lo.s64 	%rd290, %rd286, %rd289;
	add.s32 	%r331, %r325, 512;
	mul.wide.u32 	%rd291, %r331, 4;
	add.s64 	%rd292, %rd1, %rd291;
	ld.global.u32 	%r332, [%rd292];
	add.s32 	%r333, %r332, 1;
	cvt.u64.u32 	%rd293, %r333;
	mul.lo.s64 	%rd294, %rd290, %rd293;
	add.s32 	%r334, %r325, 768;
	mul.wide.u32 	%rd295, %r334, 4;
	add.s64 	%rd296, %rd1, %rd295;
	ld.global.u32 	%r335, [%rd296];
	add.s32 	%r336, %r335, 1;
	cvt.u64.u32 	%rd297, %r336;
	mul.lo.s64 	%rd298, %rd294, %rd297;
	add.s32 	%r337, %r325, 1024;
	mul.wide.u32 	%rd299, %r337, 4;
	add.s64 	%rd300, %rd1, %rd299;
	ld.global.u32 	%r338, [%rd300];
	add.s32 	%r339, %r338, 1;
	cvt.u64.u32 	%rd301, %r339;
	mul.lo.s64 	%rd302, %rd298, %rd301;
	add.s32 	%r340, %r325, 1280;
	mul.wide.u32 	%rd303, %r340, 4;
	add.s64 	%rd304, %rd1, %rd303;
	ld.global.u32 	%r341, [%rd304];
	add.s32 	%r342, %r341, 1;
	cvt.u64.u32 	%rd305, %r342;
	mul.lo.s64 	%rd306, %rd302, %rd305;
	add.s32 	%r343, %r325, 1536;
	mul.wide.u32 	%rd307, %r343, 4;
	add.s64 	%rd308, %rd1, %rd307;
	ld.global.u32 	%r344, [%rd308];
	add.s32 	%r345, %r344, 1;
	cvt.u64.u32 	%rd309, %r345;
	mul.lo.s64 	%rd310, %rd306, %rd309;
	add.s32 	%r346, %r325, 1792;
	mul.wide.u32 	%rd311, %r346, 4;
	add.s64 	%rd312, %rd1, %rd311;
	ld.global.u32 	%r347, [%rd312];
	add.s32 	%r348, %r347, 1;
	cvt.u64.u32 	%rd313, %r348;
	mul.lo.s64 	%rd407, %rd310, %rd313;
	add.s32 	%r486, %r486, 2048;
$L__BB10_11:
	setp.eq.s32 	%p29, %r23, 0;
	@%p29 bra 	$L__BB10_17;
	and.b32  	%r26, %r10, 3;
	setp.lt.u32 	%p30, %r23, 4;
	@%p30 bra 	$L__BB10_14;
	add.s32 	%r349, %r495, %r486;
	mul.wide.u32 	%rd315, %r349, 4;
	add.s64 	%rd316, %rd1, %rd315;
	ld.global.u32 	%r350, [%rd316];
	add.s32 	%r351, %r350, 1;
	cvt.u64.u32 	%rd317, %r351;
	mul.lo.s64 	%rd318, %rd407, %rd317;
	add.s32 	%r352, %r349, 256;
	mul.wide.u32 	%rd319, %r352, 4;
	add.s64 	%rd320, %rd1, %rd319;
	ld.global.u32 	%r353, [%rd320];
	add.s32 	%r354, %r353, 1;
	cvt.u64.u32 	%rd321, %r354;
	mul.lo.s64 	%rd322, %rd318, %rd321;
	add.s32 	%r355, %r349, 512;
	mul.wide.u32 	%rd323, %r355, 4;
	add.s64 	%rd324, %rd1, %rd323;
	ld.global.u32 	%r356, [%rd324];
	add.s32 	%r357, %r356, 1;
	cvt.u64.u32 	%rd325, %r357;
	mul.lo.s64 	%rd326, %rd322, %rd325;
	add.s32 	%r358, %r349, 768;
	mul.wide.u32 	%rd327, %r358, 4;
	add.s64 	%rd328, %rd1, %rd327;
	ld.global.u32 	%r359, [%rd328];
	add.s32 	%r360, %r359, 1;
	cvt.u64.u32 	%rd329, %r360;
	mul.lo.s64 	%rd407, %rd326, %rd329;
	add.s32 	%r486, %r486, 1024;
$L__BB10_14:
	setp.eq.s32 	%p31, %r26, 0;
	@%p31 bra 	$L__BB10_17;
	add.s32 	%r490, %r486, %r495;
	neg.s32 	%r489, %r26;
$L__BB10_16:
	.pragma "nounroll";
	mul.wide.u32 	%rd330, %r490, 4;
	add.s64 	%rd331, %rd1, %rd330;
	ld.global.u32 	%r361, [%rd331];
	add.s32 	%r362, %r361, 1;
	cvt.u64.u32 	%rd332, %r362;
	mul.lo.s64 	%rd407, %rd407, %rd332;
	add.s32 	%r490, %r490, 256;
	add.s32 	%r489, %r489, 1;
	setp.ne.s32 	%p32, %r489, 0;
	@%p32 bra 	$L__BB10_16;
$L__BB10_17:
	setp.lt.u32 	%p33, %r6, 256;
	@%p33 bra 	$L__BB10_22;
	// begin inline asm
	mov.u32 %r426, %laneid;
	// end inline asm
	mov.b64 	{%r428, %r433}, %rd407;
	mov.b32 	%r434, 1;
	mov.b32 	%r475, 31;
	mov.b32 	%r476, -1;
	// begin inline asm
	shfl.sync.down.b32 %r427, %r428, %r434, %r475, %r476;
	// end inline asm
	// begin inline asm
	shfl.sync.down.b32 %r432, %r433, %r434, %r475, %r476;
	// end inline asm
	mov.b64 	%rd367, {%r427, %r432};
	setp.gt.s32 	%p49, %r426, 30;
	selp.b64 	%rd368, 1, %rd367, %p49;
	mul.lo.s64 	%rd369, %rd368, %rd407;
	mov.b64 	{%r438, %r443}, %rd369;
	mov.b32 	%r444, 2;
	// begin inline asm
	shfl.sync.down.b32 %r437, %r438, %r444, %r475, %r476;
	// end inline asm
	// begin inline asm
	shfl.sync.down.b32 %r442, %r443, %r444, %r475, %r476;
	// end inline asm
	mov.b64 	%rd370, {%r437, %r442};
	setp.gt.s32 	%p50, %r426, 29;
	selp.b64 	%rd371, 1, %rd370, %p50;
	mul.lo.s64 	%rd372, %rd371, %rd369;
	mov.b64 	{%r448, %r453}, %rd372;
	mov.b32 	%r454, 4;
	// begin inline asm
	shfl.sync.down.b32 %r447, %r448, %r454, %r475, %r476;
	// end inline asm
	// begin inline asm
	shfl.sync.down.b32 %r452, %r453, %r454, %r475, %r476;
	// end inline asm
	mov.b64 	%rd373, {%r447, %r452};
	setp.gt.s32 	%p51, %r426, 27;
	selp.b64 	%rd374, 1, %rd373, %p51;
	mul.lo.s64 	%rd375, %rd374, %rd372;
	mov.b64 	{%r458, %r463}, %rd375;
	mov.b32 	%r464, 8;
	// begin inline asm
	shfl.sync.down.b32 %r457, %r458, %r464, %r475, %r476;
	// end inline asm
	// begin inline asm
	shfl.sync.down.b32 %r462, %r463, %r464, %r475, %r476;
	// end inline asm
	mov.b64 	%rd376, {%r457, %r462};
	setp.gt.s32 	%p52, %r426, 23;
	selp.b64 	%rd377, 1, %rd376, %p52;
	mul.lo.s64 	%rd378, %rd377, %rd375;
	mov.b64 	{%r468, %r473}, %rd378;
	mov.b32 	%r474, 16;
	// begin inline asm
	shfl.sync.down.b32 %r467, %r468, %r474, %r475, %r476;
	// end inline asm
	// begin inline asm
	shfl.sync.down.b32 %r472, %r473, %r474, %r475, %r476;
	// end inline asm
	mov.b64 	%rd379, {%r467, %r472};
	setp.gt.s32 	%p53, %r426, 15;
	selp.b64 	%rd380, 1, %rd379, %p53;
	mul.lo.s64 	%rd418, %rd380, %rd378;
	setp.ne.s32 	%p54, %r426, 0;
	@%p54 bra 	$L__BB10_20;
	shr.u32 	%r477, %r7, 2;
	and.b32  	%r478, %r477, 248;
	mov.u32 	%r479, _ZZN3cub18CUB_300001_SM_10006detail6reduce18DeviceReduceKernelINS2_10policy_hubImj11mul_functorImEE10Policy1000EN6thrust24THRUST_300001_SM_1000_NS6detail15normal_iteratorINSA_10device_ptrIjEEEEjS6_m11inc_functorIjEEEvT0_PT3_T1_NS0_13GridEvenShareISL_EET2_T4_E12temp_storage;
	add.s32 	%r480, %r479, %r478;
	st.shared.u64 	[%r480+8], %rd418;
$L__BB10_20:
	bar.sync 	0;
	setp.ne.s32 	%p55, %r7, 0;
	@%p55 bra 	$L__BB10_48;
	ld.shared.u64 	%rd381, [_ZZN3cub18CUB_300001_SM_10006detail6reduce18DeviceReduceKernelINS2_10policy_hubImj11mul_functorImEE10Policy1000EN6thrust24THRUST_300001_SM_1000_NS6detail15normal_iteratorINSA_10device_ptrIjEEEEjS6_m11inc_functorIjEEEvT0_PT3_T1_NS0_13GridEvenShareISL_EET2_T4_E12temp_storage+16];
	mul.lo.s64 	%rd382, %rd381, %rd418;
	ld.shared.u64 	%rd383, [_ZZN3cub18CUB_300001_SM_10006detail6reduce18DeviceReduceKernelINS2_10policy_hubImj11mul_functorImEE10Policy1000EN6thrust24THRUST_300001_SM_1000_NS6detail15normal_iteratorINSA_10device_ptrIjEEEEjS6_m11inc_functorIjEEEvT0_PT3_T1_NS0_13GridEvenShareISL_EET2_T4_E12temp_storage+24];
	mul.lo.s64 	%rd384, %rd382, %rd383;
	ld.shared.u64 	%rd385, [_ZZN3cub18CUB_300001_SM_10006detail6reduce18DeviceReduceKernelINS2_10policy_hubImj11mul_functorImEE10Policy1000EN6thrust24THRUST_300001_SM_1000_NS6detail15normal_iteratorINSA_10device_ptrIjEEEEjS6_m11inc_functorIjEEEvT0_PT3_T1_NS0_13GridEvenShareISL_EET2_T4_E12temp_storage+32];
	mul.lo.s64 	%rd386, %rd384, %rd385;
	ld.shared.u64 	%rd387, [_ZZN3cub18CUB_300001_SM_10006detail6reduce18DeviceReduceKernelINS2_10policy_hubImj11mul_functorImEE10Policy1000EN6thrust24THRUST_300001_SM_1000_NS6detail15normal_iteratorINSA_10device_ptrIjEEEEjS6_m11inc_functorIjEEEvT0_PT3_T1_NS0_13GridEvenShareISL_EET2_T4_E12temp_storage+40];
	mul.lo.s64 	%rd388, %rd386, %rd387;
	ld.shared.u64 	%rd389, [_ZZN3cub18CUB_300001_SM_10006detail6reduce18DeviceReduceKernelINS2_10policy_hubImj11mul_functorImEE10Policy1000EN6thrust24THRUST_300001_SM_1000_NS6detail15normal_iteratorINSA_10device_ptrIjEEEEjS6_m11inc_functorIjEEEvT0_PT3_T1_NS0_13GridEvenShareISL_EET2_T4_E12temp_storage+48];
	mul.lo.s64 	%rd390, %rd388, %rd389;
	ld.shared.u64 	%rd391, [_ZZN3cub18CUB_300001_SM_10006detail6reduce18DeviceReduceKernelINS2_10policy_hubImj11mul_functorImEE10Policy1000EN6thrust24THRUST_300001_SM_1000_NS6detail15normal_iteratorINSA_10device_ptrIjEEEEjS6_m11inc_functorIjEEEvT0_PT3_T1_NS0_13GridEvenShareISL_EET2_T4_E12temp_storage+56];
	mul.lo.s64 	%rd392, %rd390, %rd391;
	ld.shared.u64 	%rd393, [_ZZN3cub18CUB_300001_SM_10006detail6reduce18DeviceReduceKernelINS2_10policy_hubImj11mul_functorImEE10Policy1000EN6thrust24THRUST_300001_SM_1000_NS6detail15normal_iteratorINSA_10device_ptrIjEEEEjS6_m11inc_functorIjEEEvT0_PT3_T1_NS0_13GridEvenShareISL_EET2_T4_E12temp_storage+64];
	mul.lo.s64 	%rd418, %rd392, %rd393;
	bra.uni 	$L__BB10_48;
$L__BB10_22:
	// begin inline asm
	mov.u32 %r363, %laneid;
	// end inline asm
	and.b32  	%r414, %r7, 992;
	add.s32 	%r415, %r414, 32;
	setp.gt.u32 	%p34, %r415, %r6;
	not.b32 	%r416, %r414;
	add.s32 	%r417, %r6, %r416;
	selp.b32 	%r412, %r417, 31, %p34;
	mov.b64 	{%r365, %r370}, %rd407;
	mov.b32 	%r371, 1;
	mov.b32 	%r413, -1;
	// begin inline asm
	shfl.sync.down.b32 %r364, %r365, %r371, %r412, %r413;
	// end inline asm
	// begin inline asm
	shfl.sync.down.b32 %r369, %r370, %r371, %r412, %r413;
	// end inline asm
	mov.b64 	%rd333, {%r364, %r369};
	setp.lt.s32 	%p35, %r363, %r412;
	selp.b64 	%rd334, %rd333, 1, %p35;
	mul.lo.s64 	%rd335, %rd334, %rd407;
	mov.b64 	{%r375, %r380}, %rd335;
	mov.b32 	%r381, 2;
	// begin inline asm
	shfl.sync.down.b32 %r374, %r375, %r381, %r412, %r413;
	// end inline asm
	// begin inline asm
	shfl.sync.down.b32 %r379, %r380, %r381, %r412, %r413;
	// end inline asm
	mov.b64 	%rd336, {%r374, %r379};
	add.s32 	%r418, %r363, 2;
	setp.gt.s32 	%p36, %r418, %r412;
	selp.b64 	%rd337, 1, %rd336, %p36;
	mul.lo.s64 	%rd338, %rd337, %rd335;
	mov.b64 	{%r385, %r390}, %rd338;
	mov.b32 	%r391, 4;
	// begin inline asm
	shfl.sync.down.b32 %r384, %r385, %r391, %r412, %r413;
	// end inline asm
	// begin inline asm
	shfl.sync.down.b32 %r389, %r390, %r391, %r412, %r413;
	// end inline asm
	mov.b64 	%rd339, {%r384, %r389};
	add.s32 	%r419, %r363, 4;
	setp.gt.s32 	%p37, %r419, %r412;
	selp.b64 	%rd340, 1, %rd339, %p37;
	mul.lo.s64 	%rd341, %rd340, %rd338;
	mov.b64 	{%r395, %r400}, %rd341;
	mov.b32 	%r401, 8;
	// begin inline asm
	shfl.sync.down.b32 %r394, %r395, %r401, %r412, %r413;
	// end inline asm
	// begin inline asm
	shfl.sync.down.b32 %r399, %r400, %r401, %r412, %r413;
	// end inline asm
	mov.b64 	%rd342, {%r394, %r399};
	add.s32 	%r420, %r363, 8;
	setp.gt.s32 	%p38, %r420, %r412;
	selp.b64 	%rd343, 1, %rd342, %p38;
	mul.lo.s64 	%rd344, %rd343, %rd341;
	mov.b64 	{%r405, %r410}, %rd344;
	mov.b32 	%r411, 16;
	// begin inline asm
	shfl.sync.down.b32 %r404, %r405, %r411, %r412, %r413;
	// end inline asm
	// begin inline asm
	shfl.sync.down.b32 %r409, %r410, %r411, %r412, %r413;
	// end inline asm
	mov.b64 	%rd345, {%r404, %r409};
	add.s32 	%r421, %r363, 16;
	setp.gt.s32 	%p39, %r421, %r412;
	selp.b64 	%rd346, 1, %rd345, %p39;
	mul.lo.s64 	%rd418, %rd346, %rd344;
	setp.ne.s32 	%p40, %r363, 0;
	@%p40 bra 	$L__BB10_24;
	shr.u32 	%r422, %r7, 2;
	and.b32  	%r423, %r422, 248;
	mov.u32 	%r424, _ZZN3cub18CUB_300001_SM_10006detail6reduce18DeviceReduceKernelINS2_10policy_hubImj11mul_functorImEE10Policy1000EN6thrust24THRUST_300001_SM_1000_NS6detail15normal_iteratorINSA_10device_ptrIjEEEEjS6_m11inc_functorIjEEEvT0_PT3_T1_NS0_13GridEvenShareISL_EET2_T4_E12temp_storage;
	add.s32 	%r425, %r424, %r423;
	st.shared.u64 	[%r425+8], %rd418;
$L__BB10_24:
	bar.sync 	0;
	setp.ne.s32 	%p41, %r7, 0;
	@%p41 bra 	$L__BB10_48;
	setp.gt.u32 	%p42, %r6, 32;
	ld.shared.u64 	%rd347, [_ZZN3cub18CUB_300001_SM_10006detail6reduce18DeviceReduceKernelINS2_10policy_hubImj11mul_functorImEE10Policy1000EN6thrust24THRUST_300001_SM_1000_NS6detail15normal_iteratorINSA_10device_ptrIjEEEEjS6_m11inc_functorIjEEEvT0_PT3_T1_NS0_13GridEvenShareISL_EET2_T4_E12temp_storage+16];
	selp.b64 	%rd348, %rd347, 1, %p42;
	mul.lo.s64 	%rd349, %rd348, %rd418;
	setp.gt.u32 	%p43, %r6, 64;
	ld.shared.u64 	%rd350, [_ZZN3cub18CUB_300001_SM_10006detail6reduce18DeviceReduceKernelINS2_10policy_hubImj11mul_functorImEE10Policy1000EN6thrust24THRUST_300001_SM_1000_NS6detail15normal_iteratorINSA_10device_ptrIjEEEEjS6_m11inc_functorIjEEEvT0_PT3_T1_NS0_13GridEvenShareISL_EET2_T4_E12temp_storage+24];
	selp.b64 	%rd351, %rd350, 1, %p43;
	mul.lo.s64 	%rd352, %rd349, %rd351;
	setp.gt.u32 	%p44, %r6, 96;
	ld.shared.u64 	%rd353, [_ZZN3cub18CUB_300001_SM_10006detail6reduce18DeviceReduceKernelINS2_10policy_hubImj11mul_functorImEE10Policy1000EN6thrust24THRUST_300001_SM_1000_NS6detail15normal_iteratorINSA_10device_ptrIjEEEEjS6_m11inc_functorIjEEEvT0_PT3_T1_NS0_13GridEvenShareISL_EET2_T4_E12temp_storage+32];
	selp.b64 	%rd354, %rd353, 1, %p44;
	mul.lo.s64 	%rd355, %rd352, %rd354;
	setp.gt.u32 	%p45, %r6, 128;
	ld.shared.u64 	%rd356, [_ZZN3cub18CUB_300001_SM_10006detail6reduce18DeviceReduceKernelINS2_10policy_hubImj11mul_functorImEE10Policy1000EN6thrust24THRUST_300001_SM_1000_NS6detail15normal_iteratorINSA_10device_ptrIjEEEEjS6_m11inc_functorIjEEEvT0_PT3_T1_NS0_13GridEvenShareISL_EET2_T4_E12temp_storage+40];
	selp.b64 	%rd357, %rd356, 1, %p45;
	mul.lo.s64 	%rd358, %rd355, %rd357;
	setp.gt.u32 	%p46, %r6, 160;
	ld.shared.u64 	%rd359, [_ZZN3cub18CUB_300001_SM_10006detail6reduce18DeviceReduceKernelINS2_10policy_hubImj11mul_functorImEE10Policy1000EN6thrust24THRUST_300001_SM_1000_NS6detail15normal_iteratorINSA_10device_ptrIjEEEEjS6_m11inc_functorIjEEEvT0_PT3_T1_NS0_13GridEvenShareISL_EET2_T4_E12temp_storage+48];
	selp.b64 	%rd360, %rd359, 1, %p46;
	mul.lo.s64 	%rd361, %rd358, %rd360;
	setp.gt.u32 	%p47, %r6, 192;
	ld.shared.u64 	%rd362, [_ZZN3cub18CUB_300001_SM_10006detail6reduce18DeviceReduceKernelINS2_10policy_hubImj11mul_functorImEE10Policy1000EN6thrust24THRUST_300001_SM_1000_NS6detail15normal_iteratorINSA_10device_ptrIjEEEEjS6_m11inc_functorIjEEEvT0_PT3_T1_NS0_13GridEvenShareISL_EET2_T4_E12temp_storage+56];
	selp.b64 	%rd363, %rd362, 1, %p47;
	mul.lo.s64 	%rd364, %rd361, %rd363;
	setp.gt.u32 	%p48, %r6, 224;
	ld.shared.u64 	%rd365, [_ZZN3cub18CUB_300001_SM_10006detail6reduce18DeviceReduceKernelINS2_10policy_hubImj11mul_functorImEE10Policy1000EN6thrust24THRUST_300001_SM_1000_NS6detail15normal_iteratorINSA_10device_ptrIjEEEEjS6_m11inc_functorIjEEEvT0_PT3_T1_NS0_13GridEvenShareISL_EET2_T4_E12temp_storage+64];
	selp.b64 	%rd366, %rd365, 1, %p48;
	mul.lo.s64 	%rd418, %rd364, %rd366;
	bra.uni 	$L__BB10_48;
$L__BB10_26:
	mov.u32 	%r35, %tid.x;
	add.s32 	%r72, %r35, %r495;
	mul.wide.u32 	%rd42, %r72, 4;
	add.s64 	%rd43, %rd1, %rd42;
	ld.global.u32 	%r73, [%rd43];
	add.s32 	%r74, %r73, 1;
	ld.global.u32 	%r75, [%rd43+1024];
	add.s32 	%r76, %r75, 1;
	ld.global.u32 	%r77, [%rd43+2048];
	add.s32 	%r78, %r77, 1;
	cvt.u64.u32 	%rd44, %r78;
	ld.global.u32 	%r79, [%rd43+3072];
	add.s32 	%r80, %r79, 1;
	cvt.u64.u32 	%rd45, %r80;
	ld.global.u32 	%r81, [%rd43+4096];
	add.s32 	%r82, %r81, 1;
	cvt.u64.u32 	%rd46, %r82;
	ld.global.u32 	%r83, [%rd43+5120];
	add.s32 	%r84, %r83, 1;
	cvt.u64.u32 	%rd47, %r84;
	ld.global.u32 	%r85, [%rd43+6144];
	add.s32 	%r86, %r85, 1;
	cvt.u64.u32 	%rd48, %r86;
	ld.global.u32 	%r87, [%rd43+7168];
	add.s32 	%r88, %r87, 1;
	cvt.u64.u32 	%rd49, %r88;
	mul.wide.u32 	%rd50, %r76, %r74;
	mul.lo.s64 	%rd51, %rd50, %rd44;
	mul.lo.s64 	%rd52, %rd51, %rd45;
	mul.lo.s64 	%rd53, %rd52, %rd46;
	mul.lo.s64 	%rd54, %rd53, %rd47;
	mul.lo.s64 	%rd55, %rd54, %rd48;
	mul.lo.s64 	%rd417, %rd55, %rd49;
	setp.lt.u32 	%p2, %r6, %r4;
	@%p2 bra 	$L__BB10_44;
	add.s32 	%r36, %r4, %r495;
	not.b32 	%r90, %r35;
	add.s32 	%r91, %r90, %r1;
	sub.s32 	%r92, %r91, %r4;
	sub.s32 	%r492, %r92, %r495;
	add.s32 	%r93, %r36, %r35;
	add.s32 	%r491, %r93, 2048;
	mov.b32 	%r494, 0;
	mov.u32 	%r493, %r36;
$L__BB10_28:
	shl.b32 	%r94, %r2, 11;
	add.s32 	%r495, %r495, %r94;
	add.s32 	%r95, %r1, -2048;
	setp.gt.u32 	%p3, %r495, %r95;
	@%p3 bra 	$L__BB10_30;
	add.s32 	%r96, %r35, %r495;
	mul.wide.u32 	%rd56, %r96, 4;
	add.s64 	%rd57, %rd1, %rd56;
	ld.global.u32 	%r97, [%rd57];
	add.s32 	%r98, %r97, 1;
	cvt.u64.u32 	%rd58, %r98;
	ld.global.u32 	%r99, [%rd57+1024];
	add.s32 	%r100, %r99, 1;
	cvt.u64.u32 	%rd59, %r100;
	ld.global.u32 	%r101, [%rd57+2048];
	add.s32 	%r102, %r101, 1;
	cvt.u64.u32 	%rd60, %r102;
	ld.global.u32 	%r103, [%rd57+3072];
	add.s32 	%r104, %r103, 1;
	cvt.u64.u32 	%rd61, %r104;
	ld.global.u32 	%r105, [%rd57+4096];
	add.s32 	%r106, %r105, 1;
	cvt.u64.u32 	%rd62, %r106;
	ld.global.u32 	%r107, [%rd57+5120];
	add.s32 	%r108, %r107, 1;
	cvt.u64.u32 	%rd63, %r108;
	ld.global.u32 	%r109, [%rd57+6144];
	add.s32 	%r110, %r109, 1;
	cvt.u64.u32 	%rd64, %r110;
	ld.global.u32 	%r111, [%rd57+7168];
	add.s32 	%r112, %r111, 1;
	cvt.u64.u32 	%rd65, %r112;
	mul.lo.s64 	%rd66, %rd417, %rd58;
	mul.lo.s64 	%rd67, %rd66, %rd59;
	mul.lo.s64 	%rd68, %rd67, %rd60;
	mul.lo.s64 	%rd69, %rd68, %rd61;
	mul.lo.s64 	%rd70, %rd69, %rd62;
	mul.lo.s64 	%rd71, %rd70, %rd63;
	mul.lo.s64 	%rd72, %rd71, %rd64;
	mul.lo.s64 	%rd417, %rd72, %rd65;
	sub.s32 	%r113, %r1, %r495;
	shl.b32 	%r114, %r2, 11;
	setp.lt.u32 	%p4, %r113, %r114;
	add.s32 	%r494, %r494, 1;
	add.s32 	%r493, %r493, %r114;
	sub.s32 	%r492, %r492, %r114;
	add.s32 	%r491, %r491, %r114;
	@%p4 bra 	$L__BB10_44;
	bra.uni 	$L__BB10_28;
$L__BB10_30:
	setp.le.u32 	%p5, %r1, %r495;
	sub.s32 	%r115, %r1, %r495;
	setp.ge.s32 	%p6, %r35, %r115;
	or.pred  	%p7, %p5, %p6;
	@%p7 bra 	$L__BB10_44;
	not.b32 	%r117, %r35;
	add.s32 	%r118, %r1, %r117;
	sub.s32 	%r119, %r118, %r36;
	mul.lo.s32 	%r120, %r2, %r494;
	shl.b32 	%r121, %r120, 11;
	sub.s32 	%r122, %r119, %r121;
	shr.u32 	%r123, %r122, 8;
	add.s32 	%r49, %r123, 1;
	and.b32  	%r50, %r49, 15;
	setp.lt.u32 	%p8, %r122, 3840;
	mov.u32 	%r500, %r35;
	@%p8 bra 	$L__BB10_35;
	or.b32  	%r498, %r35, 2048;
	shr.u32 	%r124, %r492, 8;
	add.s32 	%r125, %r124, 1;
	and.b32  	%r126, %r125, 33554416;
	neg.s32 	%r496, %r126;
$L__BB10_33:
	.pragma "nounroll";
	add.s32 	%r127, %r491, -2048;
	mul.wide.u32 	%rd74, %r127, 4;
	add.s64 	%rd75, %rd1, %rd74;
	ld.global.u32 	%r128, [%rd75];
	add.s32 	%r129, %r128, 1;
	cvt.u64.u32 	%rd76, %r129;
	mul.lo.s64 	%rd77, %rd417, %rd76;
	add.s32 	%r130, %r491, -1792;
	mul.wide.u32 	%rd78, %r130, 4;
	add.s64 	%rd79, %rd1, %rd78;
	ld.global.u32 	%r131, [%rd79];
	add.s32 	%r132, %r131, 1;
	cvt.u64.u32 	%rd80, %r132;
	mul.lo.s64 	%rd81, %rd77, %rd80;
	add.s32 	%r133, %r491, -1536;
	mul.wide.u32 	%rd82, %r133, 4;
	add.s64 	%rd83, %rd1, %rd82;
	ld.global.u32 	%r134, [%rd83];
	add.s32 	%r135, %r134, 1;
	cvt.u64.u32 	%rd84, %r135;
	mul.lo.s64 	%rd85, %rd81, %rd84;
	add.s32 	%r136, %r491, -1280;
	mul.wide.u32 	%rd86, %r136, 4;
	add.s64 	%rd87, %rd1, %rd86;
	ld.global.u32 	%r137, [%rd87];
	add.s32 	%r138, %r137, 1;
	cvt.u64.u32 	%rd88, %r138;
	mul.lo.s64 	%rd89, %rd85, %rd88;
	add.s32 	%r139, %r491, -1024;
	mul.wide.u32 	%rd90, %r139, 4;
	add.s64 	%rd91, %rd1, %rd90;
	ld.global.u32 	%r140, [%rd91];
	add.s32 	%r141, %r140, 1;
	cvt.u64.u32 	%rd92, %r141;
	mul.lo.s64 	%rd93, %rd89, %rd92;
	add.s32 	%r142, %r491, -768;
	mul.wide.u32 	%rd94, %r142, 4;
	add.s64 	%rd95, %rd1, %rd94;
	ld.global.u32 	%r143, [%rd95];
	add.s32 	%r144, %r143, 1;
	cvt.u64.u32 	%rd96, %r144;
	mul.lo.s64 	%rd97, %rd93, %rd96;
	add.s32 	%r145, %r491, -512;
	mul.wide.u32 	%rd98, %r145, 4;
	add.s64 	%rd99, %rd1, %rd98;
	ld.global.u32 	%r146, [%rd99];
	add.s32 	%r147, %r146, 1;
	cvt.u64.u32 	%rd100, %r147;
	mul.lo.s64 	%rd101, %rd97, %rd100;
	add.s32 	%r148, %r491, 1792;
	add.s32 	%r149, %r491, -256;
	mul.wide.u32 	%rd102, %r149, 4;
	add.s64 	%rd103, %rd1, %rd102;
	ld.global.u32 	%r150, [%rd103];
	add.s32 	%r151, %r150, 1;
	cvt.u64.u32 	%rd104, %r151;
	mul.lo.s64 	%rd105, %rd101, %rd104;
	mul.wide.u32 	%rd106, %r491, 4;
	add.s64 	%rd107, %rd1, %rd106;
	ld.global.u32 	%r152, [%rd107];
	add.s32 	%r153, %r152, 1;
	cvt.u64.u32 	%rd108, %r153;
	mul.lo.s64 	%rd109, %rd105, %rd108;
	add.s32 	%r154, %r491, 256;
	mul.wide.u32 	%rd110, %r154, 4;
	add.s64 	%rd111, %rd1, %rd110;
	ld.global.u32 	%r155, [%rd111];
	add.s32 	%r156, %r155, 1;
	cvt.u64.u32 	%rd112, %r156;
	mul.lo.s64 	%rd113, %rd109, %rd112;
	add.s32 	%r157, %r491, 512;
	mul.wide.u32 	%rd114, %r157, 4;
	add.s64 	%rd115, %rd1, %rd114;
	ld.global.u32 	%r158, [%rd115];
	add.s32 	%r159, %r158, 1;
	cvt.u64.u32 	%rd116, %r159;
	mul.lo.s64 	%rd117, %rd113, %rd116;
	add.s32 	%r160, %r491, 768;
	mul.wide.u32 	%rd118, %r160, 4;
	add.s64 	%rd119, %rd1, %rd118;
	ld.global.u32 	%r161, [%rd119];
	add.s32 	%r162, %r161, 1;
	cvt.u64.u32 	%rd120, %r162;
	mul.lo.s64 	%rd121, %rd117, %rd120;
	add.s32 	%r163, %r491, 1024;
	mul.wide.u32 	%rd122, %r163, 4;
	add.s64 	%rd123, %rd1, %rd122;
	ld.global.u32 	%r164, [%rd123];
	add.s32 	%r165, %r164, 1;
	cvt.u64.u32 	%rd124, %r165;
	mul.lo.s64 	%rd125, %rd121, %rd124;
	add.s32 	%r166, %r491, 1280;
	mul.wide.u32 	%rd126, %r166, 4;
	add.s64 	%rd127, %rd1, %rd126;
	ld.global.u32 	%r167, [%rd127];
	add.s32 	%r168, %r167, 1;
	cvt.u64.u32 	%rd128, %r168;
	mul.lo.s64 	%rd129, %rd125, %rd128;
	add.s32 	%r169, %r491, 1536;
	mul.wide.u32 	%rd130, %r169, 4;
	add.s64 	%rd131, %rd1, %rd130;
	ld.global.u32 	%r170, [%rd131];
	add.s32 	%r171, %r170, 1;
	cvt.u64.u32 	%rd132, %r171;
	mul.lo.s64 	%rd133, %rd129, %rd132;
	mul.wide.u32 	%rd134, %r148, 4;
	add.s64 	%rd135, %rd1, %rd134;
	ld.global.u32 	%r172, [%rd135];
	add.s32 	%r173, %r172, 1;
	cvt.u64.u32 	%rd136, %r173;
	mul.lo.s64 	%rd417, %rd133, %rd136;
	add.s32 	%r498, %r498, 4096;
	add.s32 	%r491, %r491, 4096;
	add.s32 	%r496, %r496, 16;
	setp.ne.s32 	%p9, %r496, 0;
	@%p9 bra 	$L__BB10_33;
	add.s32 	%r500, %r498, -2048;
$L__BB10_35:
	setp.eq.s32 	%p10, %r50, 0;
	@%p10 bra 	$L__BB10_44;
	and.b32  	%r61, %r49, 7;
	setp.lt.u32 	%p11, %r50, 8;
	@%p11 bra 	$L__BB10_38;
	add.s32 	%r174, %r500, %r495;
	mul.wide.u32 	%rd138, %r174, 4;
	add.s64 	%rd139, %rd1, %rd138;
	ld.global.u32 	%r175, [%rd139];
	add.s32 	%r176, %r175, 1;
	cvt.u64.u32 	%rd140, %r176;
	mul.lo.s64 	%rd141, %rd417, %rd140;
	add.s32 	%r177, %r174, 256;
	mul.wide.u32 	%rd142, %r177, 4;
	add.s64 	%rd143, %rd1, %rd142;
	ld.global.u32 	%r178, [%rd143];
	add.s32 	%r179, %r178, 1;
	cvt.u64.u32 	%rd144, %r179;
	mul.lo.s64 	%rd145, %rd141, %rd144;
	add.s32 	%r180, %r174, 512;
	mul.wide.u32 	%rd146, %r180, 4;
	add.s64 	%rd147, %rd1, %rd146;
	ld.global.u32 	%r181, [%rd147];
	add.s32 	%r182, %r181, 1;
	cvt.u64.u32 	%rd148, %r182;
	mul.lo.s64 	%rd149, %rd145, %rd148;
	add.s32 	%r183, %r174, 768;
	mul.wide.u32 	%rd150, %r183, 4;
	add.s64 	%rd151, %rd1, %rd150;
	ld.global.u32 	%r184, [%rd151];
	add.s32 	%r185, %r184, 1;
	cvt.u64.u32 	%rd152, %r185;
	mul.lo.s64 	%rd153, %rd149, %rd152;
	add.s32 	%r186, %r174, 1024;
	mul.wide.u32 	%rd154, %r186, 4;
	add.s64 	%rd155, %rd1, %rd154;
	ld.global.u32 	%r187, [%rd155];
	add.s32 	%r188, %r187, 1;
	cvt.u64.u32 	%rd156, %r188;
	mul.lo.s64 	%rd157, %rd153, %rd156;
	add.s32 	%r189, %r174, 1280;
	mul.wide.u32 	%rd158, %r189, 4;
	add.s64 	%rd159, %rd1, %rd158;
	ld.global.u32 	%r190, [%rd159];
	add.s32 	%r191, %r190, 1;
	cvt.u64.u32 	%rd160, %r191;
	mul.lo.s64 	%rd161, %rd157, %rd160;
	add.s32 	%r192, %r174, 1536;
	mul.wide.u32 	%rd162, %r192, 4;
	add.s64 	%rd163, %rd1, %rd162;
	ld.global.u32 	%r193, [%rd163];
	add.s32 	%r194, %r193, 1;
	cvt.u64.u32 	%rd164, %r194;
	mul.lo.s64 	%rd165, %rd161, %rd164;
	add.s32 	%r195, %r174, 1792;
	mul.wide.u32 	%rd166, %r195, 4;
	add.s64 	%rd167, %rd1, %rd166;
	ld.global.u32 	%r196, [%rd167];
	add.s32 	%r197, %r196, 1;
	cvt.u64.u32 	%rd168, %r197;
	mul.lo.s64 	%rd417, %rd165, %rd168;
	add.s32 	%r500, %r500, 2048;
$L__BB10_38:
	setp.eq.s32 	%p12, %r61, 0;
	@%p12 bra 	$L__BB10_44;
	setp.lt.u32 	%p13, %r61, 4;
	@%p13 bra 	$L__BB10_41;
	add.s32 	%r198, %r500, %r495;
	mul.wide.u32 	%rd170, %r198, 4;
	add.s64 	%rd171, %rd1, %rd170;
	ld.global.u32 	%r199, [%rd171];
	add.s32 	%r200, %r199, 1;
	cvt.u64.u32 	%rd172, %r200;
	mul.lo.s64 	%rd173, %rd417, %rd172;
	add.s32 	%r201, %r198, 256;
	mul.wide.u32 	%rd174, %r201, 4;
	add.s64 	%rd175, %rd1, %rd174;
	ld.global.u32 	%r202, [%rd175];
	add.s32 	%r203, %r202, 1;
	cvt.u64.u32 	%rd176, %r203;
	mul.lo.s64 	%rd177, %rd173, %rd176;
	add.s32 	%r204, %r198, 512;
	mul.wide.u32 	%rd178, %r204, 4;
	add.s64 	%rd179, %rd1, %rd178;
	ld.global.u32 	%r205, [%rd179];
	add.s32 	%r206, %r205, 1;
	cvt.u64.u32 	%rd180, %r206;
	mul.lo.s64 	%rd181, %rd177, %rd180;
	add.s32 	%r207, %r198, 768;
	mul.wide.u32 	%rd182, %r207, 4;
	add.s64 	%rd183, %rd1, %rd182;
	ld.global.u32 	%r208, [%rd183];
	add.s32 	%r209, %r208, 1;
	cvt.u64.u32 	%rd184, %r209;
	mul.lo.s64 	%rd417, %rd181, %rd184;
	add.s32 	%r500, %r500, 1024;
$L__BB10_41:
	and.b32  	%r210, %r49, 3;
	setp.eq.s32 	%p14, %r210, 0;
	@%p14 bra 	$L__BB10_44;
	add.s32 	%r503, %r500, %r493;
	cvt.u16.u32 	%rs1, %r492;
	shr.u16 	%rs2, %rs1, 8;
	add.s16 	%rs3, %rs2, 1;
	cvt.u32.u16 	%r211, %rs3;
	and.b32  	%r212, %r211, 3;
	neg.s32 	%r502, %r212;
$L__BB10_43:
	.pragma "nounroll";
	mul.wide.u32 	%rd185, %r503, 4;
	add.s64 	%rd186, %rd1, %rd185;
	ld.global.u32 	%r213, [%rd186];
	add.s32 	%r214, %r213, 1;
	cvt.u64.u32 	%rd187, %r214;
	mul.lo.s64 	%rd417, %rd417, %rd187;
	add.s32 	%r503, %r503, 256;
	add.s32 	%r502, %r502, 1;
	setp.ne.s32 	%p15, %r502, 0;
	@%p15 bra 	$L__BB10_43;
$L__BB10_44:
	// begin inline asm
	mov.u32 %r215, %laneid;
	// end inline asm
	mov.b64 	{%r217, %r222}, %rd417;
	mov.b32 	%r223, 1;
	mov.b32 	%r264, 31;
	mov.b32 	%r265, -1;
	// begin inline asm
	shfl.sync.down.b32 %r216, %r217, %r223, %r264, %r265;
	// end inline asm
	// begin inline asm
	shfl.sync.down.b32 %r221, %r222, %r223, %r264, %r265;
	// end inline asm
	mov.b64 	%rd188, {%r216, %r221};
	setp.gt.s32 	%p16, %r215, 30;
	selp.b64 	%rd189, 1, %rd188, %p16;
	mul.lo.s64 	%rd190, %rd189, %rd417;
	mov.b64 	{%r227, %r232}, %rd190;
	mov.b32 	%r233, 2;
	// begin inline asm
	shfl.sync.down.b32 %r226, %r227, %r233, %r264, %r265;
	// end inline asm
	// begin inline asm
	shfl.sync.down.b32 %r231, %r232, %r233, %r264, %r265;
	// end inline asm
	mov.b64 	%rd191, {%r226, %r231};
	setp.gt.s32 	%p17, %r215, 29;
	selp.b64 	%rd192, 1, %rd191, %p17;
	mul.lo.s64 	%rd193, %rd192, %rd190;
	mov.b64 	{%r237, %r242}, %rd193;
	mov.b32 	%r243, 4;
	// begin inline asm
	shfl.sync.down.b32 %r236, %r237, %r243, %r264, %r265;
	// end inline asm
	// begin inline asm
	shfl.sync.down.b32 %r241, %r242, %r243, %r264, %r265;
	// end inline asm
	mov.b64 	%rd194, {%r236, %r241};
	setp.gt.s32 	%p18, %r215, 27;
	selp.b64 	%rd195, 1, %rd194, %p18;
	mul.lo.s64 	%rd196, %rd195, %rd193;
	mov.b64 	{%r247, %r252}, %rd196;
	mov.b32 	%r253, 8;
	// begin inline asm
	shfl.sync.down.b32 %r246, %r247, %r253, %r264, %r265;
	// end inline asm
	// begin inline asm
	shfl.sync.down.b32 %r251, %r252, %r253, %r264, %r265;
	// end inline asm
	mov.b64 	%rd197, {%r246, %r251};
	setp.gt.s32 	%p19, %r215, 23;
	selp.b64 	%rd198, 1, %rd197, %p19;
	mul.lo.s64 	%rd199, %rd198, %rd196;
	mov.b64 	{%r257, %r262}, %rd199;
	mov.b32 	%r263, 16;
	// begin inline asm
	shfl.sync.down.b32 %r256, %r257, %r263, %r264, %r265;
	// end inline asm
	// begin inline asm
	shfl.sync.down.b32 %r261, %r262, %r263, %r264, %r265;
	// end inline asm
	mov.b64 	%rd200, {%r256, %r261};
	setp.gt.s32 	%p20, %r215, 15;
	selp.b64 	%rd201, 1, %rd200, %p20;
	mul.lo.s64 	%rd418, %rd201, %rd199;
	setp.ne.s32 	%p21, %r215, 0;
	@%p21 bra 	$L__BB10_46;
	shr.u32 	%r266, %r35, 2;
	and.b32  	%r267, %r266, 248;
	mov.u32 	%r268, _ZZN3cub18CUB_300001_SM_10006detail6reduce18DeviceReduceKernelINS2_10policy_hubImj11mul_functorImEE10Policy1000EN6thrust24THRUST_300001_SM_1000_NS6detail15normal_iteratorINSA_10device_ptrIjEEEEjS6_m11inc_functorIjEEEvT0_PT3_T1_NS0_13GridEvenShareISL_EET2_T4_E12temp_storage;
	add.s32 	%r269, %r268, %r267;
	st.shared.u64 	[%r269+8], %rd418;
$L__BB10_46:
	bar.sync 	0;
	setp.ne.s32 	%p22, %r35, 0;
	@%p22 bra 	$L__BB10_48;
	ld.shared.u64 	%rd202, [_ZZN3cub18CUB_300001_SM_10006detail6reduce18DeviceReduceKernelINS2_10policy_hubImj11mul_functorImEE10Policy1000EN6thrust24THRUST_300001_SM_1000_NS6detail15normal_iteratorINSA_10device_ptrIjEEEEjS6_m11inc_functorIjEEEvT0_PT3_T1_NS0_13GridEvenShareISL_EET2_T4_E12temp_storage+16];
	mul.lo.s64 	%rd203, %rd202, %rd418;
	ld.shared.u64 	%rd204, [_ZZN3cub18CUB_300001_SM_10006detail6reduce18DeviceReduceKernelINS2_10policy_hubImj11mul_functorImEE10Policy1000EN6thrust24THRUST_300001_SM_1000_NS6detail15normal_iteratorINSA_10device_ptrIjEEEEjS6_m11inc_functorIjEEEvT0_PT3_T1_NS0_13GridEvenShareISL_EET2_T4_E12temp_storage+24];
	mul.lo.s64 	%rd205, %rd203, %rd204;
	ld.shared.u64 	%rd206, [_ZZN3cub18CUB_300001_SM_10006detail6reduce18DeviceReduceKernelINS2_10policy_hubImj11mul_functorImEE10Policy1000EN6thrust24THRUST_300001_SM_1000_NS6detail15normal_iteratorINSA_10device_ptrIjEEEEjS6_m11inc_functorIjEEEvT0_PT3_T1_NS0_13GridEvenShareISL_EET2_T4_E12temp_storage+32];
	mul.lo.s64 	%rd207, %rd205, %rd206;
	ld.shared.u64 	%rd208, [_ZZN3cub18CUB_300001_SM_10006detail6reduce18DeviceReduceKernelINS2_10policy_hubImj11mul_functorImEE10Policy1000EN6thrust24THRUST_300001_SM_1000_NS6detail15normal_iteratorINSA_10device_ptrIjEEEEjS6_m11inc_functorIjEEEvT0_PT3_T1_NS0_13GridEvenShareISL_EET2_T4_E12temp_storage+40];
	mul.lo.s64 	%rd209, %rd207, %rd208;
	ld.shared.u64 	%rd210, [_ZZN3cub18CUB_300001_SM_10006detail6reduce18DeviceReduceKernelINS2_10policy_hubImj11mul_functorImEE10Policy1000EN6thrust24THRUST_300001_SM_1000_NS6detail15normal_iteratorINSA_10device_ptrIjEEEEjS6_m11inc_functorIjEEEvT0_PT3_T1_NS0_13GridEvenShareISL_EET2_T4_E12temp_storage+48];
	mul.lo.s64 	%rd211, %rd209, %rd210;
	ld.shared.u64 	%rd212, [_ZZN3cub18CUB_300001_SM_10006detail6reduce18DeviceReduceKernelINS2_10policy_hubImj11mul_functorImEE10Policy1000EN6thrust24THRUST_300001_SM_1000_NS6detail15normal_iteratorINSA_10device_ptrIjEEEEjS6_m11inc_functorIjEEEvT0_PT3_T1_NS0_13GridEvenShareISL_EET2_T4_E12temp_storage+56];
	mul.lo.s64 	%rd213, %rd211, %rd212;
	ld.shared.u64 	%rd214, [_ZZN3cub18CUB_300001_SM_10006detail6reduce18DeviceReduceKernelINS2_10policy_hubImj11mul_functorImEE10Policy1000EN6thrust24THRUST_300001_SM_1000_NS6detail15normal_iteratorINSA_10device_ptrIjEEEEjS6_m11inc_functorIjEEEvT0_PT3_T1_NS0_13GridEvenShareISL_EET2_T4_E12temp_storage+64];
	mul.lo.s64 	%rd418, %rd213, %rd214;
$L__BB10_48:
	mov.u32 	%r481, %tid.x;
	setp.ne.s32 	%p56, %r481, 0;
	@%p56 bra 	$L__BB10_50;
	ld.param.u64 	%rd397, [_ZN3cub18CUB_300001_SM_10006detail6reduce18DeviceReduceKernelINS2_10policy_hubImj11mul_functorImEE10Policy1000EN6thrust24THRUST_300001_SM_1000_NS6detail15normal_iteratorINSA_10device_ptrIjEEEEjS6_m11inc_functorIjEEEvT0_PT3_T1_NS0_13GridEvenShareISL_EET2_T4__param_1];
	cvta.to.global.u64 	%rd394, %rd397;
	mul.wide.u32 	%rd395, %r3, 8;
	add.s64 	%rd396, %rd394, %rd395;
	st.global.u64 	[%rd396], %rd418;
$L__BB10_50:
	ret;

}
	// .globl	_ZN3cub18CUB_300001_SM_10006detail6reduce28DeviceReduceSingleTileKernelINS2_10policy_hubImj11mul_functorImEE10Policy1000EPmS9_iS6_mmN4cuda3std3__410__identityEEEvT0_T1_T2_T3_T4_T6_
.visible .entry _ZN3cub18CUB_300001_SM_10006detail6reduce28DeviceReduceSingleTileKernelINS2_10policy_hubImj11mul_functorImEE10Policy1000EPmS9_iS6_mmN4cuda3std3__410__identityEEEvT0_T1_T2_T3_T4_T6_(
	.param .u64 .ptr .align 1 _ZN3cub18CUB_300001_SM_10006detail6reduce28DeviceReduceSingleTileKernelINS2_10policy_hubImj11mul_functorImEE10Policy1000EPmS9_iS6_mmN4cuda3std3__410__identityEEEvT0_T1_T2_T3_T4_T6__param_0,
	.param .u64 .ptr .align 1 _ZN3cub18CUB_300001_SM_10006detail6reduce28DeviceReduceSingleTileKernelINS2_10policy_hubImj11mul_functorImEE10Policy1000EPmS9_iS6_mmN4cuda3std3__410__identityEEEvT0_T1_T2_T3_T4_T6__param_1,
	.param .u32 _ZN3cub18CUB_300001_SM_10006detail6reduce28DeviceReduceSingleTileKernelINS2_10policy_hubImj11mul_functorImEE10Policy1000EPmS9_iS6_mmN4cuda3std3__410__identityEEEvT0_T1_T2_T3_T4_T6__param_2,
	.param .align 1 .b8 _ZN3cub18CUB_300001_SM_10006detail6reduce28DeviceReduceSingleTileKernelINS2_10policy_hubImj11mul_functorImEE10Policy1000EPmS9_iS6_mmN4cuda3std3__410__identityEEEvT0_T1_T2_T3_T4_T6__param_3[1],
	.param .u64 _ZN3cub18CUB_300001_SM_10006detail6reduce28DeviceReduceSingleTileKernelINS2_10policy_hubImj11mul_functorImEE10Policy1000EPmS9_iS6_mmN4cuda3std3__410__identityEEEvT0_T1_T2_T3_T4_T6__param_4,
	.param .align 1 .b8 _ZN3cub18CUB_300001_SM_10006detail6reduce28DeviceReduceSingleTileKernelINS2_10policy_hubImj11mul_functorImEE10Policy1000EPmS9_iS6_mmN4cuda3std3__410__identityEEEvT0_T1_T2_T3_T4_T6__param_5[1]
)
.maxntid 256
.minnctapersm 1
{
	.reg .pred 	%p<97>;
	.reg .b32 	%r<472>;
	.reg .b64 	%rd<448>;
	// demoted variable
	.shared .align 8 .b8 _ZZN3cub18CUB_300001_SM_10006detail6reduce28DeviceReduceSingleTileKernelINS2_10policy_hubImj11mul_functorImEE10Policy1000EPmS9_iS6_mmN4cuda3std3__410__identityEEEvT0_T1_T2_T3_T4_T6_E12temp_storage[80];
	ld.param.u64 	%rd68, [_ZN3cub18CUB_300001_SM_10006detail6reduce28DeviceReduceSingleTileKernelINS2_10policy_hubImj11mul_functorImEE10Policy1000EPmS9_iS6_mmN4cuda3std3__410__identityEEEvT0_T1_T2_T3_T4_T6__param_0];
	ld.param.u64 	%rd70, [_ZN3cub18CUB_300001_SM_10006detail6reduce28DeviceReduceSingleTileKernelINS2_10policy_hubImj11mul_functorImEE10Policy1000EPmS9_iS6_mmN4cuda3std3__410__identityEEEvT0_T1_T2_T3_T4_T6__param_1];
	ld.param.u32 	%r68, [_ZN3cub18CUB_300001_SM_10006detail6reduce28DeviceReduceSingleTileKernelINS2_10policy_hubImj11mul_functorImEE10Policy1000EPmS9_iS6_mmN4cuda3std3__410__identityEEEvT0_T1_T2_T3_T4_T6__param_2];
	ld.param.u64 	%rd69, [_ZN3cub18CUB_300001_SM_10006detail6reduce28DeviceReduceSingleTileKernelINS2_10policy_hubImj11mul_functorImEE10Policy1000EPmS9_iS6_mmN4cuda3std3__410__identityEEEvT0_T1_T2_T3_T4_T6__param_4];
	cvta.to.global.u64 	%rd1, %rd70;
	setp.ne.s32 	%p1, %r68, 0;
	@%p1 bra 	$L__BB11_3;
	mov.u32 	%r445, %tid.x;
	setp.ne.s32 	%p96, %r445, 0;
	@%p96 bra 	$L__BB11_74;
	st.global.u64 	[%rd1], %rd69;
	bra.uni 	$L__BB11_74;
$L__BB11_3:
	and.b64  	%rd71, %rd68, 31;
	setp.ne.s64 	%p2, %rd71, 0;
	@%p2 bra 	$L__BB11_38;
	setp.gt.s32 	%p49, %r68, 2047;
	@%p49 bra 	$L__BB11_22;
	mov.u32 	%r1, %tid.x;
	setp.ge.s32 	%p66, %r1, %r68;
	mov.b64 	%rd423, 0;
	mov.u32 	%r449, %r1;
	@%p66 bra 	$L__BB11_7;
	mul.wide.u32 	%rd338, %r1, 8;
	add.s64 	%rd337, %rd68, %rd338;
	// begin inline asm
	ld.global.nc.u64 %rd423, [%rd337];
	// end inline asm
	add.s32 	%r449, %r1, 256;
$L__BB11_7:
	setp.ge.s32 	%p67, %r449, %r68;
	@%p67 bra 	$L__BB11_13;
	not.b32 	%r321, %r449;
	add.s32 	%r4, %r68, %r321;
	and.b32  	%r322, %r4, 768;
	setp.eq.s32 	%p68, %r322, 768;
	@%p68 bra 	$L__BB11_11;
	mul.wide.u32 	%rd340, %r449, 8;
	add.s64 	%rd418, %rd68, %rd340;
	shr.u32 	%r323, %r4, 8;
	add.s32 	%r324, %r323, 1;
	and.b32  	%r325, %r324, 3;
	neg.s32 	%r447, %r325;
$L__BB11_10:
	.pragma "nounroll";
	// begin inline asm
	ld.global.nc.u64 %rd341, [%rd418];
	// end inline asm
	mul.lo.s64 	%rd423, %rd341, %rd423;
	add.s32 	%r449, %r449, 256;
	add.s64 	%rd418, %rd418, 2048;
	add.s32 	%r447, %r447, 1;
	setp.ne.s32 	%p69, %r447, 0;
	@%p69 bra 	$L__BB11_10;
$L__BB11_11:
	setp.lt.u32 	%p70, %r4, 768;
	@%p70 bra 	$L__BB11_13;
$L__BB11_12:
	mul.wide.s32 	%rd351, %r449, 8;
	add.s64 	%rd344, %rd68, %rd351;
	// begin inline asm
	ld.global.nc.u64 %rd343, [%rd344];
	// end inline asm
	mul.lo.s64 	%rd352, %rd343, %rd423;
	add.s64 	%rd346, %rd344, 2048;
	// begin inline asm
	ld.global.nc.u64 %rd345, [%rd346];
	// end inline asm
	mul.lo.s64 	%rd353, %rd345, %rd352;
	add.s64 	%rd348, %rd344, 4096;
	// begin inline asm
	ld.global.nc.u64 %rd347, [%rd348];
	// end inline asm
	mul.lo.s64 	%rd354, %rd347, %rd353;
	add.s64 	%rd350, %rd344, 6144;
	// begin inline asm
	ld.global.nc.u64 %rd349, [%rd350];
	// end inline asm
	mul.lo.s64 	%rd423, %rd349, %rd354;
	add.s32 	%r449, %r449, 1024;
	setp.lt.s32 	%p71, %r449, %r68;
	@%p71 bra 	$L__BB11_12;
$L__BB11_13:
	setp.lt.s32 	%p72, %r68, 256;
	@%p72 bra 	$L__BB11_18;
	// begin inline asm
	mov.u32 %r389, %laneid;
	// end inline asm
	mov.b64 	{%r391, %r396}, %rd423;
	mov.b32 	%r397, 1;
	mov.b32 	%r438, 31;
	mov.b32 	%r439, -1;
	// begin inline asm
	shfl.sync.down.b32 %r390, %r391, %r397, %r438, %r439;
	// end inline asm
	// begin inline asm
	shfl.sync.down.b32 %r395, %r396, %r397, %r438, %r439;
	// end inline asm
	mov.b64 	%rd389, {%r390, %r395};
	setp.gt.s32 	%p88, %r389, 30;
	selp.b64 	%rd390, 1, %rd389, %p88;
	mul.lo.s64 	%rd391, %rd390, %rd423;
	mov.b64 	{%r401, %r406}, %rd391;
	mov.b32 	%r407, 2;
	// begin inline asm
	shfl.sync.down.b32 %r400, %r401, %r407, %r438, %r439;
	// end inline asm
	// begin inline asm
	shfl.sync.down.b32 %r405, %r406, %r407, %r438, %r439;
	// end inline asm
	mov.b64 	%rd392, {%r400, %r405};
	setp.gt.s32 	%p89, %r389, 29;
	selp.b64 	%rd393, 1, %rd392, %p89;
	mul.lo.s64 	%rd394, %rd393, %rd391;
	mov.b64 	{%r411, %r416}, %rd394;
	mov.b32 	%r417, 4;
	// begin inline asm
	shfl.sync.down.b32 %r410, %r411, %r417, %r438, %r439;
	// end inline asm
	// begin inline asm
	shfl.sync.down.b32 %r415, %r416, %r417, %r438, %r439;
	// end inline asm
	mov.b64 	%rd395, {%r410, %r415};
	setp.gt.s32 	%p90, %r389, 27;
	selp.b64 	%rd396, 1, %rd395, %p90;
	mul.lo.s64 	%rd397, %rd396, %rd394;
	mov.b64 	{%r421, %r426}, %rd397;
	mov.b32 	%r427, 8;
	// begin inline asm
	shfl.sync.down.b32 %r420, %r421, %r427, %r438, %r439;
	// end inline asm
	// begin inline asm
	shfl.sync.down.b32 %r425, %r426, %r427, %r438, %r439;
	// end inline asm
	mov.b64 	%rd398, {%r420, %r425};
	setp.gt.s32 	%p91, %r389, 23;
	selp.b64 	%rd399, 1, %rd398, %p91;
	mul.lo.s64 	%rd400, %rd399, %rd397;
	mov.b64 	{%r431, %r436}, %rd400;
	mov.b32 	%r437, 16;
	// begin inline asm
	shfl.sync.down.b32 %r430, %r431, %r437, %r438, %r439;
	// end inline asm
	// begin inline asm
	shfl.sync.down.b32 %r435, %r436, %r437, %r438, %r439;
	// end inline asm
	mov.b64 	%rd401, {%r430, %r435};
	setp.gt.s32 	%p92, %r389, 15;
	selp.b64 	%rd402, 1, %rd401, %p92;
	mul.lo.s64 	%rd447, %rd402, %rd400;
	setp.ne.s32 	%p93, %r389, 0;
	@%p93 bra 	$L__BB11_16;
	shr.u32 	%r440, %r1, 2;
	and.b32  	%r441, %r440, 248;
	mov.u32 	%r442, _ZZN3cub18CUB_300001_SM_10006detail6reduce28DeviceReduceSingleTileKernelINS2_10policy_hubImj11mul_functorImEE10Policy1000EPmS9_iS6_mmN4cuda3std3__410__identityEEEvT0_T1_T2_T3_T4_T6_E12temp_storage;
	add.s32 	%r443, %r442, %r441;
	st.shared.u64 	[%r443+8], %rd447;
$L__BB11_16:
	bar.sync 	0;
	setp.ne.s32 	%p94, %r1, 0;
	@%p94 bra 	$L__BB11_72;
	ld.shared.u64 	%rd403, [_ZZN3cub18CUB_300001_SM_10006detail6reduce28DeviceReduceSingleTileKernelINS2_10policy_hubImj11mul_functorImEE10Policy1000EPmS9_iS6_mmN4cuda3std3__410__identityEEEvT0_T1_T2_T3_T4_T6_E12temp_storage+16];
	mul.lo.s64 	%rd404, %rd403, %rd447;
	ld.shared.u64 	%rd405, [_ZZN3cub18CUB_300001_SM_10006detail6reduce28DeviceReduceSingleTileKernelINS2_10policy_hubImj11mul_functorImEE10Policy1000EPmS9_iS6_mmN4cuda3std3__410__identityEEEvT0_T1_T2_T3_T4_T6_E12temp_storage+24];
	mul.lo.s64 	%rd406, %rd404, %rd405;
	ld.shared.u64 	%rd407, [_ZZN3cub18CUB_300001_SM_10006detail6reduce28DeviceReduceSingleTileKernelINS2_10policy_hubImj11mul_functorImEE10Policy1000EPmS9_iS6_mmN4cuda3std3__410__identityEEEvT0_T1_T2_T3_T4_T6_E12temp_storage+32];
	mul.lo.s64 	%rd408, %rd406, %rd407;
	ld.shared.u64 	%rd409, [_ZZN3cub18CUB_300001_SM_10006detail6reduce28DeviceReduceSingleTileKernelINS2_10policy_hubImj11mul_functorImEE10Policy1000EPmS9_iS6_mmN4cuda3std3__410__identityEEEvT0_T1_T2_T3_T4_T6_E12temp_storage+40];
	mul.lo.s64 	%rd410, %rd408, %rd409;
	ld.shared.u64 	%rd411, [_ZZN3cub18CUB_300001_SM_10006detail6reduce28DeviceReduceSingleTileKernelINS2_10policy_hubImj11mul_functorImEE10Policy1000EPmS9_iS6_mmN4cuda3std3__410__identityEEEvT0_T1_T2_T3_T4_T6_E12temp_storage+48];
	mul.lo.s64 	%rd412, %rd410, %rd411;
	ld.shared.u64 	%rd413, [_ZZN3cub18CUB_300001_SM_10006detail6reduce28DeviceReduceSingleTileKernelINS2_10policy_hubImj11mul_functorImEE10Policy1000EPmS9_iS6_mmN4cuda3std3__410__identityEEEvT0_T1_T2_T3_T4_T6_E12temp_storage+56];
	mul.lo.s64 	%rd414, %rd412, %rd413;
	ld.shared.u64 	%rd415, [_ZZN3cub18CUB_300001_SM_10006detail6reduce28DeviceReduceSingleTileKernelINS2_10policy_hubImj11mul_functorImEE10Policy1000EPmS9_iS6_mmN4cuda3std3__410__identityEEEvT0_T1_T2_T3_T4_T6_E12temp_storage+64];
	mul.lo.s64 	%rd447, %rd414, %rd415;
	bra.uni 	$L__BB11_72;
$L__BB11_18:
	// begin inline asm
	mov.u32 %r326, %laneid;
	// end inline asm
	and.b32  	%r377, %r1, 992;
	add.s32 	%r378, %r377, 32;
	setp.gt.s32 	%p73, %r378, %r68;
	not.b32 	%r379, %r377;
	add.s32 	%r380, %r68, %r379;
	selp.b32 	%r375, %r380, 31, %p73;
	mov.b64 	{%r328, %r333}, %rd423;
	mov.b32 	%r334, 1;
	mov.b32 	%r376, -1;
	// begin inline asm
	shfl.sync.down.b32 %r327, %r328, %r334, %r375, %r376;
	// end inline asm
	// begin inline asm
	shfl.sync.down.b32 %r332, %r333, %r334, %r375, %r376;
	// end inline asm
	mov.b64 	%rd355, {%r327, %r332};
	setp.lt.s32 	%p74, %r326, %r375;
	selp.b64 	%rd356, %rd355, 1, %p74;
	mul.lo.s64 	%rd357, %rd356, %rd423;
	mov.b64 	{%r338, %r343}, %rd357;
	mov.b32 	%r344, 2;
	// begin inline asm
	shfl.sync.down.b32 %r337, %r338, %r344, %r375, %r376;
	// end inline asm
	// begin inline asm
	shfl.sync.down.b32 %r342, %r343, %r344, %r375, %r376;
	// end inline asm
	mov.b64 	%rd358, {%r337, %r342};
	add.s32 	%r381, %r326, 2;
	setp.gt.s32 	%p75, %r381, %r375;
	selp.b64 	%rd359, 1, %rd358, %p75;
	mul.lo.s64 	%rd360, %rd359, %rd357;
	mov.b64 	{%r348, %r353}, %rd360;
	mov.b32 	%r354, 4;
	// begin inline asm
	shfl.sync.down.b32 %r347, %r348, %r354, %r375, %r376;
	// end inline asm
	// begin inline asm
	shfl.sync.down.b32 %r352, %r353, %r354, %r375, %r376;
	// end inline asm
	mov.b64 	%rd361, {%r347, %r352};
	add.s32 	%r382, %r326, 4;
	setp.gt.s32 	%p76, %r382, %r375;
	selp.b64 	%rd362, 1, %rd361, %p76;
	mul.lo.s64 	%rd363, %rd362, %rd360;
	mov.b64 	{%r358, %r363}, %rd363;
	mov.b32 	%r364, 8;
	// begin inline asm
	shfl.sync.down.b32 %r357, %r358, %r364, %r375, %r376;
	// end inline asm
	// begin inline asm
	shfl.sync.down.b32 %r362, %r363, %r364, %r375, %r376;
	// end inline asm
	mov.b64 	%rd364, {%r357, %r362};
	add.s32 	%r383, %r326, 8;
	setp.gt.s32 	%p77, %r383, %r375;
	selp.b64 	%rd365, 1, %rd364, %p77;
	mul.lo.s64 	%rd366, %rd365, %rd363;
	mov.b64 	{%r368, %r373}, %rd366;
	mov.b32 	%r374, 16;
	// begin inline asm
	shfl.sync.down.b32 %r367, %r368, %r374, %r375, %r376;
	// end inline asm
	// begin inline asm
	shfl.sync.down.b32 %r372, %r373, %r374, %r375, %r376;
	// end inline asm
	mov.b64 	%rd367, {%r367, %r372};
	add.s32 	%r384, %r326, 16;
	setp.gt.s32 	%p78, %r384, %r375;
	selp.b64 	%rd368, 1, %rd367, %p78;
	mul.lo.s64 	%rd447, %rd368, %rd366;
	setp.ne.s32 	%p79, %r326, 0;
	@%p79 bra 	$L__BB11_20;
	shr.u32 	%r385, %r1, 2;
	and.b32  	%r386, %r385, 248;
	mov.u32 	%r387, _ZZN3cub18CUB_300001_SM_10006detail6reduce28DeviceReduceSingleTileKernelINS2_10policy_hubImj11mul_functorImEE10Policy1000EPmS9_iS6_mmN4cuda3std3__410__identityEEEvT0_T1_T2_T3_T4_T6_E12temp_storage;
	add.s32 	%r388, %r387, %r386;
	st.shared.u64 	[%r388+8], %rd447;
$L__BB11_20:
	bar.sync 	0;
	setp.ne.s32 	%p80, %r1, 0;
	@%p80 bra 	$L__BB11_72;
	setp.gt.s32 	%p81, %r68, 32;
	ld.shared.u64 	%rd369, [_ZZN3cub18CUB_300001_SM_10006detail6reduce28DeviceReduceSingleTileKernelINS2_10policy_hubImj11mul_functorImEE10Policy1000EPmS9_iS6_mmN4cuda3std3__410__identityEEEvT0_T1_T2_T3_T4_T6_E12temp_storage+16];
	selp.b64 	%rd370, %rd369, 1, %p81;
	mul.lo.s64 	%rd371, %rd370, %rd447;
	setp.gt.s32 	%p82, %r68, 64;
	ld.shared.u64 	%rd372, [_ZZN3cub18CUB_300001_SM_10006detail6reduce28DeviceReduceSingleTileKernelINS2_10policy_hubImj11mul_functorImEE10Policy1000EPmS9_iS6_mmN4cuda3std3__410__identityEEEvT0_T1_T2_T3_T4_T6_E12temp_storage+24];
	selp.b64 	%rd373, %rd372, 1, %p82;
	mul.lo.s64 	%rd374, %rd371, %rd373;
	setp.gt.s32 	%p83, %r68, 96;
	ld.shared.u64 	%rd375, [_ZZN3cub18CUB_300001_SM_10006detail6reduce28DeviceReduceSingleTileKernelINS2_10policy_hubImj11mul_functorImEE10Policy1000EPmS9_iS6_mmN4cuda3std3__410__identityEEEvT0_T1_T2_T3_T4_T6_E12temp_storage+32];
	selp.b64 	%rd376, %rd375, 1, %p83;
	mul.lo.s64 	%rd377, %rd374, %rd376;
	setp.gt.s32 	%p84, %r68, 128;
	ld.shared.u64 	%rd378, [_ZZN3cub18CUB_300001_SM_10006detail6reduce28DeviceReduceSingleTileKernelINS2_10policy_hubImj11mul_functorImEE10Policy1000EPmS9_iS6_mmN4cuda3std3__410__identityEEEvT0_T1_T2_T3_T4_T6_E12temp_storage+40];
	selp.b64 	%rd379, %rd378, 1, %p84;
	mul.lo.s64 	%rd380, %rd377, %rd379;
	setp.gt.s32 	%p85, %r68, 160;
	ld.shared.u64 	%rd381, [_ZZN3cub18CUB_300001_SM_10006detail6reduce28DeviceReduceSingleTileKernelINS2_10policy_hubImj11mul_functorImEE10Policy1000EPmS9_iS6_mmN4cuda3std3__410__identityEEEvT0_T1_T2_T3_T4_T6_E12temp_storage+48];
	selp.b64 	%rd382, %rd381, 1, %p85;
	mul.lo.s64 	%rd383, %rd380, %rd382;
	setp.gt.s32 	%p86, %r68, 192;
	ld.shared.u64 	%rd384, [_ZZN3cub18CUB_300001_SM_10006detail6reduce28DeviceReduceSingleTileKernelINS2_10policy_hubImj11mul_functorImEE10Policy1000EPmS9_iS6_mmN4cuda3std3__410__identityEEEvT0_T1_T2_T3_T4_T6_E12temp_storage+56];
	selp.b64 	%rd385, %rd384, 1, %p86;
	mul.lo.s64 	%rd386, %rd383, %rd385;
	setp.gt.s32 	%p87, %r68, 224;
	ld.shared.u64 	%rd387, [_ZZN3cub18CUB_300001_SM_10006detail6reduce28DeviceReduceSingleTileKernelINS2_10policy_hubImj11mul_functorImEE10Policy1000EPmS9_iS6_mmN4cuda3std3__410__identityEEEvT0_T1_T2_T3_T4_T6_E12temp_storage+64];
	selp.b64 	%rd388, %rd387, 1, %p87;
	mul.lo.s64 	%rd447, %rd386, %rd388;
	bra.uni 	$L__BB11_72;
$L__BB11_22:
	mov.u32 	%r13, %tid.x;
	shl.b32 	%r14, %r13, 2;
	mul.wide.u32 	%rd260, %r14, 8;
	add.s64 	%rd250, %rd68, %rd260;
	// begin inline asm
	ld.global.nc.v2.u64 {%rd248, %rd249}, [%rd250];
	// end inline asm
	add.s64 	%rd253, %rd250, 16;
	// begin inline asm
	ld.global.nc.v2.u64 {%rd251, %rd252}, [%rd253];
	// end inline asm
	add.s64 	%rd256, %rd250, 8192;
	// begin inline asm
	ld.global.nc.v2.u64 {%rd254, %rd255}, [%rd256];
	// end inline asm
	add.s64 	%rd259, %rd250, 8208;
	// begin inline asm
	ld.global.nc.v2.u64 {%rd257, %rd258}, [%rd259];
	// end inline asm
	mul.lo.s64 	%rd261, %rd249, %rd248;
	mul.lo.s64 	%rd262, %rd251, %rd261;
	mul.lo.s64 	%rd263, %rd252, %rd262;
	mul.lo.s64 	%rd264, %rd254, %rd263;
	mul.lo.s64 	%rd265, %rd255, %rd264;
	mul.lo.s64 	%rd266, %rd257, %rd265;
	mul.lo.s64 	%rd431, %rd258, %rd266;
	setp.lt.u32 	%p50, %r68, 4096;
	mov.b32 	%r452, 2048;
	@%p50 bra 	$L__BB11_26;
	add.s32 	%r15, %r68, -2048;
	mov.b32 	%r452, 2048;
$L__BB11_24:
	add.s32 	%r258, %r452, %r14;
	mul.wide.u32 	%rd279, %r258, 8;
	add.s64 	%rd269, %rd68, %rd279;
	// begin inline asm
	ld.global.nc.v2.u64 {%rd267, %rd268}, [%rd269];
	// end inline asm
	add.s64 	%rd272, %rd269, 16;
	// begin inline asm
	ld.global.nc.v2.u64 {%rd270, %rd271}, [%rd272];
	// end inline asm
	add.s64 	%rd275, %rd269, 8192;
	// begin inline asm
	ld.global.nc.v2.u64 {%rd273, %rd274}, [%rd275];
	// end inline asm
	add.s64 	%rd278, %rd269, 8208;
	// begin inline asm
	ld.global.nc.v2.u64 {%rd276, %rd277}, [%rd278];
	// end inline asm
	mul.lo.s64 	%rd280, %rd267, %rd431;
	mul.lo.s64 	%rd281, %rd268, %rd280;
	mul.lo.s64 	%rd282, %rd270, %rd281;
	mul.lo.s64 	%rd283, %rd271, %rd282;
	mul.lo.s64 	%rd284, %rd273, %rd283;
	mul.lo.s64 	%rd285, %rd274, %rd284;
	mul.lo.s64 	%rd286, %rd276, %rd285;
	mul.lo.s64 	%rd431, %rd277, %rd286;
	sub.s32 	%r259, %r68, %r452;
	setp.lt.s32 	%p51, %r259, 2048;
	@%p51 bra 	$L__BB11_34;
	add.s32 	%r452, %r452, 2048;
	setp.le.s32 	%p52, %r452, %r15;
	@%p52 bra 	$L__BB11_24;
$L__BB11_26:
	setp.le.s32 	%p53, %r68, %r452;
	@%p53 bra 	$L__BB11_34;
	sub.s32 	%r19, %r68, %r452;
	setp.ge.s32 	%p54, %r13, %r19;
	@%p54 bra 	$L__BB11_34;
	not.b32 	%r260, %r13;
	add.s32 	%r261, %r68, %r260;
	sub.s32 	%r20, %r261, %r452;
	and.b32  	%r262, %r20, 768;
	setp.eq.s32 	%p55, %r262, 768;
	mov.u32 	%r456, %r13;
	@%p55 bra 	$L__BB11_31;
	add.s32 	%r454, %r13, %r452;
	shr.u32 	%r263, %r20, 8;
	add.s32 	%r264, %r263, 1;
	and.b32  	%r265, %r264, 3;
	neg.s32 	%r453, %r265;
	mov.u32 	%r456, %r13;
$L__BB11_30:
	.pragma "nounroll";
	mul.wide.u32 	%rd290, %r454, 8;
	add.s64 	%rd289, %rd68, %rd290;
	// begin inline asm
	ld.global.nc.u64 %rd288, [%rd289];
	// end inline asm
	mul.lo.s64 	%rd431, %rd288, %rd431;
	add.s32 	%r456, %r456, 256;
	add.s32 	%r454, %r454, 256;
	add.s32 	%r453, %r453, 1;
	setp.ne.s32 	%p56, %r453, 0;
	@%p56 bra 	$L__BB11_30;
$L__BB11_31:
	setp.lt.u32 	%p57, %r20, 768;
	@%p57 bra 	$L__BB11_34;
	cvt.u64.u32 	%rd291, %r456;
	cvt.u64.u32 	%rd292, %r452;
	add.s64 	%rd293, %rd291, %rd292;
	shl.b64 	%rd294, %rd293, 3;
	add.s64 	%rd295, %rd294, %rd68;
	add.s64 	%rd429, %rd295, 4096;
	add.s32 	%r457, %r456, %r452;
$L__BB11_33:
	mul.wide.u32 	%rd304, %r457, 8;
	add.s64 	%rd297, %rd68, %rd304;
	// begin inline asm
	ld.global.nc.u64 %rd296, [%rd297];
	// end inline asm
	mul.lo.s64 	%rd305, %rd296, %rd431;
	add.s64 	%rd299, %rd429, -2048;
	// begin inline asm
	ld.global.nc.u64 %rd298, [%rd299];
	// end inline asm
	mul.lo.s64 	%rd306, %rd298, %rd305;
	// begin inline asm
	ld.global.nc.u64 %rd300, [%rd429];
	// end inline asm
	mul.lo.s64 	%rd307, %rd300, %rd306;
	add.s64 	%rd303, %rd429, 2048;
	// begin inline asm
	ld.global.nc.u64 %rd302, [%rd303];
	// end inline asm
	mul.lo.s64 	%rd431, %rd302, %rd307;
	add.s32 	%r456, %r456, 1024;
	add.s64 	%rd429, %rd429, 8192;
	add.s32 	%r457, %r457, 1024;
	setp.lt.s32 	%p58, %r456, %r19;
	@%p58 bra 	$L__BB11_33;
$L__BB11_34:
	// begin inline asm
	mov.u32 %r266, %laneid;
	// end inline asm
	mov.b64 	{%r268, %r273}, %rd431;
	mov.b32 	%r274, 1;
	mov.b32 	%r315, 31;
	mov.b32 	%r316, -1;
	// begin inline asm
	shfl.sync.down.b32 %r267, %r268, %r274, %r315, %r316;
	// end inline asm
	// begin inline asm
	shfl.sync.down.b32 %r272, %r273, %r274, %r315, %r316;
	// end inline asm
	mov.b64 	%rd308, {%r267, %r272};
	setp.gt.s32 	%p59, %r266, 30;
	selp.b64 	%rd309, 1, %rd308, %p59;
	mul.lo.s64 	%rd310, %rd309, %rd431;
	mov.b64 	{%r278, %r283}, %rd310;
	mov.b32 	%r284, 2;
	// begin inline asm
	shfl.sync.down.b32 %r277, %r278, %r284, %r315, %r316;
	// end inline asm
	// begin inline asm
	shfl.sync.down.b32 %r282, %r283, %r284, %r315, %r316;
	// end inline asm
	mov.b64 	%rd311, {%r277, %r282};
	setp.gt.s32 	%p60, %r266, 29;
	selp.b64 	%rd312, 1, %rd311, %p60;
	mul.lo.s64 	%rd313, %rd312, %rd310;
	mov.b64 	{%r288, %r293}, %rd313;
	mov.b32 	%r294, 4;
	// begin inline asm
	shfl.sync.down.b32 %r287, %r288, %r294, %r315, %r316;
	// end inline asm
	// begin inline asm
	shfl.sync.down.b32 %r292, %r293, %r294, %r315, %r316;
	// end inline asm
	mov.b64 	%rd314, {%r287, %r292};
	setp.gt.s32 	%p61, %r266, 27;
	selp.b64 	%rd315, 1, %rd314, %p61;
	mul.lo.s64 	%rd316, %rd315, %rd313;
	mov.b64 	{%r298, %r303}, %rd316;
	mov.b32 	%r304, 8;
	// begin inline asm
	shfl.sync.down.b32 %r297, %r298, %r304, %r315, %r316;
	// end inline asm
	// begin inline asm
	shfl.sync.down.b32 %r302, %r303, %r304, %r315, %r316;
	// end inline asm
	mov.b64 	%rd317, {%r297, %r302};
	setp.gt.s32 	%p62, %r266, 23;
	selp.b64 	%rd318, 1, %rd317, %p62;
	mul.lo.s64 	%rd319, %rd318, %rd316;
	mov.b64 	{%r308, %r313}, %rd319;
	mov.b32 	%r314, 16;
	// begin inline asm
	shfl.sync.down.b32 %r307, %r308, %r314, %r315, %r316;
	// end inline asm
	// begin inline asm
	shfl.sync.down.b32 %r312, %r313, %r314, %r315, %r316;
	// end inline asm
	mov.b64 	%rd320, {%r307, %r312};
	setp.gt.s32 	%p63, %r266, 15;
	selp.b64 	%rd321, 1, %rd320, %p63;
	mul.lo.s64 	%rd447, %rd321, %rd319;
	setp.ne.s32 	%p64, %r266, 0;
	@%p64 bra 	$L__BB11_36;
	shr.u32 	%r317, %r13, 2;
	and.b32  	%r318, %r317, 248;
	mov.u32 	%r319, _ZZN3cub18CUB_300001_SM_10006detail6reduce28DeviceReduceSingleTileKernelINS2_10policy_hubImj11mul_functorImEE10Policy1000EPmS9_iS6_mmN4cuda3std3__410__identityEEEvT0_T1_T2_T3_T4_T6_E12temp_storage;
	add.s32 	%r320, %r319, %r318;
	st.shared.u64 	[%r320+8], %rd447;
$L__BB11_36:
	bar.sync 	0;
	setp.ne.s32 	%p65, %r13, 0;
	@%p65 bra 	$L__BB11_72;
	ld.shared.u64 	%rd322, [_ZZN3cub18CUB_300001_SM_10006detail6reduce28DeviceReduceSingleTileKernelINS2_10policy_hubImj11mul_functorImEE10Policy1000EPmS9_iS6_mmN4cuda3std3__410__identityEEEvT0_T1_T2_T3_T4_T6_E12temp_storage+16];
	mul.lo.s64 	%rd323, %rd322, %rd447;
	ld.shared.u64 	%rd324, [_ZZN3cub18CUB_300001_SM_10006detail6reduce28DeviceReduceSingleTileKernelINS2_10policy_hubImj11mul_functorImEE10Policy1000EPmS9_iS6_mmN4cuda3std3__410__identityEEEvT0_T1_T2_T3_T4_T6_E12temp_storage+24];
	mul.lo.s64 	%rd325, %rd323, %rd324;
	ld.shared.u64 	%rd326, [_ZZN3cub18CUB_300001_SM_10006detail6reduce28DeviceReduceSingleTileKernelINS2_10policy_hubImj11mul_functorImEE10Policy1000EPmS9_iS6_mmN4cuda3std3__410__identityEEEvT0_T1_T2_T3_T4_T6_E12temp_storage+32];
	mul.lo.s64 	%rd327, %rd325, %rd326;
	ld.shared.u64 	%rd328, [_ZZN3cub18CUB_300001_SM_10006detail6reduce28DeviceReduceSingleTileKernelINS2_10policy_hubImj11mul_functorImEE10Policy1000EPmS9_iS6_mmN4cuda3std3__410__identityEEEvT0_T1_T2_T3_T4_T6_E12temp_storage+40];
	mul.lo.s64 	%rd329, %rd327, %rd328;
	ld.shared.u64 	%rd330, [_ZZN3cub18CUB_300001_SM_10006detail6reduce28DeviceReduceSingleTileKernelINS2_10policy_hubImj11mul_functorImEE10Policy1000EPmS9_iS6_mmN4cuda3std3__410__identityEEEvT0_T1_T2_T3_T4_T6_E12temp_storage+48];
	mul.lo.s64 	%rd331, %rd329, %rd330;
	ld.shared.u64 	%rd332, [_ZZN3cub18CUB_300001_SM_10006detail6reduce28DeviceReduceSingleTileKernelINS2_10policy_hubImj11mul_functorImEE10Policy1000EPmS9_iS6_mmN4cuda3std3__410__identityEEEvT0_T1_T2_T3_T4_T6_E12temp_storage+56];
	mul.lo.s64 	%rd333, %rd331, %rd332;
	ld.shared.u64 	%rd334, [_ZZN3cub18CUB_300001_SM_10006detail6reduce28DeviceReduceSingleTileKernelINS2_10policy_hubImj11mul_functorImEE10Policy1000EPmS9_iS6_mmN4cuda3std3__410__identityEEEvT0_T1_T2_T3_T4_T6_E12temp_storage+64];
	mul.lo.s64 	%rd447, %rd333, %rd334;
	bra.uni 	$L__BB11_72;
$L__BB11_38:
	setp.gt.s32 	%p3, %r68, 2047;
	@%p3 bra 	$L__BB11_56;
	mov.u32 	%r35, %tid.x;
	setp.ge.s32 	%p20, %r35, %r68;
	mov.b64 	%rd438, 0;
	mov.u32 	%r462, %r35;
	@%p20 bra 	$L__BB11_41;
	mul.wide.u32 	%rd170, %r35, 8;
	add.s64 	%rd169, %rd68, %rd170;
	// begin inline asm
	ld.global.nc.u64 %rd438, [%rd169];
	// end inline asm
	add.s32 	%r462, %r35, 256;
$L__BB11_41:
	setp.ge.s32 	%p21, %r462, %r68;
	@%p21 bra 	$L__BB11_47;
	not.b32 	%r133, %r462;
	add.s32 	%r38, %r68, %r133;
	and.b32  	%r134, %r38, 768;
	setp.eq.s32 	%p22, %r134, 768;
	@%p22 bra 	$L__BB11_45;
	mul.wide.u32 	%rd172, %r462, 8;
	add.s64 	%rd433, %rd68, %rd172;
	shr.u32 	%r135, %r38, 8;
	add.s32 	%r136, %r135, 1;
	and.b32  	%r137, %r136, 3;
	neg.s32 	%r460, %r137;
$L__BB11_44:
	.pragma "nounroll";
	// begin inline asm
	ld.global.nc.u64 %rd173, [%rd433];
	// end inline asm
	mul.lo.s64 	%rd438, %rd173, %rd438;
	add.s32 	%r462, %r462, 256;
	add.s64 	%rd433, %rd433, 2048;
	add.s32 	%r460, %r460, 1;
	setp.ne.s32 	%p23, %r460, 0;
	@%p23 bra 	$L__BB11_44;
$L__BB11_45:
	setp.lt.u32 	%p24, %r38, 768;
	@%p24 bra 	$L__BB11_47;
$L__BB11_46:
	mul.wide.s32 	%rd183, %r462, 8;
	add.s64 	%rd176, %rd68, %rd183;
	// begin inline asm
	ld.global.nc.u64 %rd175, [%rd176];
	// end inline asm
	mul.lo.s64 	%rd184, %rd175, %rd438;
	add.s64 	%rd178, %rd176, 2048;
	// begin inline asm
	ld.global.nc.u64 %rd177, [%rd178];
	// end inline asm
	mul.lo.s64 	%rd185, %rd177, %rd184;
	add.s64 	%rd180, %rd176, 4096;
	// begin inline asm
	ld.global.nc.u64 %rd179, [%rd180];
	// end inline asm
	mul.lo.s64 	%rd186, %rd179, %rd185;
	add.s64 	%rd182, %rd176, 6144;
	// begin inline asm
	ld.global.nc.u64 %rd181, [%rd182];
	// end inline asm
	mul.lo.s64 	%rd438, %rd181, %rd186;
	add.s32 	%r462, %r462, 1024;
	setp.lt.s32 	%p25, %r462, %r68;
	@%p25 bra 	$L__BB11_46;
$L__BB11_47:
	setp.lt.s32 	%p26, %r68, 256;
	@%p26 bra 	$L__BB11_52;
	// begin inline asm
	mov.u32 %r201, %laneid;
	// end inline asm
	mov.b64 	{%r203, %r208}, %rd438;
	mov.b32 	%r209, 1;
	mov.b32 	%r250, 31;
	mov.b32 	%r251, -1;
	// begin inline asm
	shfl.sync.down.b32 %r202, %r203, %r209, %r250, %r251;
	// end inline asm
	// begin inline asm
	shfl.sync.down.b32 %r207, %r208, %r209, %r250, %r251;
	// end inline asm
	mov.b64 	%rd221, {%r202, %r207};
	setp.gt.s32 	%p42, %r201, 30;
	selp.b64 	%rd222, 1, %rd221, %p42;
	mul.lo.s64 	%rd223, %rd222, %rd438;
	mov.b64 	{%r213, %r218}, %rd223;
	mov.b32 	%r219, 2;
	// begin inline asm
	shfl.sync.down.b32 %r212, %r213, %r219, %r250, %r251;
	// end inline asm
	// begin inline asm
	shfl.sync.down.b32 %r217, %r218, %r219, %r250, %r251;
	// end inline asm
	mov.b64 	%rd224, {%r212, %r217};
	setp.gt.s32 	%p43, %r201, 29;
	selp.b64 	%rd225, 1, %rd224, %p43;
	mul.lo.s64 	%rd226, %rd225, %rd223;
	mov.b64 	{%r223, %r228}, %rd226;
	mov.b32 	%r229, 4;
	// begin inline asm
	shfl.sync.down.b32 %r222, %r223, %r229, %r250, %r251;
	// end inline asm
	// begin inline asm
	shfl.sync.down.b32 %r227, %r228, %r229, %r250, %r251;
	// end inline asm
	mov.b64 	%rd227, {%r222, %r227};
	setp.gt.s32 	%p44, %r201, 27;
	selp.b64 	%rd228, 1, %rd227, %p44;
	mul.lo.s64 	%rd229, %rd228, %rd226;
	mov.b64 	{%r233, %r238}, %rd229;
	mov.b32 	%r239, 8;
	// begin inline asm
	shfl.sync.down.b32 %r232, %r233, %r239, %r250, %r251;
	// end inline asm
	// begin inline asm
	shfl.sync.down.b32 %r237, %r238, %r239, %r250, %r251;
	// end inline asm
	mov.b64 	%rd230, {%r232, %r237};
	setp.gt.s32 	%p45, %r201, 23;
	selp.b64 	%rd231, 1, %rd230, %p45;
	mul.lo.s64 	%rd232, %rd231, %rd229;
	mov.b64 	{%r243, %r248}, %rd232;
	mov.b32 	%r249, 16;
	// begin inline asm
	shfl.sync.down.b32 %r242, %r243, %r249, %r250, %r251;
	// end inline asm
	// begin inline asm
	shfl.sync.down.b32 %r247, %r248, %r249, %r250, %r251;
	// end inline asm
	mov.b64 	%rd233, {%r242, %r247};
	setp.gt.s32 	%p46, %r201, 15;
	selp.b64 	%rd234, 1, %rd233, %p46;
	mul.lo.s64 	%rd447, %rd234, %rd232;
	setp.ne.s32 	%p47, %r201, 0;
	@%p47 bra 	$L__BB11_50;
	shr.u32 	%r252, %r35, 2;
	and.b32  	%r253, %r252, 248;
	mov.u32 	%r254, _ZZN3cub18CUB_300001_SM_10006detail6reduce28DeviceReduceSingleTileKernelINS2_10policy_hubImj11mul_functorImEE10Policy1000EPmS9_iS6_mmN4cuda3std3__410__identityEEEvT0_T1_T2_T3_T4_T6_E12temp_storage;
	add.s32 	%r255, %r254, %r253;
	st.shared.u64 	[%r255+8], %rd447;
$L__BB11_50:
	bar.sync 	0;
	setp.ne.s32 	%p48, %r35, 0;
	@%p48 bra 	$L__BB11_72;
	ld.shared.u64 	%rd235, [_ZZN3cub18CUB_300001_SM_10006detail6reduce28DeviceReduceSingleTileKernelINS2_10policy_hubImj11mul_functorImEE10Policy1000EPmS9_iS6_mmN4cuda3std3__410__identityEEEvT0_T1_T2_T3_T4_T6_E12temp_storage+16];
	mul.lo.s64 	%rd236, %rd235, %rd447;
	ld.shared.u64 	%rd237, [_ZZN3cub18CUB_300001_SM_10006detail6reduce28DeviceReduceSingleTileKernelINS2_10policy_hubImj11mul_functorImEE10Policy1000EPmS9_iS6_mmN4cuda3std3__410__identityEEEvT0_T1_T2_T3_T4_T6_E12temp_storage+24];
	mul.lo.s64 	%rd238, %rd236, %rd237;
	ld.shared.u64 	%rd239, [_ZZN3cub18CUB_300001_SM_10006detail6reduce28DeviceReduceSingleTileKernelINS2_10policy_hubImj11mul_functorImEE10Policy1000EPmS9_iS6_mmN4cuda3std3__410__identityEEEvT0_T1_T2_T3_T4_T6_E12temp_storage+32];
	mul.lo.s64 	%rd240, %rd238, %rd239;
	ld.shared.u64 	%rd241, [_ZZN3cub18CUB_300001_SM_10006detail6reduce28DeviceReduceSingleTileKernelINS2_10policy_hubImj11mul_functorImEE10Policy1000EPmS9_iS6_mmN4cuda3std3__410__identityEEEvT0_T1_T2_T3_T4_T6_E12temp_storage+40];
	mul.lo.s64 	%rd242, %rd240, %rd241;
	ld.shared.u64 	%rd243, [_ZZN3cub18CUB_300001_SM_10006detail6reduce28DeviceReduceSingleTileKernelINS2_10policy_hubImj11mul_functorImEE10Policy1000EPmS9_iS6_mmN4cuda3std3__410__identityEEEvT0_T1_T2_T3_T4_T6_E12temp_storage+48];
	mul.lo.s64 	%rd244, %rd242, %rd243;
	ld.shared.u64 	%rd245, [_ZZN3cub18CUB_300001_SM_10006detail6reduce28DeviceReduceSingleTileKernelINS2_10policy_hubImj11mul_functorImEE10Policy1000EPmS9_iS6_mmN4cuda3std3__410__identityEEEvT0_T1_T2_T3_T4_T6_E12temp_storage+56];
	mul.lo.s64 	%rd246, %rd244, %rd245;
	ld.shared.u64 	%rd247, [_ZZN3cub18CUB_300001_SM_10006detail6reduce28DeviceReduceSingleTileKernelINS2_10policy_hubImj11mul_functorImEE10Policy1000EPmS9_iS6_mmN4cuda3std3__410__identityEEEvT0_T1_T2_T3_T4_T6_E12temp_storage+64];
	mul.lo.s64 	%rd447, %rd246, %rd247;
	bra.uni 	$L__BB11_72;
$L__BB11_52:
	// begin inline asm
	mov.u32 %r138, %laneid;
	// end inline asm
	and.b32  	%r189, %r35, 992;
	add.s32 	%r190, %r189, 32;
	setp.gt.s32 	%p27, %r190, %r68;
	not.b32 	%r191, %r189;
	add.s32 	%r192, %r68, %r191;
	selp.b32 	%r187, %r192, 31, %p27;
	mov.b64 	{%r140, %r145}, %rd438;
	mov.b32 	%r146, 1;
	mov.b32 	%r188, -1;
	// begin inline asm
	shfl.sync.down.b32 %r139, %r140, %r146, %r187, %r188;
	// end inline asm
	// begin inline asm
	shfl.sync.down.b32 %r144, %r145, %r146, %r187, %r188;
	// end inline asm
	mov.b64 	%rd187, {%r139, %r144};
	setp.lt.s32 	%p28, %r138, %r187;
	selp.b64 	%rd188, %rd187, 1, %p28;
	mul.lo.s64 	%rd189, %rd188, %rd438;
	mov.b64 	{%r150, %r155}, %rd189;
	mov.b32 	%r156, 2;
	// begin inline asm
	shfl.sync.down.b32 %r149, %r150, %r156, %r187, %r188;
	// end inline asm
	// begin inline asm
	shfl.sync.down.b32 %r154, %r155, %r156, %r187, %r188;
	// end inline asm
	mov.b64 	%rd190, {%r149, %r154};
	add.s32 	%r193, %r138, 2;
	setp.gt.s32 	%p29, %r193, %r187;
	selp.b64 	%rd191, 1, %rd190, %p29;
	mul.lo.s64 	%rd192, %rd191, %rd189;
	mov.b64 	{%r160, %r165}, %rd192;
	mov.b32 	%r166, 4;
	// begin inline asm
	shfl.sync.down.b32 %r159, %r160, %r166, %r187, %r188;
	// end inline asm
	// begin inline asm
	shfl.sync.down.b32 %r164, %r165, %r166, %r187, %r188;
	// end inline asm
	mov.b64 	%rd193, {%r159, %r164};
	add.s32 	%r194, %r138, 4;
	setp.gt.s32 	%p30, %r194, %r187;
	selp.b64 	%rd194, 1, %rd193, %p30;
	mul.lo.s64 	%rd195, %rd194, %rd192;
	mov.b64 	{%r170, %r175}, %rd195;
	mov.b32 	%r176, 8;
	// begin inline asm
	shfl.sync.down.b32 %r169, %r170, %r176, %r187, %r188;
	// end inline asm
	// begin inline asm
	shfl.sync.down.b32 %r174, %r175, %r176, %r187, %r188;
	// end inline asm
	mov.b64 	%rd196, {%r169, %r174};
	add.s32 	%r195, %r138, 8;
	setp.gt.s32 	%p31, %r195, %r187;
	selp.b64 	%rd197, 1, %rd196, %p31;
	mul.lo.s64 	%rd198, %rd197, %rd195;
	mov.b64 	{%r180, %r185}, %rd198;
	mov.b32 	%r186, 16;
	// begin inline asm
	shfl.sync.down.b32 %r179, %r180, %r186, %r187, %r188;
	// end inline asm
	// begin inline asm
	shfl.sync.down.b32 %r184, %r185, %r186, %r187, %r188;
	// end inline asm
	mov.b64 	%rd199, {%r179, %r184};
	add.s32 	%r196, %r138, 16;
	setp.gt.s32 	%p32, %r196, %r187;
	selp.b64 	%rd200, 1, %rd199, %p32;
	mul.lo.s64 	%rd447, %rd200, %rd198;
	setp.ne.s32 	%p33, %r138, 0;
	@%p33 bra 	$L__BB11_54;
	shr.u32 	%r197, %r35, 2;
	and.b32  	%r198, %r197, 248;
	mov.u32 	%r199, _ZZN3cub18CUB_300001_SM_10006detail6reduce28DeviceReduceSingleTileKernelINS2_10policy_hubImj11mul_functorImEE10Policy1000EPmS9_iS6_mmN4cuda3std3__410__identityEEEvT0_T1_T2_T3_T4_T6_E12temp_storage;
	add.s32 	%r200, %r199, %r198;
	st.shared.u64 	[%r200+8], %rd447;
$L__BB11_54:
	bar.sync 	0;
	setp.ne.s32 	%p34, %r35, 0;
	@%p34 bra 	$L__BB11_72;
	setp.gt.s32 	%p35, %r68, 32;
	ld.shared.u64 	%rd201, [_ZZN3cub18CUB_300001_SM_10006detail6reduce28DeviceReduceSingleTileKernelINS2_10policy_hubImj11mul_functorImEE10Policy1000EPmS9_iS6_mmN4cuda3std3__410__identityEEEvT0_T1_T2_T3_T4_T6_E12temp_storage+16];
	selp.b64 	%rd202, %rd201, 1, %p35;
	mul.lo.s64 	%rd203, %rd202, %rd447;
	setp.gt.s32 	%p36, %r68, 64;
	ld.shared.u64 	%rd204, [_ZZN3cub18CUB_300001_SM_10006detail6reduce28DeviceReduceSingleTileKernelINS2_10policy_hubImj11mul_functorImEE10Policy1000EPmS9_iS6_mmN4cuda3std3__410__identityEEEvT0_T1_T2_T3_T4_T6_E12temp_storage+24];
	selp.b64 	%rd205, %rd204, 1, %p36;
	mul.lo.s64 	%rd206, %rd203, %rd205;
	setp.gt.s32 	%p37, %r68, 96;
	ld.shared.u64 	%rd207, [_ZZN3cub18CUB_300001_SM_10006detail6reduce28DeviceReduceSingleTileKernelINS2_10policy_hubImj11mul_functorImEE10Policy1000EPmS9_iS6_mmN4cuda3std3__410__identityEEEvT0_T1_T2_T3_T4_T6_E12temp_storage+32];
	selp.b64 	%rd208, %rd207, 1, %p37;
	mul.lo.s64 	%rd209, %rd206, %rd208;
	setp.gt.s32 	%p38, %r68, 128;
	ld.shared.u64 	%rd210, [_ZZN3cub18CUB_300001_SM_10006detail6reduce28DeviceReduceSingleTileKernelINS2_10policy_hubImj11mul_functorImEE10Policy1000EPmS9_iS6_mmN4cuda3std3__410__identityEEEvT0_T1_T2_T3_T4_T6_E12temp_storage+40];
	selp.b64 	%rd211, %rd210, 1, %p38;
	mul.lo.s64 	%rd212, %rd209, %rd211;
	setp.gt.s32 	%p39, %r68, 160;
	ld.shared.u64 	%rd213, [_ZZN3cub18CUB_300001_SM_10006detail6reduce28DeviceReduceSingleTileKernelINS2_10policy_hubImj11mul_functorImEE10Policy1000EPmS9_iS6_mmN4cuda3std3__410__identityEEEvT0_T1_T2_T3_T4_T6_E12temp_storage+48];
	selp.b64 	%rd214, %rd213, 1, %p39;
	mul.lo.s64 	%rd215, %rd212, %rd214;
	setp.gt.s32 	%p40, %r68, 192;
	ld.shared.u64 	%rd216, [_ZZN3cub18CUB_300001_SM_10006detail6reduce28DeviceReduceSingleTileKernelINS2_10policy_hubImj11mul_functorImEE10Policy1000EPmS9_iS6_mmN4cuda3std3__410__identityEEEvT0_T1_T2_T3_T4_T6_E12temp_storage+56];
	selp.b64 	%rd217, %rd216, 1, %p40;
	mul.lo.s64 	%rd218, %rd215, %rd217;
	setp.gt.s32 	%p41, %r68, 224;
	ld.shared.u64 	%rd219, [_ZZN3cub18CUB_300001_SM_10006detail6reduce28DeviceReduceSingleTileKernelINS2_10policy_hubImj11mul_functorImEE10Policy1000EPmS9_iS6_mmN4cuda3std3__410__identityEEEvT0_T1_T2_T3_T4_T6_E12temp_storage+64];
	selp.b64 	%rd220, %rd219, 1, %p41;
	mul.lo.s64 	%rd447, %rd218, %rd220;
	bra.uni 	$L__BB11_72;
$L__BB11_56:
	mov.u32 	%r47, %tid.x;
	mul.wide.u32 	%rd88, %r47, 8;
	add.s64 	%rd73, %rd68, %rd88;
	// begin inline asm
	ld.global.nc.u64 %rd72, [%rd73];
	// end inline asm
	add.s64 	%rd75, %rd73, 2048;
	// begin inline asm
	ld.global.nc.u64 %rd74, [%rd75];
	// end inline asm
	add.s64 	%rd77, %rd73, 4096;
	// begin inline asm
	ld.global.nc.u64 %rd76, [%rd77];
	// end inline asm
	add.s64 	%rd79, %rd73, 6144;
	// begin inline asm
	ld.global.nc.u64 %rd78, [%rd79];
	// end inline asm
	add.s64 	%rd81, %rd73, 8192;
	// begin inline asm
	ld.global.nc.u64 %rd80, [%rd81];
	// end inline asm
	add.s64 	%rd83, %rd73, 10240;
	// begin inline asm
	ld.global.nc.u64 %rd82, [%rd83];
	// end inline asm
	add.s64 	%rd85, %rd73, 12288;
	// begin inline asm
	ld.global.nc.u64 %rd84, [%rd85];
	// end inline asm
	add.s64 	%rd87, %rd73, 14336;
	// begin inline asm
	ld.global.nc.u64 %rd86, [%rd87];
	// end inline asm
	mul.lo.s64 	%rd89, %rd74, %rd72;
	mul.lo.s64 	%rd90, %rd76, %rd89;
	mul.lo.s64 	%rd91, %rd78, %rd90;
	mul.lo.s64 	%rd92, %rd80, %rd91;
	mul.lo.s64 	%rd93, %rd82, %rd92;
	mul.lo.s64 	%rd94, %rd84, %rd93;
	mul.lo.s64 	%rd446, %rd86, %rd94;
	setp.lt.u32 	%p4, %r68, 4096;
	mov.b32 	%r465, 2048;
	@%p4 bra 	$L__BB11_60;
	add.s32 	%r48, %r68, -2048;
	mov.b32 	%r465, 2048;
$L__BB11_58:
	mul.wide.s32 	%rd111, %r465, 8;
	add.s64 	%rd96, %rd73, %rd111;
	// begin inline asm
	ld.global.nc.u64 %rd95, [%rd96];
	// end inline asm
	add.s64 	%rd98, %rd96, 2048;
	// begin inline asm
	ld.global.nc.u64 %rd97, [%rd98];
	// end inline asm
	add.s64 	%rd100, %rd96, 4096;
	// begin inline asm
	ld.global.nc.u64 %rd99, [%rd100];
	// end inline asm
	add.s64 	%rd102, %rd96, 6144;
	// begin inline asm
	ld.global.nc.u64 %rd101, [%rd102];
	// end inline asm
	add.s64 	%rd104, %rd96, 8192;
	// begin inline asm
	ld.global.nc.u64 %rd103, [%rd104];
	// end inline asm
	add.s64 	%rd106, %rd96, 10240;
	// begin inline asm
	ld.global.nc.u64 %rd105, [%rd106];
	// end inline asm
	add.s64 	%rd108, %rd96, 12288;
	// begin inline asm
	ld.global.nc.u64 %rd107, [%rd108];
	// end inline asm
	add.s64 	%rd110, %rd96, 14336;
	// begin inline asm
	ld.global.nc.u64 %rd109, [%rd110];
	// end inline asm
	mul.lo.s64 	%rd112, %rd95, %rd446;
	mul.lo.s64 	%rd113, %rd97, %rd112;
	mul.lo.s64 	%rd114, %rd99, %rd113;
	mul.lo.s64 	%rd115, %rd101, %rd114;
	mul.lo.s64 	%rd116, %rd103, %rd115;
	mul.lo.s64 	%rd117, %rd105, %rd116;
	mul.lo.s64 	%rd118, %rd107, %rd117;
	mul.lo.s64 	%rd446, %rd109, %rd118;
	sub.s32 	%r71, %r68, %r465;
	setp.lt.s32 	%p5, %r71, 2048;
	@%p5 bra 	$L__BB11_68;
	add.s32 	%r465, %r465, 2048;
	setp.le.s32 	%p6, %r465, %r48;
	@%p6 bra 	$L__BB11_58;
$L__BB11_60:
	setp.le.s32 	%p7, %r68, %r465;
	@%p7 bra 	$L__BB11_68;
	sub.s32 	%r52, %r68, %r465;
	setp.ge.s32 	%p8, %r47, %r52;
	@%p8 bra 	$L__BB11_68;
	not.b32 	%r72, %r47;
	add.s32 	%r73, %r68, %r72;
	sub.s32 	%r53, %r73, %r465;
	and.b32  	%r74, %r53, 768;
	setp.eq.s32 	%p9, %r74, 768;
	mov.u32 	%r469, %r47;
	@%p9 bra 	$L__BB11_65;
	add.s32 	%r467, %r47, %r465;
	shr.u32 	%r75, %r53, 8;
	add.s32 	%r76, %r75, 1;
	and.b32  	%r77, %r76, 3;
	neg.s32 	%r466, %r77;
	mov.u32 	%r469, %r47;
$L__BB11_64:
	.pragma "nounroll";
	mul.wide.u32 	%rd122, %r467, 8;
	add.s64 	%rd121, %rd68, %rd122;
	// begin inline asm
	ld.global.nc.u64 %rd120, [%rd121];
	// end inline asm
	mul.lo.s64 	%rd446, %rd120, %rd446;
	add.s32 	%r469, %r469, 256;
	add.s32 	%r467, %r467, 256;
	add.s32 	%r466, %r466, 1;
	setp.ne.s32 	%p10, %r466, 0;
	@%p10 bra 	$L__BB11_64;
$L__BB11_65:
	setp.lt.u32 	%p11, %r53, 768;
	@%p11 bra 	$L__BB11_68;
	cvt.u64.u32 	%rd123, %r469;
	cvt.u64.u32 	%rd124, %r465;
	add.s64 	%rd125, %rd123, %rd124;
	shl.b64 	%rd126, %rd125, 3;
	add.s64 	%rd127, %rd126, %rd68;
	add.s64 	%rd444, %rd127, 4096;
	add.s32 	%r470, %r469, %r465;
$L__BB11_67:
	mul.wide.u32 	%rd136, %r470, 8;
	add.s64 	%rd129, %rd68, %rd136;
	// begin inline asm
	ld.global.nc.u64 %rd128, [%rd129];
	// end inline asm
	mul.lo.s64 	%rd137, %rd128, %rd446;
	add.s64 	%rd131, %rd444, -2048;
	// begin inline asm
	ld.global.nc.u64 %rd130, [%rd131];
	// end inline asm
	mul.lo.s64 	%rd138, %rd130, %rd137;
	// begin inline asm
	ld.global.nc.u64 %rd132, [%rd444];
	// end inline asm
	mul.lo.s64 	%rd139, %rd132, %rd138;
	add.s64 	%rd135, %rd444, 2048;
	// begin inline asm
	ld.global.nc.u64 %rd134, [%rd135];
	// end inline asm
	mul.lo.s64 	%rd446, %rd134, %rd139;
	add.s32 	%r469, %r469, 1024;
	add.s64 	%rd444, %rd444, 8192;
	add.s32 	%r470, %r470, 1024;
	setp.lt.s32 	%p12, %r469, %r52;
	@%p12 bra 	$L__BB11_67;
$L__BB11_68:
	// begin inline asm
	mov.u32 %r78, %laneid;
	// end inline asm
	mov.b64 	{%r80, %r85}, %rd446;
	mov.b32 	%r86, 1;
	mov.b32 	%r127, 31;
	mov.b32 	%r128, -1;
	// begin inline asm
	shfl.sync.down.b32 %r79, %r80, %r86, %r127, %r128;
	// end inline asm
	// begin inline asm
	shfl.sync.down.b32 %r84, %r85, %r86, %r127, %r128;
	// end inline asm
	mov.b64 	%rd140, {%r79, %r84};
	setp.gt.s32 	%p13, %r78, 30;
	selp.b64 	%rd141, 1, %rd140, %p13;
	mul.lo.s64 	%rd142, %rd141, %rd446;
	mov.b64 	{%r90, %r95}, %rd142;
	mov.b32 	%r96, 2;
	// begin inline asm
	shfl.sync.down.b32 %r89, %r90, %r96, %r127, %r128;
	// end inline asm
	// begin inline asm
	shfl.sync.down.b32 %r94, %r95, %r96, %r127, %r128;
	// end inline asm
	mov.b64 	%rd143, {%r89, %r94};
	setp.gt.s32 	%p14, %r78, 29;
	selp.b64 	%rd144, 1, %rd143, %p14;
	mul.lo.s64 	%rd145, %rd144, %rd142;
	mov.b64 	{%r100, %r105}, %rd145;
	mov.b32 	%r106, 4;
	// begin inline asm
	shfl.sync.down.b32 %r99, %r100, %r106, %r127, %r128;
	// end inline asm
	// begin inline asm
	shfl.sync.down.b32 %r104, %r105, %r106, %r127, %r128;
	// end inline asm
	mov.b64 	%rd146, {%r99, %r104};
	setp.gt.s32 	%p15, %r78, 27;
	selp.b64 	%rd147, 1, %rd146, %p15;
	mul.lo.s64 	%rd148, %rd147, %rd145;
	mov.b64 	{%r110, %r115}, %rd148;
	mov.b32 	%r116, 8;
	// begin inline asm
	shfl.sync.down.b32 %r109, %r110, %r116, %r127, %r128;
	// end inline asm
	// begin inline asm
	shfl.sync.down.b32 %r114, %r115, %r116, %r127, %r128;
	// end inline asm
	mov.b64 	%rd149, {%r109, %r114};
	setp.gt.s32 	%p16, %r78, 23;
	selp.b64 	%rd150, 1, %rd149, %p16;
	mul.lo.s64 	%rd151, %rd150, %rd148;
	mov.b64 	{%r120, %r125}, %rd151;
	mov.b32 	%r126, 16;
	// begin inline asm
	shfl.sync.down.b32 %r119, %r120, %r126, %r127, %r128;
	// end inline asm
	// begin inline asm
	shfl.sync.down.b32 %r124, %r125, %r126, %r127, %r128;
	// end inline asm
	mov.b64 	%rd152, {%r119, %r124};
	setp.gt.s32 	%p17, %r78, 15;
	selp.b64 	%rd153, 1, %rd152, %p17;
	mul.lo.s64 	%rd447, %rd153, %rd151;
	setp.ne.s32 	%p18, %r78, 0;
	@%p18 bra 	$L__BB11_70;
	shr.u32 	%r129, %r47, 2;
	and.b32  	%r130, %r129, 248;
	mov.u32 	%r131, _ZZN3cub18CUB_300001_SM_10006detail6reduce28DeviceReduceSingleTileKernelINS2_10policy_hubImj11mul_functorImEE10Policy1000EPmS9_iS6_mmN4cuda3std3__410__identityEEEvT0_T1_T2_T3_T4_T6_E12temp_storage;
	add.s32 	%r132, %r131, %r130;
	st.shared.u64 	[%r132+8], %rd447;
$L__BB11_70:
	bar.sync 	0;
	setp.ne.s32 	%p19, %r47, 0;
	@%p19 bra 	$L__BB11_72;
	ld.shared.u64 	%rd154, [_ZZN3cub18CUB_300001_SM_10006detail6reduce28DeviceReduceSingleTileKernelINS2_10policy_hubImj11mul_functorImEE10Policy1000EPmS9_iS6_mmN4cuda3std3__410__identityEEEvT0_T1_T2_T3_T4_T6_E12temp_storage+16];
	mul.lo.s64 	%rd155, %rd154, %rd447;
	ld.shared.u64 	%rd156, [_ZZN3cub18CUB_300001_SM_10006detail6reduce28DeviceReduceSingleTileKernelINS2_10policy_hubImj11mul_functorImEE10Policy1000EPmS9_iS6_mmN4cuda3std3__410__identityEEEvT0_T1_T2_T3_T4_T6_E12temp_storage+24];
	mul.lo.s64 	%rd157, %rd155, %rd156;
	ld.shared.u64 	%rd158, [_ZZN3cub18CUB_300001_SM_10006detail6reduce28DeviceReduceSingleTileKernelINS2_10policy_hubImj11mul_functorImEE10Policy1000EPmS9_iS6_mmN4cuda3std3__410__identityEEEvT0_T1_T2_T3_T4_T6_E12temp_storage+32];
	mul.lo.s64 	%rd159, %rd157, %rd158;
	ld.shared.u64 	%rd160, [_ZZN3cub18CUB_300001_SM_10006detail6reduce28DeviceReduceSingleTileKernelINS2_10policy_hubImj11mul_functorImEE10Policy1000EPmS9_iS6_mmN4cuda3std3__410__identityEEEvT0_T1_T2_T3_T4_T6_E12temp_storage+40];
	mul.lo.s64 	%rd161, %rd159, %rd160;
	ld.shared.u64 	%rd162, [_ZZN3cub18CUB_300001_SM_10006detail6reduce28DeviceReduceSingleTileKernelINS2_10policy_hubImj11mul_functorImEE10Policy1000EPmS9_iS6_mmN4cuda3std3__410__identityEEEvT0_T1_T2_T3_T4_T6_E12temp_storage+48];
	mul.lo.s64 	%rd163, %rd161, %rd162;
	ld.shared.u64 	%rd164, [_ZZN3cub18CUB_300001_SM_10006detail6reduce28DeviceReduceSingleTileKernelINS2_10policy_hubImj11mul_functorImEE10Policy1000EPmS9_iS6_mmN4cuda3std3__410__identityEEEvT0_T1_T2_T3_T4_T6_E12temp_storage+56];
	mul.lo.s64 	%rd165, %rd163, %rd164;
	ld.shared.u64 	%rd166, [_ZZN3cub18CUB_300001_SM_10006detail6reduce28DeviceReduceSingleTileKernelINS2_10policy_hubImj11mul_functorImEE10Policy1000EPmS9_iS6_mmN4cuda3std3__410__identityEEEvT0_T1_T2_T3_T4_T6_E12temp_storage+64];
	mul.lo.s64 	%rd447, %rd165, %rd166;
$L__BB11_72:
	mov.u32 	%r444, %tid.x;
	setp.ne.s32 	%p95, %r444, 0;
	@%p95 bra 	$L__BB11_74;
	mul.lo.s64 	%rd416, %rd447, %rd69;
	st.global.u64 	[%rd1], %rd416;
$L__BB11_74:
	ret;

}
	// .globl	_ZN3cub18CUB_300001_SM_10006detail6reduce28DeviceReduceSingleTileKernelINS2_10policy_hubImy11mul_functorImEE10Policy1000EN6thrust24THRUST_300001_SM_1000_NS6detail15normal_iteratorINSA_10device_ptrIjEEEEPmyS6_mm11inc_functorIjEEEvT0_T1_T2_T3_T4_T6_
.visible .entry _ZN3cub18CUB_300001_SM_10006detail6reduce28DeviceReduceSingleTileKernelINS2_10policy_hubImy11mul_functorImEE10Policy1000EN6thrust24THRUST_300001_SM_1000_NS6detail15normal_iteratorINSA_10device_ptrIjEEEEPmyS6_mm11inc_functorIjEEEvT0_T1_T2_T3_T4_T6_(
	.param .align 8 .b8 _ZN3cub18CUB_300001_SM_10006detail6reduce28DeviceReduceSingleTileKernelINS2_10policy_hubImy11mul_functorImEE10Policy1000EN6thrust24THRUST_300001_SM_1000_NS6detail15normal_iteratorINSA_10device_ptrIjEEEEPmyS6_mm11inc_functorIjEEEvT0_T1_T2_T3_T4_T6__param_0[8],
	.param .u64 .ptr .align 1 _ZN3cub18CUB_300001_SM_10006detail6reduce28DeviceReduceSingleTileKernelINS2_10policy_hubImy11mul_functorImEE10Policy1000EN6thrust24THRUST_300001_SM_1000_NS6detail15normal_iteratorINSA_10device_ptrIjEEEEPmyS6_mm11inc_functorIjEEEvT0_T1_T2_T3_T4_T6__param_1,
	.param .u64 _ZN3cub18CUB_300001_SM_10006detail6reduce28DeviceReduceSingleTileKernelINS2_10policy_hubImy11mul_functorImEE10Policy1000EN6thrust24THRUST_300001_SM_1000_NS6detail15normal_iteratorINSA_10device_ptrIjEEEEPmyS6_mm11inc_functorIjEEEvT0_T1_T2_T3_T4_T6__param_2,
	.param .align 1 .b8 _ZN3cub18CUB_300001_SM_10006detail6reduce28DeviceReduceSingleTileKernelINS2_10policy_hubImy11mul_functorImEE10Policy1000EN6thrust24THRUST_300001_SM_1000_NS6detail15normal_iteratorINSA_10device_ptrIjEEEEPmyS6_mm11inc_functorIjEEEvT0_T1_T2_T3_T4_T6__param_3[1],
	.param .u64 _ZN3cub18CUB_300001_SM_10006detail6reduce28DeviceReduceSingleTileKernelINS2_10policy_hubImy11mul_functorImEE10Policy1000EN6thrust24THRUST_300001_SM_1000_NS6detail15normal_iteratorINSA_10device_ptrIjEEEEPmyS6_mm11inc_functorIjEEEvT0_T1_T2_T3_T4_T6__param_4,
	.param .align 1 .b8 _ZN3cub18CUB_300001_SM_10006detail6reduce28DeviceReduceSingleTileKernelINS2_10policy_hubImy11mul_functorImEE10Policy1000EN6thrust24THRUST_300001_SM_1000_NS6detail15normal_iteratorINSA_10device_ptrIjEEEEPmyS6_mm11inc_functorIjEEEvT0_T1_T2_T3_T4_T6__param_5[1]
)
.maxntid 256
.minnctapersm 1
{
	.reg .pred 	%p<59>;
	.reg .b32 	%r<396>;
	.reg .b64 	%rd<349>;
	// demoted variable
	.shared .align 8 .b8 _ZZN3cub18CUB_300001_SM_10006detail6reduce28DeviceReduceSingleTileKernelINS2_10policy_hubImy11mul_functorImEE10Policy1000EN6thrust24THRUST_300001_SM_1000_NS6detail15normal_iteratorINSA_10device_ptrIjEEEEPmyS6_mm11inc_functorIjEEEvT0_T1_T2_T3_T4_T6_E12temp_storage[80];
	ld.param.u64 	%rd57, [_ZN3cub18CUB_300001_SM_10006detail6reduce28DeviceReduceSingleTileKernelINS2_10policy_hubImy11mul_functorImEE10Policy1000EN6thrust24THRUST_300001_SM_1000_NS6detail15normal_iteratorINSA_10device_ptrIjEEEEPmyS6_mm11inc_functorIjEEEvT0_T1_T2_T3_T4_T6__param_0];
	ld.param.u64 	%rd60, [_ZN3cub18CUB_300001_SM_10006detail6reduce28DeviceReduceSingleTileKernelINS2_10policy_hubImy11mul_functorImEE10Policy1000EN6thrust24THRUST_300001_SM_1000_NS6detail15normal_iteratorINSA_10device_ptrIjEEEEPmyS6_mm11inc_functorIjEEEvT0_T1_T2_T3_T4_T6__param_1];
	ld.param.u64 	%rd58, [_ZN3cub18CUB_300001_SM_10006detail6reduce28DeviceReduceSingleTileKernelINS2_10policy_hubImy11mul_functorImEE10Policy1000EN6thrust24THRUST_300001_SM_1000_NS6detail15normal_iteratorINSA_10device_ptrIjEEEEPmyS6_mm11inc_functorIjEEEvT0_T1_T2_T3_T4_T6__param_2];
	ld.param.u64 	%rd59, [_ZN3cub18CUB_300001_SM_10006detail6reduce28DeviceReduceSingleTileKernelINS2_10policy_hubImy11mul_functorImEE10Policy1000EN6thrust24THRUST_300001_SM_1000_NS6detail15normal_iteratorINSA_10device_ptrIjEEEEPmyS6_mm11inc_functorIjEEEvT0_T1_T2_T3_T4_T6__param_4];
	cvta.to.global.u64 	%rd1, %rd60;
	setp.ne.s64 	%p1, %rd58, 0;
	@%p1 bra 	$L__BB12_3;
	mov.u32 	%r381, %tid.x;
	setp.ne.s32 	%p58, %r381, 0;
	@%p58 bra 	$L__BB12_51;
	st.global.u64 	[%rd1], %rd59;
	bra.uni 	$L__BB12_51;
$L__BB12_3:
	cvta.to.global.u64 	%rd2, %rd57;
	setp.gt.u64 	%p2, %rd58, 2047;
	@%p2 bra 	$L__BB12_28;
	cvt.u32.u64 	%r1, %rd58;
	mov.u32 	%r2, %tid.x;
	setp.ge.u32 	%p24, %r2, %r1;
	mov.b64 	%rd332, 0;
	mov.u32 	%r385, %r2;
	@%p24 bra 	$L__BB12_6;
	mul.wide.u32 	%rd193, %r2, 4;
	add.s64 	%rd194, %rd2, %rd193;
	ld.global.u32 	%r198, [%rd194];
	add.s32 	%r199, %r198, 1;
	cvt.u64.u32 	%rd332, %r199;
	add.s32 	%r385, %r2, 256;
$L__BB12_6:
	setp.ge.u32 	%p25, %r385, %r1;
	@%p25 bra 	$L__BB12_19;
	not.b32 	%r200, %r385;
	add.s32 	%r201, %r200, %r1;
	shr.u32 	%r202, %r201, 8;
	add.s32 	%r5, %r202, 1;
	and.b32  	%r6, %r5, 15;
	setp.lt.u32 	%p26, %r201, 3840;
	@%p26 bra 	$L__BB12_10;
	and.b32  	%r203, %r5, 33554416;
	neg.s32 	%r383, %r203;
	mul.wide.u32 	%rd196, %r385, 4;
	add.s64 	%rd197, %rd196, %rd2;
	add.s64 	%rd323, %rd197, 8192;
$L__BB12_9:
	.pragma "nounroll";
	ld.global.u32 	%r204, [%rd323+-8192];
	add.s32 	%r205, %r204, 1;
	cvt.u64.u32 	%rd198, %r205;
	mul.lo.s64 	%rd199, %rd332, %rd198;
	ld.global.u32 	%r206, [%rd323+-7168];
	add.s32 	%r207, %r206, 1;
	cvt.u64.u32 	%rd200, %r207;
	mul.lo.s64 	%rd201, %rd199, %rd200;
	ld.global.u32 	%r208, [%rd323+-6144];
	add.s32 	%r209, %r208, 1;
	cvt.u64.u32 	%rd202, %r209;
	mul.lo.s64 	%rd203, %rd201, %rd202;
	ld.global.u32 	%r210, [%rd323+-5120];
	add.s32 	%r211, %r210, 1;
	cvt.u64.u32 	%rd204, %r211;
	mul.lo.s64 	%rd205, %rd203, %rd204;
	ld.global.u32 	%r212, [%rd323+-4096];
	add.s32 	%r213, %r212, 1;
	cvt.u64.u32 	%rd206, %r213;
	mul.lo.s64 	%rd207, %rd205, %rd206;
	ld.global.u32 	%r214, [%rd323+-3072];
	add.s32 	%r215, %r214, 1;
	cvt.u64.u32 	%rd208, %r215;
	mul.lo.s64 	%rd209, %rd207, %rd208;
	ld.global.u32 	%r216, [%rd323+-2048];
	add.s32 	%r217, %r216, 1;
	cvt.u64.u32 	%rd210, %r217;
	mul.lo.s64 	%rd211, %rd209, %rd210;
	ld.global.u32 	%r218, [%rd323+-1024];
	add.s32 	%r219, %r218, 1;
	cvt.u64.u32 	%rd212, %r219;
	mul.lo.s64 	%rd213, %rd211, %rd212;
	ld.global.u32 	%r220, [%rd323];
	add.s32 	%r221, %r220, 1;
	cvt.u64.u32 	%rd214, %r221;
	mul.lo.s64 	%rd215, %rd213, %rd214;
	ld.global.u32 	%r222, [%rd323+1024];
	add.s32 	%r223, %r222, 1;
	cvt.u64.u32 	%rd216, %r223;
	mul.lo.s64 	%rd217, %rd215, %rd216;
	ld.global.u32 	%r224, [%rd323+2048];
	add.s32 	%r225, %r224, 1;
	cvt.u64.u32 	%rd218, %r225;
	mul.lo.s64 	%rd219, %rd217, %rd218;
	ld.global.u32 	%r226, [%rd323+3072];
	add.s32 	%r227, %r226, 1;
	cvt.u64.u32 	%rd220, %r227;
	mul.lo.s64 	%rd221, %rd219, %rd220;
	ld.global.u32 	%r228, [%rd323+4096];
	add.s32 	%r229, %r228, 1;
	cvt.u64.u32 	%rd222, %r229;
	mul.lo.s64 	%rd223, %rd221, %rd222;
	ld.global.u32 	%r230, [%rd323+5120];
	add.s32 	%r231, %r230, 1;
	cvt.u64.u32 	%rd224, %r231;
	mul.lo.s64 	%rd225, %rd223, %rd224;
	ld.global.u32 	%r232, [%rd323+6144];
	add.s32 	%r233, %r232, 1;
	cvt.u64.u32 	%rd226, %r233;
	mul.lo.s64 	%rd227, %rd225, %rd226;
	ld.global.u32 	%r234, [%rd323+7168];
	add.s32 	%r235, %r234, 1;
	cvt.u64.u32 	%rd228, %r235;
	mul.lo.s64 	%rd332, %rd227, %rd228;
	add.s32 	%r385, %r385, 4096;
	add.s32 	%r383, %r383, 16;
	add.s64 	%rd323, %rd323, 16384;
	setp.ne.s32 	%p27, %r383, 0;
	@%p27 bra 	$L__BB12_9;
$L__BB12_10:
	setp.eq.s32 	%p28, %r6, 0;
	@%p28 bra 	$L__BB12_19;
	and.b32  	%r13, %r5, 7;
	setp.lt.u32 	%p29, %r6, 8;
	@%p29 bra 	$L__BB12_13;
	mul.wide.s32 	%rd230, %r385, 4;
	add.s64 	%rd231, %rd2, %rd230;
	ld.global.u32 	%r236, [%rd231];
	add.s32 	%r237, %r236, 1;
	cvt.u64.u32 	%rd232, %r237;
	mul.lo.s64 	%rd233, %rd332, %rd232;
	ld.global.u32 	%r238, [%rd231+1024];
	add.s32 	%r239, %r238, 1;
	cvt.u64.u32 	%rd234, %r239;
	mul.lo.s64 	%rd235, %rd233, %rd234;
	ld.global.u32 	%r240, [%rd231+2048];
	add.s32 	%r241, %r240, 1;
	cvt.u64.u32 	%rd236, %r241;
	mul.lo.s64 	%rd237, %rd235, %rd236;
	ld.global.u32 	%r242, [%rd231+3072];
	add.s32 	%r243, %r242, 1;
	cvt.u64.u32 	%rd238, %r243;
	mul.lo.s64 	%rd239, %rd237, %rd238;
	ld.global.u32 	%r244, [%rd231+4096];
	add.s32 	%r245, %r244, 1;
	cvt.u64.u32 	%rd240, %r245;
	mul.lo.s64 	%rd241, %rd239, %rd240;
	ld.global.u32 	%r246, [%rd231+5120];
	add.s32 	%r247, %r246, 1;
	cvt.u64.u32 	%rd242, %r247;
	mul.lo.s64 	%rd243, %rd241, %rd242;
	ld.global.u32 	%r248, [%rd231+6144];
	add.s32 	%r249, %r248, 1;
	cvt.u64.u32 	%rd244, %r249;
	mul.lo.s64 	%rd245, %rd243, %rd244;
	ld.global.u32 	%r250, [%rd231+7168];
	add.s32 	%r251, %r250, 1;
	cvt.u64.u32 	%rd246, %r251;
	mul.lo.s64 	%rd332, %rd245, %rd246;
	add.s32 	%r385, %r385, 2048;
$L__BB12_13:
	setp.eq.s32 	%p30, %r13, 0;
	@%p30 bra 	$L__BB12_19;
	and.b32  	%r16, %r5, 3;
	setp.lt.u32 	%p31, %r13, 4;
	@%p31 bra 	$L__BB12_16;
	mul.wide.s32 	%rd248, %r385, 4;
	add.s64 	%rd249, %rd2, %rd248;
	ld.global.u32 	%r252, [%rd249];
	add.s32 	%r253, %r252, 1;
	cvt.u64.u32 	%rd250, %r253;
	mul.lo.s64 	%rd251, %rd332, %rd250;
	ld.global.u32 	%r254, [%rd249+1024];
	add.s32 	%r255, %r254, 1;
	cvt.u64.u32 	%rd252, %r255;
	mul.lo.s64 	%rd253, %rd251, %rd252;
	ld.global.u32 	%r256, [%rd249+2048];
	add.s32 	%r257, %r256, 1;
	cvt.u64.u32 	%rd254, %r257;
	mul.lo.s64 	%rd255, %rd253, %rd254;
	ld.global.u32 	%r258, [%rd249+3072];
	add.s32 	%r259, %r258, 1;
	cvt.u64.u32 	%rd256, %r259;
	mul.lo.s64 	%rd332, %rd255, %rd256;
	add.s32 	%r385, %r385, 1024;
$L__BB12_16:
	setp.eq.s32 	%p32, %r16, 0;
	@%p32 bra 	$L__BB12_19;
	neg.s32 	%r388, %r16;
$L__BB12_18:
	.pragma "nounroll";
	mul.wide.s32 	%rd257, %r385, 4;
	add.s64 	%rd258, %rd2, %rd257;
	ld.global.u32 	%r260, [%rd258];
	add.s32 	%r261, %r260, 1;
	cvt.u64.u32 	%rd259, %r261;
	mul.lo.s64 	%rd332, %rd332, %rd259;
	add.s32 	%r385, %r385, 256;
	add.s32 	%r388, %r388, 1;
	setp.ne.s32 	%p33, %r388, 0;
	@%p33 bra 	$L__BB12_18;
$L__BB12_19:
	setp.lt.u64 	%p34, %rd58, 256;
	@%p34 bra 	$L__BB12_24;
	// begin inline asm
	mov.u32 %r325, %laneid;
	// end inline asm
	mov.b64 	{%r327, %r332}, %rd332;
	mov.b32 	%r333, 1;
	mov.b32 	%r374, 31;
	mov.b32 	%r375, -1;
	// begin inline asm
	shfl.sync.down.b32 %r326, %r327, %r333, %r374, %r375;
	// end inline asm
	// begin inline asm
	shfl.sync.down.b32 %r331, %r332, %r333, %r374, %r375;
	// end inline asm
	mov.b64 	%rd294, {%r326, %r331};
	setp.gt.s32 	%p50, %r325, 30;
	selp.b64 	%rd295, 1, %rd294, %p50;
	mul.lo.s64 	%rd296, %rd295, %rd332;
	mov.b64 	{%r337, %r342}, %rd296;
	mov.b32 	%r343, 2;
	// begin inline asm
	shfl.sync.down.b32 %r336, %r337, %r343, %r374, %r375;
	// end inline asm
	// begin inline asm
	shfl.sync.down.b32 %r341, %r342, %r343, %r374, %r375;
	// end inline asm
	mov.b64 	%rd297, {%r336, %r341};
	setp.gt.s32 	%p51, %r325, 29;
	selp.b64 	%rd298, 1, %rd297, %p51;
	mul.lo.s64 	%rd299, %rd298, %rd296;
	mov.b64 	{%r347, %r352}, %rd299;
	mov.b32 	%r353, 4;
	// begin inline asm
	shfl.sync.down.b32 %r346, %r347, %r353, %r374, %r375;
	// end inline asm
	// begin inline asm
	shfl.sync.down.b32 %r351, %r352, %r353, %r374, %r375;
	// end inline asm
	mov.b64 	%rd300, {%r346, %r351};
	setp.gt.s32 	%p52, %r325, 27;
	selp.b64 	%rd301, 1, %rd300, %p52;
	mul.lo.s64 	%rd302, %rd301, %rd299;
	mov.b64 	{%r357, %r362}, %rd302;
	mov.b32 	%r363, 8;
	// begin inline asm
	shfl.sync.down.b32 %r356, %r357, %r363, %r374, %r375;
	// end inline asm
	// begin inline asm
	shfl.sync.down.b32 %r361, %r362, %r363, %r374, %r375;
	// end inline asm
	mov.b64 	%rd303, {%r356, %r361};
	setp.gt.s32 	%p53, %r325, 23;
	selp.b64 	%rd304, 1, %rd303, %p53;
	mul.lo.s64 	%rd305, %rd304, %rd302;
	mov.b64 	{%r367, %r372}, %rd305;
	mov.b32 	%r373, 16;
	// begin inline asm
	shfl.sync.down.b32 %r366, %r367, %r373, %r374, %r375;
	// end inline asm
	// begin inline asm
	shfl.sync.down.b32 %r371, %r372, %r373, %r374, %r375;
	// end inline asm
	mov.b64 	%rd306, {%r366, %r371};
	setp.gt.s32 	%p54, %r325, 15;
	selp.b64 	%rd307, 1, %rd306, %p54;
	mul.lo.s64 	%rd348, %rd307, %rd305;
	setp.ne.s32 	%p55, %r325, 0;
	@%p55 bra 	$L__BB12_22;
	shr.u32 	%r376, %r2, 2;
	and.b32  	%r377, %r376, 248;
	mov.u32 	%r378, _ZZN3cub18CUB_300001_SM_10006detail6reduce28DeviceReduceSingleTileKernelINS2_10policy_hubImy11mul_functorImEE10Policy1000EN6thrust24THRUST_300001_SM_1000_NS6detail15normal_iteratorINSA_10device_ptrIjEEEEPmyS6_mm11inc_functorIjEEEvT0_T1_T2_T3_T4_T6_E12temp_storage;
	add.s32 	%r379, %r378, %r377;
	st.shared.u64 	[%r379+8], %rd348;
$L__BB12_22:
	bar.sync 	0;
	setp.ne.s32 	%p56, %r2, 0;
	@%p56 bra 	$L__BB12_49;
	ld.shared.u64 	%rd308, [_ZZN3cub18CUB_300001_SM_10006detail6reduce28DeviceReduceSingleTileKernelINS2_10policy_hubImy11mul_functorImEE10Policy1000EN6thrust24THRUST_300001_SM_1000_NS6detail15normal_iteratorINSA_10device_ptrIjEEEEPmyS6_mm11inc_functorIjEEEvT0_T1_T2_T3_T4_T6_E12temp_storage+16];
	mul.lo.s64 	%rd309, %rd308, %rd348;
	ld.shared.u64 	%rd310, [_ZZN3cub18CUB_300001_SM_10006detail6reduce28DeviceReduceSingleTileKernelINS2_10policy_hubImy11mul_functorImEE10Policy1000EN6thrust24THRUST_300001_SM_1000_NS6detail15normal_iteratorINSA_10device_ptrIjEEEEPmyS6_mm11inc_functorIjEEEvT0_T1_T2_T3_T4_T6_E12temp_storage+24];
	mul.lo.s64 	%rd311, %rd309, %rd310;
	ld.shared.u64 	%rd312, [_ZZN3cub18CUB_300001_SM_10006detail6reduce28DeviceReduceSingleTileKernelINS2_10policy_hubImy11mul_functorImEE10Policy1000EN6thrust24THRUST_300001_SM_1000_NS6detail15normal_iteratorINSA_10device_ptrIjEEEEPmyS6_mm11inc_functorIjEEEvT0_T1_T2_T3_T4_T6_E12temp_storage+32];
	mul.lo.s64 	%rd313, %rd311, %rd312;
	ld.shared.u64 	%rd314, [_ZZN3cub18CUB_300001_SM_10006detail6reduce28DeviceReduceSingleTileKernelINS2_10policy_hubImy11mul_functorImEE10Policy1000EN6thrust24THRUST_300001_SM_1000_NS6detail15normal_iteratorINSA_10device_ptrIjEEEEPmyS6_mm11inc_functorIjEEEvT0_T1_T2_T3_T4_T6_E12temp_storage+40];
	mul.lo.s64 	%rd315, %rd313, %rd314;
	ld.shared.u64 	%rd316, [_ZZN3cub18CUB_300001_SM_10006detail6reduce28DeviceReduceSingleTileKernelINS2_10policy_hubImy11mul_functorImEE10Policy1000EN6thrust24THRUST_300001_SM_1000_NS6detail15normal_iteratorINSA_10device_ptrIjEEEEPmyS6_mm11inc_functorIjEEEvT0_T1_T2_T3_T4_T6_E12temp_storage+48];
	mul.lo.s64 	%rd317, %rd315, %rd316;
	ld.shared.u64 	%rd318, [_ZZN3cub18CUB_300001_SM_10006detail6reduce28DeviceReduceSingleTileKernelINS2_10policy_hubImy11mul_functorImEE10Policy1000EN6thrust24THRUST_300001_SM_1000_NS6detail15normal_iteratorINSA_10device_ptrIjEEEEPmyS6_mm11inc_functorIjEEEvT0_T1_T2_T3_T4_T6_E12temp_storage+56];
	mul.lo.s64 	%rd319, %rd317, %rd318;
	ld.shared.u64 	%rd320, [_ZZN3cub18CUB_300001_SM_10006detail6reduce28DeviceReduceSingleTileKernelINS2_10policy_hubImy11mul_functorImEE10Policy1000EN6thrust24THRUST_300001_SM_1000_NS6detail15normal_iteratorINSA_10device_ptrIjEEEEPmyS6_mm11inc_functorIjEEEvT0_T1_T2_T3_T4_T6_E12temp_storage+64];
	mul.lo.s64 	%rd348, %rd319, %rd320;
	bra.uni 	$L__BB12_49;
$L__BB12_24:
	// begin inline asm
	mov.u32 %r262, %laneid;
	// end inline asm
	and.b32  	%r313, %r2, 992;
	add.s32 	%r314, %r313, 32;
	setp.gt.u32 	%p35, %r314, %r1;
	not.b32 	%r315, %r313;
	add.s32 	%r316, %r1, %r315;
	selp.b32 	%r311, %r316, 31, %p35;
	mov.b64 	{%r264, %r269}, %rd332;
	mov.b32 	%r270, 1;
	mov.b32 	%r312, -1;
	// begin inline asm
	shfl.sync.down.b32 %r263, %r264, %r270, %r311, %r312;
	// end inline asm
	// begin inline asm
	shfl.sync.down.b32 %r268, %r269, %r270, %r311, %r312;
	// end inline asm
	mov.b64 	%rd260, {%r263, %r268};
	setp.lt.s32 	%p36, %r262, %r311;
	selp.b64 	%rd261, %rd260, 1, %p36;
	mul.lo.s64 	%rd262, %rd261, %rd332;
	mov.b64 	{%r274, %r279}, %rd262;
	mov.b32 	%r280, 2;
	// begin inline asm
	shfl.sync.down.b32 %r273, %r274, %r280, %r311, %r312;
	// end inline asm
	// begin inline asm
	shfl.sync.down.b32 %r278, %r279, %r280, %r311, %r312;
	// end inline asm
	mov.b64 	%rd263, {%r273, %r278};
	add.s32 	%r317, %r262, 2;
	setp.gt.s32 	%p37, %r317, %r311;
	selp.b64 	%rd264, 1, %rd263, %p37;
	mul.lo.s64 	%rd265, %rd264, %rd262;
	mov.b64 	{%r284, %r289}, %rd265;
	mov.b32 	%r290, 4;
	// begin inline asm
	shfl.sync.down.b32 %r283, %r284, %r290, %r311, %r312;
	// end inline asm
	// begin inline asm
	shfl.sync.down.b32 %r288, %r289, %r290, %r311, %r312;
	// end inline asm
	mov.b64 	%rd266, {%r283, %r288};
	add.s32 	%r318, %r262, 4;
	setp.gt.s32 	%p38, %r318, %r311;
	selp.b64 	%rd267, 1, %rd266, %p38;
	mul.lo.s64 	%rd268, %rd267, %rd265;
	mov.b64 	{%r294, %r299}, %rd268;
	mov.b32 	%r300, 8;
	// begin inline asm
	shfl.sync.down.b32 %r293, %r294, %r300, %r311, %r312;
	// end inline asm
	// begin inline asm
	shfl.sync.down.b32 %r298, %r299, %r300, %r311, %r312;
	// end inline asm
	mov.b64 	%rd269, {%r293, %r298};
	add.s32 	%r319, %r262, 8;
	setp.gt.s32 	%p39, %r319, %r311;
	selp.b64 	%rd270, 1, %rd269, %p39;
	mul.lo.s64 	%rd271, %rd270, %rd268;
	mov.b64 	{%r304, %r309}, %rd271;
	mov.b32 	%r310, 16;
	// begin inline asm
	shfl.sync.down.b32 %r303, %r304, %r310, %r311, %r312;
	// end inline asm
	// begin inline asm
	shfl.sync.down.b32 %r308, %r309, %r310, %r311, %r312;
	// end inline asm
	mov.b64 	%rd272, {%r303, %r308};
	add.s32 	%r320, %r262, 16;
	setp.gt.s32 	%p40, %r320, %r311;
	selp.b64 	%rd273, 1, %rd272, %p40;
	mul.lo.s64 	%rd348, %rd273, %rd271;
	setp.ne.s32 	%p41, %r262, 0;
	@%p41 bra 	$L__BB12_26;
	shr.u32 	%r321, %r2, 2;
	and.b32  	%r322, %r321, 248;
	mov.u32 	%r323, _ZZN3cub18CUB_300001_SM_10006detail6reduce28DeviceReduceSingleTileKernelINS2_10policy_hubImy11mul_functorImEE10Policy1000EN6thrust24THRUST_300001_SM_1000_NS6detail15normal_iteratorINSA_10device_ptrIjEEEEPmyS6_mm11inc_functorIjEEEvT0_T1_T2_T3_T4_T6_E12temp_storage;
	add.s32 	%r324, %r323, %r322;
	st.shared.u64 	[%r324+8], %rd348;
$L__BB12_26:
	bar.sync 	0;
	setp.ne.s32 	%p42, %r2, 0;
	@%p42 bra 	$L__BB12_49;
	setp.gt.u64 	%p43, %rd58, 32;
	ld.shared.u64 	%rd274, [_ZZN3cub18CUB_300001_SM_10006detail6reduce28DeviceReduceSingleTileKernelINS2_10policy_hubImy11mul_functorImEE10Policy1000EN6thrust24THRUST_300001_SM_1000_NS6detail15normal_iteratorINSA_10device_ptrIjEEEEPmyS6_mm11inc_functorIjEEEvT0_T1_T2_T3_T4_T6_E12temp_storage+16];
	selp.b64 	%rd275, %rd274, 1, %p43;
	mul.lo.s64 	%rd276, %rd275, %rd348;
	setp.gt.u64 	%p44, %rd58, 64;
	ld.shared.u64 	%rd277, [_ZZN3cub18CUB_300001_SM_10006detail6reduce28DeviceReduceSingleTileKernelINS2_10policy_hubImy11mul_functorImEE10Policy1000EN6thrust24THRUST_300001_SM_1000_NS6detail15normal_iteratorINSA_10device_ptrIjEEEEPmyS6_mm11inc_functorIjEEEvT0_T1_T2_T3_T4_T6_E12temp_storage+24];
	selp.b64 	%rd278, %rd277, 1, %p44;
	mul.lo.s64 	%rd279, %rd276, %rd278;
	setp.gt.u64 	%p45, %rd58, 96;
	ld.shared.u64 	%rd280, [_ZZN3cub18CUB_300001_SM_10006detail6reduce28DeviceReduceSingleTileKernelINS2_10policy_hubImy11mul_functorImEE10Policy1000EN6thrust24THRUST_300001_SM_1000_NS6detail15normal_iteratorINSA_10device_ptrIjEEEEPmyS6_mm11inc_functorIjEEEvT0_T1_T2_T3_T4_T6_E12temp_storage+32];
	selp.b64 	%rd281, %rd280, 1, %p45;
	mul.lo.s64 	%rd282, %rd279, %rd281;
	setp.gt.u64 	%p46, %rd58, 128;
	ld.shared.u64 	%rd283, [_ZZN3cub18CUB_300001_SM_10006detail6reduce28DeviceReduceSingleTileKernelINS2_10policy_hubImy11mul_functorImEE10Policy1000EN6thrust24THRUST_300001_SM_1000_NS6detail15normal_iteratorINSA_10device_ptrIjEEEEPmyS6_mm11inc_functorIjEEEvT0_T1_T2_T3_T4_T6_E12temp_storage+40];
	selp.b64 	%rd284, %rd283, 1, %p46;
	mul.lo.s64 	%rd285, %rd282, %rd284;
	setp.gt.u64 	%p47, %rd58, 160;
	ld.shared.u64 	%rd286, [_ZZN3cub18CUB_300001_SM_10006detail6reduce28DeviceReduceSingleTileKernelINS2_10policy_hubImy11mul_functorImEE10Policy1000EN6thrust24THRUST_300001_SM_1000_NS6detail15normal_iteratorINSA_10device_ptrIjEEEEPmyS6_mm11inc_functorIjEEEvT0_T1_T2_T3_T4_T6_E12temp_storage+48];
	selp.b64 	%rd287, %rd286, 1, %p47;
	mul.lo.s64 	%rd288, %rd285, %rd287;
	setp.gt.u64 	%p48, %rd58, 192;
	ld.shared.u64 	%rd289, [_ZZN3cub18CUB_300001_SM_10006detail6reduce28DeviceReduceSingleTileKernelINS2_10policy_hubImy11mul_functorImEE10Policy1000EN6thrust24THRUST_300001_SM_1000_NS6detail15normal_iteratorINSA_10device_ptrIjEEEEPmyS6_mm11inc_functorIjEEEvT0_T1_T2_T3_T4_T6_E12temp_storage+56];
	selp.b64 	%rd290, %rd289, 1, %p48;
	mul.lo.s64 	%rd291, %rd288, %rd290;
	setp.gt.u64 	%p49, %rd58, 224;
	ld.shared.u64 	%rd292, [_ZZN3cub18CUB_300001_SM_10006detail6reduce28DeviceReduceSingleTileKernelINS2_10policy_hubImy11mul_functorImEE10Policy1000EN6thrust24THRUST_300001_SM_1000_NS6detail15normal_iteratorINSA_10device_ptrIjEEEEPmyS6_mm11inc_functorIjEEEvT0_T1_T2_T3_T4_T6_E12temp_storage+64];
	selp.b64 	%rd293, %rd292, 1, %p49;
	mul.lo.s64 	%rd348, %rd291, %rd293;
	bra.uni 	$L__BB12_49;
$L__BB12_28:
	mov.u32 	%r24, %tid.x;
	cvt.u64.u32 	%rd25, %r24;
	mul.wide.u32 	%rd62, %r24, 4;
	add.s64 	%rd26, %rd2, %rd62;
	ld.global.u32 	%r42, [%rd26];
	add.s32 	%r43, %r42, 1;
	ld.global.u32 	%r44, [%rd26+1024];
	add.s32 	%r45, %r44, 1;
	ld.global.u32 	%r46, [%rd26+2048];
	add.s32 	%r47, %r46, 1;
	cvt.u64.u32 	%rd63, %r47;
	ld.global.u32 	%r48, [%rd26+3072];
	add.s32 	%r49, %r48, 1;
	cvt.u64.u32 	%rd64, %r49;
	ld.global.u32 	%r50, [%rd26+4096];
	add.s32 	%r51, %r50, 1;
	cvt.u64.u32 	%rd65, %r51;
	ld.global.u32 	%r52, [%rd26+5120];
	add.s32 	%r53, %r52, 1;
	cvt.u64.u32 	%rd66, %r53;
	ld.global.u32 	%r54, [%rd26+6144];
	add.s32 	%r55, %r54, 1;
	cvt.u64.u32 	%rd67, %r55;
	ld.global.u32 	%r56, [%rd26+7168];
	add.s32 	%r57, %r56, 1;
	cvt.u64.u32 	%rd68, %r57;
	mul.wide.u32 	%rd69, %r45, %r43;
	mul.lo.s64 	%rd70, %rd69, %rd63;
	mul.lo.s64 	%rd71, %rd70, %rd64;
	mul.lo.s64 	%rd72, %rd71, %rd65;
	mul.lo.s64 	%rd73, %rd72, %rd66;
	mul.lo.s64 	%rd74, %rd73, %rd67;
	mul.lo.s64 	%rd347, %rd74, %rd68;
	add.s64 	%rd28, %rd58, -2048;
	setp.lt.u64 	%p3, %rd28, 2048;
	mov.b64 	%rd336, 2048;
	@%p3 bra 	$L__BB12_32;
	mov.b64 	%rd336, 2048;
$L__BB12_30:
	shl.b64 	%rd76, %rd336, 2;
	add.s64 	%rd77, %rd26, %rd76;
	ld.global.u32 	%r58, [%rd77];
	add.s32 	%r59, %r58, 1;
	cvt.u64.u32 	%rd78, %r59;
	ld.global.u32 	%r60, [%rd77+1024];
	add.s32 	%r61, %r60, 1;
	cvt.u64.u32 	%rd79, %r61;
	ld.global.u32 	%r62, [%rd77+2048];
	add.s32 	%r63, %r62, 1;
	cvt.u64.u32 	%rd80, %r63;
	ld.global.u32 	%r64, [%rd77+3072];
	add.s32 	%r65, %r64, 1;
	cvt.u64.u32 	%rd81, %r65;
	ld.global.u32 	%r66, [%rd77+4096];
	add.s32 	%r67, %r66, 1;
	cvt.u64.u32 	%rd82, %r67;
	ld.global.u32 	%r68, [%rd77+5120];
	add.s32 	%r69, %r68, 1;
	cvt.u64.u32 	%rd83, %r69;
	ld.global.u32 	%r70, [%rd77+6144];
	add.s32 	%r71, %r70, 1;
	cvt.u64.u32 	%rd84, %r71;
	ld.global.u32 	%r72, [%rd77+7168];
	add.s32 	%r73, %r72, 1;
	cvt.u64.u32 	%rd85, %r73;
	mul.lo.s64 	%rd86, %rd347, %rd78;
	mul.lo.s64 	%rd87, %rd86, %rd79;
	mul.lo.s64 	%rd88, %rd87, %rd80;
	mul.lo.s64 	%rd89, %rd88, %rd81;
	mul.lo.s64 	%rd90, %rd89, %rd82;
	mul.lo.s64 	%rd91, %rd90, %rd83;
	mul.lo.s64 	%rd92, %rd91, %rd84;
	mul.lo.s64 	%rd347, %rd92, %rd85;
	sub.s64 	%rd93, %rd58, %rd336;
	setp.lt.u64 	%p4, %rd93, 2048;
	@%p4 bra 	$L__BB12_45;
	add.s64 	%rd336, %rd336, 2048;
	setp.le.u64 	%p5, %rd336, %rd28;
	@%p5 bra 	$L__BB12_30;
$L__BB12_32:
	setp.le.u64 	%p6, %rd58, %rd336;
	cvt.u32.u64 	%r74, %rd336;
	cvt.u32.u64 	%r75, %rd58;
	sub.s32 	%r76, %r75, %r74;
	setp.ge.s32 	%p7, %r24, %r76;
	or.pred  	%p8, %p6, %p7;
	@%p8 bra 	$L__BB12_45;
	not.b32 	%r79, %r24;
	add.s32 	%r80, %r79, %r75;
	sub.s32 	%r82, %r80, %r74;
	shr.u32 	%r83, %r82, 8;
	add.s32 	%r25, %r83, 1;
	and.b32  	%r26, %r25, 15;
	setp.lt.u32 	%p9, %r82, 3840;
	mov.u32 	%r392, %r24;
	@%p9 bra 	$L__BB12_36;
	and.b32  	%r84, %r25, 33554416;
	neg.s32 	%r390, %r84;
	add.s64 	%rd95, %rd336, %rd25;
	shl.b64 	%rd96, %rd95, 2;
	add.s64 	%rd97, %rd96, %rd2;
	add.s64 	%rd337, %rd97, 8192;
	mov.u32 	%r392, %r24;
$L__BB12_35:
	.pragma "nounroll";
	ld.global.u32 	%r85, [%rd337+-8192];
	add.s32 	%r86, %r85, 1;
	cvt.u64.u32 	%rd98, %r86;
	mul.lo.s64 	%rd99, %rd347, %rd98;
	ld.global.u32 	%r87, [%rd337+-7168];
	add.s32 	%r88, %r87, 1;
	cvt.u64.u32 	%rd100, %r88;
	mul.lo.s64 	%rd101, %rd99, %rd100;
	ld.global.u32 	%r89, [%rd337+-6144];
	add.s32 	%r90, %r89, 1;
	cvt.u64.u32 	%rd102, %r90;
	mul.lo.s64 	%rd103, %rd101, %rd102;
	ld.global.u32 	%r91, [%rd337+-5120];
	add.s32 	%r92, %r91, 1;
	cvt.u64.u32 	%rd104, %r92;
	mul.lo.s64 	%rd105, %rd103, %rd104;
	ld.global.u32 	%r93, [%rd337+-4096];
	add.s32 	%r94, %r93, 1;
	cvt.u64.u32 	%rd106, %r94;
	mul.lo.s64 	%rd107, %rd105, %rd106;
	ld.global.u32 	%r95, [%rd337+-3072];
	add.s32 	%r96, %r95, 1;
	cvt.u64.u32 	%rd108, %r96;
	mul.lo.s64 	%rd109, %rd107, %rd108;
	ld.global.u32 	%r97, [%rd337+-2048];
	add.s32 	%r98, %r97, 1;
	cvt.u64.u32 	%rd110, %r98;
	mul.lo.s64 	%rd111, %rd109, %rd110;
	ld.global.u32 	%r99, [%rd337+-1024];
	add.s32 	%r100, %r99, 1;
	cvt.u64.u32 	%rd112, %r100;
	mul.lo.s64 	%rd113, %rd111, %rd112;
	ld.global.u32 	%r101, [%rd337];
	add.s32 	%r102, %r101, 1;
	cvt.u64.u32 	%rd114, %r102;
	mul.lo.s64 	%rd115, %rd113, %rd114;
	ld.global.u32 	%r103, [%rd337+1024];
	add.s32 	%r104, %r103, 1;
	cvt.u64.u32 	%rd116, %r104;
	mul.lo.s64 	%rd117, %rd115, %rd116;
	ld.global.u32 	%r105, [%rd337+2048];
	add.s32 	%r106, %r105, 1;
	cvt.u64.u32 	%rd118, %r106;
	mul.lo.s64 	%rd119, %rd117, %rd118;
	ld.global.u32 	%r107, [%rd337+3072];
	add.s32 	%r108, %r107, 1;
	cvt.u64.u32 	%rd120, %r108;
	mul.lo.s64 	%rd121, %rd119, %rd120;
	ld.global.u32 	%r109, [%rd337+4096];
	add.s32 	%r110, %r109, 1;
	cvt.u64.u32 	%rd122, %r110;
	mul.lo.s64 	%rd123, %rd121, %rd122;
	ld.global.u32 	%r111, [%rd337+5120];
	add.s32 	%r112, %r111, 1;
	cvt.u64.u32 	%rd124, %r112;
	mul.lo.s64 	%rd125, %rd123, %rd124;
	ld.global.u32 	%r113, [%rd337+6144];
	add.s32 	%r114, %r113, 1;
	cvt.u64.u32 	%rd126, %r114;
	mul.lo.s64 	%rd127, %rd125, %rd126;
	ld.global.u32 	%r115, [%rd337+7168];
	add.s32 	%r116, %r115, 1;
	cvt.u64.u32 	%rd128, %r116;
	mul.lo.s64 	%rd347, %rd127, %rd128;
	add.s32 	%r392, %r392, 4096;
	add.s32 	%r390, %r390, 16;
	add.s64 	%rd337, %rd337, 16384;
	setp.ne.s32 	%p10, %r390, 0;
	@%p10 bra 	$L__BB12_35;
$L__BB12_36:
	setp.eq.s32 	%p11, %r26, 0;
	@%p11 bra 	$L__BB12_45;
	and.b32  	%r33, %r25, 7;
	setp.lt.u32 	%p12, %r26, 8;
	@%p12 bra 	$L__BB12_39;
	cvt.u64.u32 	%rd130, %r392;
	add.s64 	%rd131, %rd336, %rd130;
	shl.b64 	%rd132, %rd131, 2;
	add.s64 	%rd133, %rd2, %rd132;
	ld.global.u32 	%r117, [%rd133];
	add.s32 	%r118, %r117, 1;
	cvt.u64.u32 	%rd134, %r118;
	mul.lo.s64 	%rd135, %rd347, %rd134;
	ld.global.u32 	%r119, [%rd133+1024];
	add.s32 	%r120, %r119, 1;
	cvt.u64.u32 	%rd136, %r120;
	mul.lo.s64 	%rd137, %rd135, %rd136;
	ld.global.u32 	%r121, [%rd133+2048];
	add.s32 	%r122, %r121, 1;
	cvt.u64.u32 	%rd138, %r122;
	mul.lo.s64 	%rd139, %rd137, %rd138;
	ld.global.u32 	%r123, [%rd133+3072];
	add.s32 	%r124, %r123, 1;
	cvt.u64.u32 	%rd140, %r124;
	mul.lo.s64 	%rd141, %rd139, %rd140;
	ld.global.u32 	%r125, [%rd133+4096];
	add.s32 	%r126, %r125, 1;
	cvt.u64.u32 	%rd142, %r126;
	mul.lo.s64 	%rd143, %rd141, %rd142;
	ld.global.u32 	%r127, [%rd133+5120];
	add.s32 	%r128, %r127, 1;
	cvt.u64.u32 	%rd144, %r128;
	mul.lo.s64 	%rd145, %rd143, %rd144;
	ld.global.u32 	%r129, [%rd133+6144];
	add.s32 	%r130, %r129, 1;
	cvt.u64.u32 	%rd146, %r130;
	mul.lo.s64 	%rd147, %rd145, %rd146;
	ld.global.u32 	%r131, [%rd133+7168];
	add.s32 	%r132, %r131, 1;
	cvt.u64.u32 	%rd148, %r132;
	mul.lo.s64 	%rd347, %rd147, %rd148;
	add.s32 	%r392, %r392, 2048;
$L__BB12_39:
	setp.eq.s32 	%p13, %r33, 0;
	@%p13 bra 	$L__BB12_45;
	and.b32  	%r36, %r25, 3;
	setp.lt.u32 	%p14, %r33, 4;
	@%p14 bra 	$L__BB12_42;
	cvt.u64.u32 	%rd150, %r392;
	add.s64 	%rd151, %rd336, %rd150;
	shl.b64 	%rd152, %rd151, 2;
	add.s64 	%rd153, %rd2, %rd152;
	ld.global.u32 	%r133, [%rd153];
	add.s32 	%r134, %r133, 1;
	cvt.u64.u32 	%rd154, %r134;
	mul.lo.s64 	%rd155, %rd347, %rd154;
	ld.global.u32 	%r135, [%rd153+1024];
	add.s32 	%r136, %r135, 1;
	cvt.u64.u32 	%rd156, %r136;
	mul.lo.s64 	%rd157, %rd155, %rd156;
	ld.global.u32 	%r137, [%rd153+2048];
	add.s32 	%r138, %r137, 1;
	cvt.u64.u32 	%rd158, %r138;
	mul.lo.s64 	%rd159, %rd157, %rd158;
	ld.global.u32 	%r139, [%rd153+3072];
	add.s32 	%r140, %r139, 1;
	cvt.u64.u32 	%rd160, %r140;
	mul.lo.s64 	%rd347, %rd159, %rd160;
	add.s32 	%r392, %r392, 1024;
$L__BB12_42:
	setp.eq.s32 	%p15, %r36, 0;
	@%p15 bra 	$L__BB12_45;
	cvt.u64.u32 	%rd161, %r392;
	add.s64 	%rd162, %rd336, %rd161;
	shl.b64 	%rd163, %rd162, 2;
	add.s64 	%rd345, %rd2, %rd163;
	neg.s32 	%r395, %r36;
$L__BB12_44:
	.pragma "nounroll";
	ld.global.u32 	%r141, [%rd345];
	add.s32 	%r142, %r141, 1;
	cvt.u64.u32 	%rd164, %r142;
	mul.lo.s64 	%rd347, %rd347, %rd164;
	add.s64 	%rd345, %rd345, 1024;
	add.s32 	%r395, %r395, 1;
	setp.ne.s32 	%p16, %r395, 0;
	@%p16 bra 	$L__BB12_44;
$L__BB12_45:
	// begin inline asm
	mov.u32 %r143, %laneid;
	// end inline asm
	mov.b64 	{%r145, %r150}, %rd347;
	mov.b32 	%r151, 1;
	mov.b32 	%r192, 31;
	mov.b32 	%r193, -1;
	// begin inline asm
	shfl.sync.down.b32 %r144, %r145, %r151, %r192, %r193;
	// end inline asm
	// begin inline asm
	shfl.sync.down.b32 %r149, %r150, %r151, %r192, %r193;
	// end inline asm
	mov.b64 	%rd165, {%r144, %r149};
	setp.gt.s32 	%p17, %r143, 30;
	selp.b64 	%rd166, 1, %rd165, %p17;
	mul.lo.s64 	%rd167, %rd166, %rd347;
	mov.b64 	{%r155, %r160}, %rd167;
	mov.b32 	%r161, 2;
	// begin inline asm
	shfl.sync.down.b32 %r154, %r155, %r161, %r192, %r193;
	// end inline asm
	// begin inline asm
	shfl.sync.down.b32 %r159, %r160, %r161, %r192, %r193;
	// end inline asm
	mov.b64 	%rd168, {%r154, %r159};
	setp.gt.s32 	%p18, %r143, 29;
	selp.b64 	%rd169, 1, %rd168, %p18;
	mul.lo.s64 	%rd170, %rd169, %rd167;
	mov.b64 	{%r165, %r170}, %rd170;
	mov.b32 	%r171, 4;
	// begin inline asm
	shfl.sync.down.b32 %r164, %r165, %r171, %r192, %r193;
	// end inline asm
	// begin inline asm
	shfl.sync.down.b32 %r169, %r170, %r171, %r192, %r193;
	// end inline asm
	mov.b64 	%rd171, {%r164, %r169};
	setp.gt.s32 	%p19, %r143, 27;
	selp.b64 	%rd172, 1, %rd171, %p19;
	mul.lo.s64 	%rd173, %rd172, %rd170;
	mov.b64 	{%r175, %r180}, %rd173;
	mov.b32 	%r181, 8;
	// begin inline asm
	shfl.sync.down.b32 %r174, %r175, %r181, %r192, %r193;
	// end inline asm
	// begin inline asm
	shfl.sync.down.b32 %r179, %r180, %r181, %r192, %r193;
	// end inline asm
	mov.b64 	%rd174, {%r174, %r179};
	setp.gt.s32 	%p20, %r143, 23;
	selp.b64 	%rd175, 1, %rd174, %p20;
	mul.lo.s64 	%rd176, %rd175, %rd173;
	mov.b64 	{%r185, %r190}, %rd176;
	mov.b32 	%r191, 16;
	// begin inline asm
	shfl.sync.down.b32 %r184, %r185, %r191, %r192, %r193;
	// end inline asm
	// begin inline asm
	shfl.sync.down.b32 %r189, %r190, %r191, %r192, %r193;
	// end inline asm
	mov.b64 	%rd177, {%r184, %r189};
	setp.gt.s32 	%p21, %r143, 15;
	selp.b64 	%rd178, 1, %rd177, %p21;
	mul.lo.s64 	%rd348, %rd178, %rd176;
	setp.ne.s32 	%p22, %r143, 0;
	@%p22 bra 	$L__BB12_47;
	shr.u32 	%r194, %r24, 2;
	and.b32  	%r195, %r194, 248;
	mov.u32 	%r196, _ZZN3cub18CUB_300001_SM_10006detail6reduce28DeviceReduceSingleTileKernelINS2_10policy_hubImy11mul_functorImEE10Policy1000EN6thrust24THRUST_300001_SM_1000_NS6detail15normal_iteratorINSA_10device_ptrIjEEEEPmyS6_mm11inc_functorIjEEEvT0_T1_T2_T3_T4_T6_E12temp_storage;
	add.s32 	%r197, %r196, %r195;
	st.shared.u64 	[%r197+8], %rd348;
$L__BB12_47:
	bar.sync 	0;
	setp.ne.s32 	%p23, %r24, 0;
	@%p23 bra 	$L__BB12_49;
	ld.shared.u64 	%rd179, [_ZZN3cub18CUB_300001_SM_10006detail6reduce28DeviceReduceSingleTileKernelINS2_10policy_hubImy11mul_functorImEE10Policy1000EN6thrust24THRUST_300001_SM_1000_NS6detail15normal_iteratorINSA_10device_ptrIjEEEEPmyS6_mm11inc_functorIjEEEvT0_T1_T2_T3_T4_T6_E12temp_storage+16];
	mul.lo.s64 	%rd180, %rd179, %rd348;
	ld.shared.u64 	%rd181, [_ZZN3cub18CUB_300001_SM_10006detail6reduce28DeviceReduceSingleTileKernelINS2_10policy_hubImy11mul_functorImEE10Policy1000EN6thrust24THRUST_300001_SM_1000_NS6detail15normal_iteratorINSA_10device_ptrIjEEEEPmyS6_mm11inc_functorIjEEEvT0_T1_T2_T3_T4_T6_E12temp_storage+24];
	mul.lo.s64 	%rd182, %rd180, %rd181;
	ld.shared.u64 	%rd183, [_ZZN3cub18CUB_300001_SM_10006detail6reduce28DeviceReduceSingleTileKernelINS2_10policy_hubImy11mul_functorImEE10Policy1000EN6thrust24THRUST_300001_SM_1000_NS6detail15normal_iteratorINSA_10device_ptrIjEEEEPmyS6_mm11inc_functorIjEEEvT0_T1_T2_T3_T4_T6_E12temp_storage+32];
	mul.lo.s64 	%rd184, %rd182, %rd183;
	ld.shared.u64 	%rd185, [_ZZN3cub18CUB_300001_SM_10006detail6reduce28DeviceReduceSingleTileKernelINS2_10policy_hubImy11mul_functorImEE10Policy1000EN6thrust24THRUST_300001_SM_1000_NS6detail15normal_iteratorINSA_10device_ptrIjEEEEPmyS6_mm11inc_functorIjEEEvT0_T1_T2_T3_T4_T6_E12temp_storage+40];
	mul.lo.s64 	%rd186, %rd184, %rd185;
	ld.shared.u64 	%rd187, [_ZZN3cub18CUB_300001_SM_10006detail6reduce28DeviceReduceSingleTileKernelINS2_10policy_hubImy11mul_functorImEE10Policy1000EN6thrust24THRUST_300001_SM_1000_NS6detail15normal_iteratorINSA_10device_ptrIjEEEEPmyS6_mm11inc_functorIjEEEvT0_T1_T2_T3_T4_T6_E12temp_storage+48];
	mul.lo.s64 	%rd188, %rd186, %rd187;
	ld.shared.u64 	%rd189, [_ZZN3cub18CUB_300001_SM_10006detail6reduce28DeviceReduceSingleTileKernelINS2_10policy_hubImy11mul_functorImEE10Policy1000EN6thrust24THRUST_300001_SM_1000_NS6detail15normal_iteratorINSA_10device_ptrIjEEEEPmyS6_mm11inc_functorIjEEEvT0_T1_T2_T3_T4_T6_E12temp_storage+56];
	mul.lo.s64 	%rd190, %rd188, %rd189;
	ld.shared.u64 	%rd191, [_ZZN3cub18CUB_300001_SM_10006detail6reduce28DeviceReduceSingleTileKernelINS2_10policy_hubImy11mul_functorImEE10Policy1000EN6thrust24THRUST_300001_SM_1000_NS6detail15normal_iteratorINSA_10device_ptrIjEEEEPmyS6_mm11inc_functorIjEEEvT0_T1_T2_T3_T4_T6_E12temp_storage+64];
	mul.lo.s64 	%rd348, %rd190, %rd191;
$L__BB12_49:
	mov.u32 	%r380, %tid.x;
	setp.ne.s32 	%p57, %r380, 0;
	@%p57 bra 	$L__BB12_51;
	mul.lo.s64 	%rd321, %rd348, %rd59;
	st.global.u64 	[%rd1], %rd321;
$L__BB12_51:
	ret;

}
	// .globl	_ZN3cub18CUB_300001_SM_10006detail6reduce18DeviceReduceKernelINS2_10policy_hubImy11mul_functorImEE10Policy1000EN6thrust24THRUST_300001_SM_1000_NS6detail15normal_iteratorINSA_10device_ptrIjEEEEyS6_m11inc_functorIjEEEvT0_PT3_T1_NS0_13GridEvenShareISL_EET2_T4_
.visible .entry _ZN3cub18CUB_300001_SM_10006detail6reduce18DeviceReduceKernelINS2_10policy_hubImy11mul_functorImEE10Policy1000EN6thrust24THRUST_300001_SM_1000_NS6detail15normal_iteratorINSA_10device_ptrIjEEEEyS6_m11inc_functorIjEEEvT0_PT3_T1_NS0_13GridEvenShareISL_EET2_T4_(
	.param .align 8 .b8 _ZN3cub18CUB_300001_SM_10006detail6reduce18DeviceReduceKernelINS2_10policy_hubImy11mul_functorImEE10Policy1000EN6thrust24THRUST_300001_SM_1000_NS6detail15normal_iteratorINSA_10device_ptrIjEEEEyS6_m11inc_functorIjEEEvT0_PT3_T1_NS0_13GridEvenShareISL_EET2_T4__param_0[8],
	.param .u64 .ptr .align 1 _ZN3cub18CUB_300001_SM_10006detail6reduce18DeviceReduceKernelINS2_10policy_hubImy11mul_functorImEE10Policy1000EN6thrust24THRUST_300001_SM_1000_NS6detail15normal_iteratorINSA_10device_ptrIjEEEEyS6_m11inc_functorIjEEEvT0_PT3_T1_NS0_13GridEvenShareISL_EET2_T4__param_1,
	.param .u64 _ZN3cub18CUB_300001_SM_10006detail6reduce18DeviceReduceKernelINS2_10policy_hubImy11mul_functorImEE10Policy1000EN6thrust24THRUST_300001_SM_1000_NS6detail15normal_iteratorINSA_10device_ptrIjEEEEyS6_m11inc_functorIjEEEvT0_PT3_T1_NS0_13GridEvenShareISL_EET2_T4__param_2,
	.param .align 8 .b8 _ZN3cub18CUB_300001_SM_10006detail6reduce18DeviceReduceKernelINS2_10policy_hubImy11mul_functorImEE10Policy1000EN6thrust24THRUST_300001_SM_1000_NS6detail15normal_iteratorINSA_10device_ptrIjEEEEyS6_m11inc_functorIjEEEvT0_PT3_T1_NS0_13GridEvenShareISL_EET2_T4__param_3[72],
	.param .align 1 .b8 _ZN3cub18CUB_300001_SM_10006detail6reduce18DeviceReduceKernelINS2_10policy_hubImy11mul_functorImEE10Policy1000EN6thrust24THRUST_300001_SM_1000_NS6detail15normal_iteratorINSA_10device_ptrIjEEEEyS6_m11inc_functorIjEEEvT0_PT3_T1_NS0_13GridEvenShareISL_EET2_T4__param_4[1],
	.param .align 1 .b8 _ZN3cub18CUB_300001_SM_10006detail6reduce18DeviceReduceKernelINS2_10policy_hubImy11mul_functorImEE10Policy1000EN6thrust24THRUST_300001_SM_1000_NS6detail15normal_iteratorINSA_10device_ptrIjEEEEyS6_m11inc_functorIjEEEvT0_PT3_T1_NS0_13GridEvenShareISL_EET2_T4__param_5[1]
)
.maxntid 256
{
	.reg .pred 	%p<57>;
	.reg .b16 	%rs<4>;
	.reg .b32 	%r<431>;
	.reg .b64 	%rd<367>;
	// demoted variable
	.shared .align 8 .b8 _ZZN3cub18CUB_300001_SM_10006detail6reduce18DeviceReduceKernelINS2_10policy_hubImy11mul_functorImEE10Policy1000EN6thrust24THRUST_300001_SM_1000_NS6detail15normal_iteratorINSA_10device_ptrIjEEEEyS6_m11inc_functorIjEEEvT0_PT3_T1_NS0_13GridEvenShareISL_EET2_T4_E12temp_storage[80];
	ld.param.u64 	%rd1, [_ZN3cub18CUB_300001_SM_10006detail6reduce18DeviceReduceKernelINS2_10policy_hubImy11mul_functorImEE10Policy1000EN6thrust24THRUST_300001_SM_1000_NS6detail15normal_iteratorINSA_10device_ptrIjEEEEyS6_m11inc_functorIjEEEvT0_PT3_T1_NS0_13GridEvenShareISL_EET2_T4__param_3+32];
	ld.param.u32 	%r1, [_ZN3cub18CUB_300001_SM_10006detail6reduce18DeviceReduceKernelINS2_10policy_hubImy11mul_functorImEE10Policy1000EN6thrust24THRUST_300001_SM_1000_NS6detail15normal_iteratorINSA_10device_ptrIjEEEEyS6_m11inc_functorIjEEEvT0_PT3_T1_NS0_13GridEvenShareISL_EET2_T4__param_3+40];
	ld.param.u64 	%rd63, [_ZN3cub18CUB_300001_SM_10006detail6reduce18DeviceReduceKernelINS2_10policy_hubImy11mul_functorImEE10Policy1000EN6thrust24THRUST_300001_SM_1000_NS6detail15normal_iteratorINSA_10device_ptrIjEEEEyS6_m11inc_functorIjEEEvT0_PT3_T1_NS0_13GridEvenShareISL_EET2_T4__param_0];
	cvta.to.global.u64 	%rd2, %rd63;
	mov.u32 	%r2, %ctaid.x;
	shl.b32 	%r50, %r1, 11;
	cvt.s64.s32 	%rd3, %r50;
	shl.b32 	%r51, %r2, 11;
	cvt.u64.u32 	%rd4, %r51;
	sub.s64 	%rd5, %rd1, %rd4;
	setp.gt.u64 	%p1, %rd5, 2047;
	@%p1 bra 	$L__BB13_25;
	cvt.u32.u64 	%r227, %rd4;
	cvt.u32.u64 	%r3, %rd1;
	sub.s32 	%r4, %r3, %r227;
	mov.u32 	%r5, %tid.x;
	setp.ge.s32 	%p23, %r5, %r4;
	mov.b64 	%rd350, 0;
	mov.u32 	%r418, %r5;
	@%p23 bra 	$L__BB13_3;
	add.s32 	%r229, %r227, %r5;
	mul.wide.u32 	%rd201, %r229, 4;
	add.s64 	%rd202, %rd2, %rd201;
	ld.global.u32 	%r230, [%rd202];
	add.s32 	%r231, %r230, 1;
	cvt.u64.u32 	%rd350, %r231;
	add.s32 	%r418, %r5, 256;
$L__BB13_3:
	setp.ge.s32 	%p24, %r418, %r4;
	@%p24 bra 	$L__BB13_16;
	not.b32 	%r233, %r418;
	add.s32 	%r234, %r233, %r3;
	sub.s32 	%r235, %r234, %r227;
	shr.u32 	%r236, %r235, 8;
	add.s32 	%r8, %r236, 1;
	and.b32  	%r9, %r8, 15;
	setp.lt.u32 	%p25, %r235, 3840;
	@%p25 bra 	$L__BB13_7;
	and.b32  	%r237, %r8, 33554416;
	neg.s32 	%r416, %r237;
	mul.wide.u32 	%rd204, %r2, 8192;
	mul.wide.u32 	%rd205, %r418, 4;
	or.b64  	%rd206, %rd204, %rd205;
	add.s64 	%rd207, %rd206, %rd2;
	add.s64 	%rd341, %rd207, 8192;
$L__BB13_6:
	.pragma "nounroll";
	ld.global.u32 	%r238, [%rd341+-8192];
	add.s32 	%r239, %r238, 1;
	cvt.u64.u32 	%rd208, %r239;
	mul.lo.s64 	%rd209, %rd350, %rd208;
	ld.global.u32 	%r240, [%rd341+-7168];
	add.s32 	%r241, %r240, 1;
	cvt.u64.u32 	%rd210, %r241;
	mul.lo.s64 	%rd211, %rd209, %rd210;
	ld.global.u32 	%r242, [%rd341+-6144];
	add.s32 	%r243, %r242, 1;
	cvt.u64.u32 	%rd212, %r243;
	mul.lo.s64 	%rd213, %rd211, %rd212;
	ld.global.u32 	%r244, [%rd341+-5120];
	add.s32 	%r245, %r244, 1;
	cvt.u64.u32 	%rd214, %r245;
	mul.lo.s64 	%rd215, %rd213, %rd214;
	ld.global.u32 	%r246, [%rd341+-4096];
	add.s32 	%r247, %r246, 1;
	cvt.u64.u32 	%rd216, %r247;
	mul.lo.s64 	%rd217, %rd215, %rd216;
	ld.global.u32 	%r248, [%rd341+-3072];
	add.s32 	%r249, %r248, 1;
	cvt.u64.u32 	%rd218, %r249;
	mul.lo.s64 	%rd219, %rd217, %rd218;
	ld.global.u32 	%r250, [%rd341+-2048];
	add.s32 	%r251, %r250, 1;
	cvt.u64.u32 	%rd220, %r251;
	mul.lo.s64 	%rd221, %rd219, %rd220;
	ld.global.u32 	%r252, [%rd341+-1024];
	add.s32 	%r253, %r252, 1;
	cvt.u64.u32 	%rd222, %r253;
	mul.lo.s64 	%rd223, %rd221, %rd222;
	ld.global.u32 	%r254, [%rd341];
	add.s32 	%r255, %r254, 1;
	cvt.u64.u32 	%rd224, %r255;
	mul.lo.s64 	%rd225, %rd223, %rd224;
	ld.global.u32 	%r256, [%rd341+1024];
	add.s32 	%r257, %r256, 1;
	cvt.u64.u32 	%rd226, %r257;
	mul.lo.s64 	%rd227, %rd225, %rd226;
	ld.global.u32 	%r258, [%rd341+2048];
	add.s32 	%r259, %r258, 1;
	cvt.u64.u32 	%rd228, %r259;
	mul.lo.s64 	%rd229, %rd227, %rd228;
	ld.global.u32 	%r260, [%rd341+3072];
	add.s32 	%r261, %r260, 1;
	cvt.u64.u32 	%rd230, %r261;
	mul.lo.s64 	%rd231, %rd229, %rd230;
	ld.global.u32 	%r262, [%rd341+4096];
	add.s32 	%r263, %r262, 1;
	cvt.u64.u32 	%rd232, %r263;
	mul.lo.s64 	%rd233, %rd231, %rd232;
	ld.global.u32 	%r264, [%rd341+5120];
	add.s32 	%r265, %r264, 1;
	cvt.u64.u32 	%rd234, %r265;
	mul.lo.s64 	%rd235, %rd233, %rd234;
	ld.global.u32 	%r266, [%rd341+6144];
	add.s32 	%r267, %r266, 1;
	cvt.u64.u32 	%rd236, %r267;
	mul.lo.s64 	%rd237, %rd235, %rd236;
	ld.global.u32 	%r268, [%rd341+7168];
	add.s32 	%r269, %r268, 1;
	cvt.u64.u32 	%rd238, %r269;
	mul.lo.s64 	%rd350, %rd237, %rd238;
	add.s32 	%r418, %r418, 4096;
	add.s32 	%r416, %r416, 16;
	add.s64 	%rd341, %rd341, 16384;
	setp.ne.s32 	%p26, %r416, 0;
	@%p26 bra 	$L__BB13_6;
$L__BB13_7:
	setp.eq.s32 	%p27, %r9, 0;
	@%p27 bra 	$L__BB13_16;
	and.b32  	%r16, %r8, 7;
	setp.lt.u32 	%p28, %r9, 8;
	@%p28 bra 	$L__BB13_10;
	cvt.s64.s32 	%rd240, %r418;
	add.s64 	%rd241, %rd240, %rd4;
	shl.b64 	%rd242, %rd241, 2;
	add.s64 	%rd243, %rd2, %rd242;
	ld.global.u32 	%r270, [%rd243];
	add.s32 	%r271, %r270, 1;
	cvt.u64.u32 	%rd244, %r271;
	mul.lo.s64 	%rd245, %rd350, %rd244;
	ld.global.u32 	%r272, [%rd243+1024];
	add.s32 	%r273, %r272, 1;
	cvt.u64.u32 	%rd246, %r273;
	mul.lo.s64 	%rd247, %rd245, %rd246;
	ld.global.u32 	%r274, [%rd243+2048];
	add.s32 	%r275, %r274, 1;
	cvt.u64.u32 	%rd248, %r275;
	mul.lo.s64 	%rd249, %rd247, %rd248;
	ld.global.u32 	%r276, [%rd243+3072];
	add.s32 	%r277, %r276, 1;
	cvt.u64.u32 	%rd250, %r277;
	mul.lo.s64 	%rd251, %rd249, %rd250;
	ld.global.u32 	%r278, [%rd243+4096];
	add.s32 	%r279, %r278, 1;
	cvt.u64.u32 	%rd252, %r279;
	mul.lo.s64 	%rd253, %rd251, %rd252;
	ld.global.u32 	%r280, [%rd243+5120];
	add.s32 	%r281, %r280, 1;
	cvt.u64.u32 	%rd254, %r281;
	mul.lo.s64 	%rd255, %rd253, %rd254;
	ld.global.u32 	%r282, [%rd243+6144];
	add.s32 	%r283, %r282, 1;
	cvt.u64.u32 	%rd256, %r283;
	mul.lo.s64 	%rd257, %rd255, %rd256;
	ld.global.u32 	%r284, [%rd243+7168];
	add.s32 	%r285, %r284, 1;
	cvt.u64.u32 	%rd258, %r285;
	mul.lo.s64 	%rd350, %rd257, %rd258;
	add.s32 	%r418, %r418, 2048;
$L__BB13_10:
	setp.eq.s32 	%p29, %r16, 0;
	@%p29 bra 	$L__BB13_16;
	and.b32  	%r19, %r8, 3;
	setp.lt.u32 	%p30, %r16, 4;
	@%p30 bra 	$L__BB13_13;
	cvt.s64.s32 	%rd260, %r418;
	add.s64 	%rd261, %rd260, %rd4;
	shl.b64 	%rd262, %rd261, 2;
	add.s64 	%rd263, %rd2, %rd262;
	ld.global.u32 	%r286, [%rd263];
	add.s32 	%r287, %r286, 1;
	cvt.u64.u32 	%rd264, %r287;
	mul.lo.s64 	%rd265, %rd350, %rd264;
	ld.global.u32 	%r288, [%rd263+1024];
	add.s32 	%r289, %r288, 1;
	cvt.u64.u32 	%rd266, %r289;
	mul.lo.s64 	%rd267, %rd265, %rd266;
	ld.global.u32 	%r290, [%rd263+2048];
	add.s32 	%r291, %r290, 1;
	cvt.u64.u32 	%rd268, %r291;
	mul.lo.s64 	%rd269, %rd267, %rd268;
	ld.global.u32 	%r292, [%rd263+3072];
	add.s32 	%r293, %r292, 1;
	cvt.u64.u32 	%rd270, %r293;
	mul.lo.s64 	%rd350, %rd269, %rd270;
	add.s32 	%r418, %r418, 1024;
$L__BB13_13:
	setp.eq.s32 	%p31, %r19, 0;
	@%p31 bra 	$L__BB13_16;
	mul.wide.u32 	%rd271, %r2, 8192;
	add.s64 	%rd21, %rd2, %rd271;
	neg.s32 	%r421, %r19;
$L__BB13_15:
	.pragma "nounroll";
	mul.wide.s32 	%rd272, %r418, 4;
	add.s64 	%rd273, %rd21, %rd272;
	ld.global.u32 	%r294, [%rd273];
	add.s32 	%r295, %r294, 1;
	cvt.u64.u32 	%rd274, %r295;
	mul.lo.s64 	%rd350, %rd350, %rd274;
	add.s32 	%r418, %r418, 256;
	add.s32 	%r421, %r421, 1;
	setp.ne.s32 	%p32, %r421, 0;
	@%p32 bra 	$L__BB13_15;
$L__BB13_16:
	setp.lt.s32 	%p33, %r4, 256;
	@%p33 bra 	$L__BB13_21;
	// begin inline asm
	mov.u32 %r359, %laneid;
	// end inline asm
	mov.b64 	{%r361, %r366}, %rd350;
	mov.b32 	%r367, 1;
	mov.b32 	%r408, 31;
	mov.b32 	%r409, -1;
	// begin inline asm
	shfl.sync.down.b32 %r360, %r361, %r367, %r408, %r409;
	// end inline asm
	// begin inline asm
	shfl.sync.down.b32 %r365, %r366, %r367, %r408, %r409;
	// end inline asm
	mov.b64 	%rd309, {%r360, %r365};
	setp.gt.s32 	%p49, %r359, 30;
	selp.b64 	%rd310, 1, %rd309, %p49;
	mul.lo.s64 	%rd311, %rd310, %rd350;
	mov.b64 	{%r371, %r376}, %rd311;
	mov.b32 	%r377, 2;
	// begin inline asm
	shfl.sync.down.b32 %r370, %r371, %r377, %r408, %r409;
	// end inline asm
	// begin inline asm
	shfl.sync.down.b32 %r375, %r376, %r377, %r408, %r409;
	// end inline asm
	mov.b64 	%rd312, {%r370, %r375};
	setp.gt.s32 	%p50, %r359, 29;
	selp.b64 	%rd313, 1, %rd312, %p50;
	mul.lo.s64 	%rd314, %rd313, %rd311;
	mov.b64 	{%r381, %r386}, %rd314;
	mov.b32 	%r387, 4;
	// begin inline asm
	shfl.sync.down.b32 %r380, %r381, %r387, %r408, %r409;
	// end inline asm
	// begin inline asm
	shfl.sync.down.b32 %r385, %r386, %r387, %r408, %r409;
	// end inline asm
	mov.b64 	%rd315, {%r380, %r385};
	setp.gt.s32 	%p51, %r359, 27;
	selp.b64 	%rd316, 1, %rd315, %p51;
	mul.lo.s64 	%rd317, %rd316, %rd314;
	mov.b64 	{%r391, %r396}, %rd317;
	mov.b32 	%r397, 8;
	// begin inline asm
	shfl.sync.down.b32 %r390, %r391, %r397, %r408, %r409;
	// end inline asm
	// begin inline asm
	shfl.sync.down.b32 %r395, %r396, %r397, %r408, %r409;
	// end inline asm
	mov.b64 	%rd318, {%r390, %r395};
	setp.gt.s32 	%p52, %r359, 23;
	selp.b64 	%rd319, 1, %rd318, %p52;
	mul.lo.s64 	%rd320, %rd319, %rd317;
	mov.b64 	{%r401, %r406}, %rd320;
	mov.b32 	%r407, 16;
	// begin inline asm
	shfl.sync.down.b32 %r400, %r401, %r407, %r408, %r409;
	// end inline asm
	// begin inline asm
	shfl.sync.down.b32 %r405, %r406, %r407, %r408, %r409;
	// end inline asm
	mov.b64 	%rd321, {%r400, %r405};
	setp.gt.s32 	%p53, %r359, 15;
	selp.b64 	%rd322, 1, %rd321, %p53;
	mul.lo.s64 	%rd366, %rd322, %rd320;
	setp.ne.s32 	%p54, %r359, 0;
	@%p54 bra 	$L__BB13_19;
	shr.u32 	%r410, %r5, 2;
	and.b32  	%r411, %r410, 248;
	mov.u32 	%r412, _ZZN3cub18CUB_300001_SM_10006detail6reduce18DeviceReduceKernelINS2_10policy_hubImy11mul_functorImEE10Policy1000EN6thrust24THRUST_300001_SM_1000_NS6detail15normal_iteratorINSA_10device_ptrIjEEEEyS6_m11inc_functorIjEEEvT0_PT3_T1_NS0_13GridEvenShareISL_EET2_T4_E12temp_storage;
	add.s32 	%r413, %r412, %r411;
	st.shared.u64 	[%r413+8], %rd366;
$L__BB13_19:
	bar.sync 	0;
	setp.ne.s32 	%p55, %r5, 0;
	@%p55 bra 	$L__BB13_46;
	ld.shared.u64 	%rd323, [_ZZN3cub18CUB_300001_SM_10006detail6reduce18DeviceReduceKernelINS2_10policy_hubImy11mul_functorImEE10Policy1000EN6thrust24THRUST_300001_SM_1000_NS6detail15normal_iteratorINSA_10device_ptrIjEEEEyS6_m11inc_functorIjEEEvT0_PT3_T1_NS0_13GridEvenShareISL_EET2_T4_E12temp_storage+16];
	mul.lo.s64 	%rd324, %rd323, %rd366;
	ld.shared.u64 	%rd325, [_ZZN3cub18CUB_300001_SM_10006detail6reduce18DeviceReduceKernelINS2_10policy_hubImy11mul_functorImEE10Policy1000EN6thrust24THRUST_300001_SM_1000_NS6detail15normal_iteratorINSA_10device_ptrIjEEEEyS6_m11inc_functorIjEEEvT0_PT3_T1_NS0_13GridEvenShareISL_EET2_T4_E12temp_storage+24];
	mul.lo.s64 	%rd326, %rd324, %rd325;
	ld.shared.u64 	%rd327, [_ZZN3cub18CUB_300001_SM_10006detail6reduce18DeviceReduceKernelINS2_10policy_hubImy11mul_functorImEE10Policy1000EN6thrust24THRUST_300001_SM_1000_NS6detail15normal_iteratorINSA_10device_ptrIjEEEEyS6_m11inc_functorIjEEEvT0_PT3_T1_NS0_13GridEvenShareISL_EET2_T4_E12temp_storage+32];
	mul.lo.s64 	%rd328, %rd326, %rd327;
	ld.shared.u64 	%rd329, [_ZZN3cub18CUB_300001_SM_10006detail6reduce18DeviceReduceKernelINS2_10policy_hubImy11mul_functorImEE10Policy1000EN6thrust24THRUST_300001_SM_1000_NS6detail15normal_iteratorINSA_10device_ptrIjEEEEyS6_m11inc_functorIjEEEvT0_PT3_T1_NS0_13GridEvenShareISL_EET2_T4_E12temp_storage+40];
	mul.lo.s64 	%rd330, %rd328, %rd329;
	ld.shared.u64 	%rd331, [_ZZN3cub18CUB_300001_SM_10006detail6reduce18DeviceReduceKernelINS2_10policy_hubImy11mul_functorImEE10Policy1000EN6thrust24THRUST_300001_SM_1000_NS6detail15normal_iteratorINSA_10device_ptrIjEEEEyS6_m11inc_functorIjEEEvT0_PT3_T1_NS0_13GridEvenShareISL_EET2_T4_E12temp_storage+48];
	mul.lo.s64 	%rd332, %rd330, %rd331;
	ld.shared.u64 	%rd333, [_ZZN3cub18CUB_300001_SM_10006detail6reduce18DeviceReduceKernelINS2_10policy_hubImy11mul_functorImEE10Policy1000EN6thrust24THRUST_300001_SM_1000_NS6detail15normal_iteratorINSA_10device_ptrIjEEEEyS6_m11inc_functorIjEEEvT0_PT3_T1_NS0_13GridEvenShareISL_EET2_T4_E12temp_storage+56];
	mul.lo.s64 	%rd334, %rd332, %rd333;
	ld.shared.u64 	%rd335, [_ZZN3cub18CUB_300001_SM_10006detail6reduce18DeviceReduceKernelINS2_10policy_hubImy11mul_functorImEE10Policy1000EN6thrust24THRUST_300001_SM_1000_NS6detail15normal_iteratorINSA_10device_ptrIjEEEEyS6_m11inc_functorIjEEEvT0_PT3_T1_NS0_13GridEvenShareISL_EET2_T4_E12temp_storage+64];
	mul.lo.s64 	%rd366, %rd334, %rd335;
	bra.uni 	$L__BB13_46;
$L__BB13_21:
	// begin inline asm
	mov.u32 %r296, %laneid;
	// end inline asm
	and.b32  	%r347, %r5, 992;
	add.s32 	%r348, %r347, 32;
	setp.gt.s32 	%p34, %r348, %r4;
	not.b32 	%r349, %r347;
	add.s32 	%r350, %r4, %r349;
	selp.b32 	%r345, %r350, 31, %p34;
	mov.b64 	{%r298, %r303}, %rd350;
	mov.b32 	%r304, 1;
	mov.b32 	%r346, -1;
	// begin inline asm
	shfl.sync.down.b32 %r297, %r298, %r304, %r345, %r346;
	// end inline asm
	// begin inline asm
	shfl.sync.down.b32 %r302, %r303, %r304, %r345, %r346;
	// end inline asm
	mov.b64 	%rd275, {%r297, %r302};
	setp.lt.s32 	%p35, %r296, %r345;
	selp.b64 	%rd276, %rd275, 1, %p35;
	mul.lo.s64 	%rd277, %rd276, %rd350;
	mov.b64 	{%r308, %r313}, %rd277;
	mov.b32 	%r314, 2;
	// begin inline asm
	shfl.sync.down.b32 %r307, %r308, %r314, %r345, %r346;
	// end inline asm
	// begin inline asm
	shfl.sync.down.b32 %r312, %r313, %r314, %r345, %r346;
	// end inline asm
	mov.b64 	%rd278, {%r307, %r312};
	add.s32 	%r351, %r296, 2;
	setp.gt.s32 	%p36, %r351, %r345;
	selp.b64 	%rd279, 1, %rd278, %p36;
	mul.lo.s64 	%rd280, %rd279, %rd277;
	mov.b64 	{%r318, %r323}, %rd280;
	mov.b32 	%r324, 4;
	// begin inline asm
	shfl.sync.down.b32 %r317, %r318, %r324, %r345, %r346;
	// end inline asm
	// begin inline asm
	shfl.sync.down.b32 %r322, %r323, %r324, %r345, %r346;
	// end inline asm
	mov.b64 	%rd281, {%r317, %r322};
	add.s32 	%r352, %r296, 4;
	setp.gt.s32 	%p37, %r352, %r345;
	selp.b64 	%rd282, 1, %rd281, %p37;
	mul.lo.s64 	%rd283, %rd282, %rd280;
	mov.b64 	{%r328, %r333}, %rd283;
	mov.b32 	%r334, 8;
	// begin inline asm
	shfl.sync.down.b32 %r327, %r328, %r334, %r345, %r346;
	// end inline asm
	// begin inline asm
	shfl.sync.down.b32 %r332, %r333, %r334, %r345, %r346;
	// end inline asm
	mov.b64 	%rd284, {%r327, %r332};
	add.s32 	%r353, %r296, 8;
	setp.gt.s32 	%p38, %r353, %r345;
	selp.b64 	%rd285, 1, %rd284, %p38;
	mul.lo.s64 	%rd286, %rd285, %rd283;
	mov.b64 	{%r338, %r343}, %rd286;
	mov.b32 	%r344, 16;
	// begin inline asm
	shfl.sync.down.b32 %r337, %r338, %r344, %r345, %r346;
	// end inline asm
	// begin inline asm
	shfl.sync.down.b32 %r342, %r343, %r344, %r345, %r346;
	// end inline asm
	mov.b64 	%rd287, {%r337, %r342};
	add.s32 	%r354, %r296, 16;
	setp.gt.s32 	%p39, %r354, %r345;
	selp.b64 	%rd288, 1, %rd287, %p39;
	mul.lo.s64 	%rd366, %rd288, %rd286;
	setp.ne.s32 	%p40, %r296, 0;
	@%p40 bra 	$L__BB13_23;
	shr.u32 	%r355, %r5, 2;
	and.b32  	%r356, %r355, 248;
	mov.u32 	%r357, _ZZN3cub18CUB_300001_SM_10006detail6reduce18DeviceReduceKernelINS2_10policy_hubImy11mul_functorImEE10Policy1000EN6thrust24THRUST_300001_SM_1000_NS6detail15normal_iteratorINSA_10device_ptrIjEEEEyS6_m11inc_functorIjEEEvT0_PT3_T1_NS0_13GridEvenShareISL_EET2_T4_E12temp_storage;
	add.s32 	%r358, %r357, %r356;
	st.shared.u64 	[%r358+8], %rd366;
$L__BB13_23:
	bar.sync 	0;
	setp.ne.s32 	%p41, %r5, 0;
	@%p41 bra 	$L__BB13_46;
	setp.gt.s32 	%p42, %r4, 32;
	ld.shared.u64 	%rd289, [_ZZN3cub18CUB_300001_SM_10006detail6reduce18DeviceReduceKernelINS2_10policy_hubImy11mul_functorImEE10Policy1000EN6thrust24THRUST_300001_SM_1000_NS6detail15normal_iteratorINSA_10device_ptrIjEEEEyS6_m11inc_functorIjEEEvT0_PT3_T1_NS0_13GridEvenShareISL_EET2_T4_E12temp_storage+16];
	selp.b64 	%rd290, %rd289, 1, %p42;
	mul.lo.s64 	%rd291, %rd290, %rd366;
	setp.gt.s32 	%p43, %r4, 64;
	ld.shared.u64 	%rd292, [_ZZN3cub18CUB_300001_SM_10006detail6reduce18DeviceReduceKernelINS2_10policy_hubImy11mul_functorImEE10Policy1000EN6thrust24THRUST_300001_SM_1000_NS6detail15normal_iteratorINSA_10device_ptrIjEEEEyS6_m11inc_functorIjEEEvT0_PT3_T1_NS0_13GridEvenShareISL_EET2_T4_E12temp_storage+24];
	selp.b64 	%rd293, %rd292, 1, %p43;
	mul.lo.s64 	%rd294, %rd291, %rd293;
	setp.gt.s32 	%p44, %r4, 96;
	ld.shared.u64 	%rd295, [_ZZN3cub18CUB_300001_SM_10006detail6reduce18DeviceReduceKernelINS2_10policy_hubImy11mul_functorImEE10Policy1000EN6thrust24THRUST_300001_SM_1000_NS6detail15normal_iteratorINSA_10device_ptrIjEEEEyS6_m11inc_functorIjEEEvT0_PT3_T1_NS0_13GridEvenShareISL_EET2_T4_E12temp_storage+32];
	selp.b64 	%rd296, %rd295, 1, %p44;
	mul.lo.s64 	%rd297, %rd294, %rd296;
	setp.gt.s32 	%p45, %r4, 128;
	ld.shared.u64 	%rd298, [_ZZN3cub18CUB_300001_SM_10006detail6reduce18DeviceReduceKernelINS2_10policy_hubImy11mul_functorImEE10Policy1000EN6thrust24THRUST_300001_SM_1000_NS6detail15normal_iteratorINSA_10device_ptrIjEEEEyS6_m11inc_functorIjEEEvT0_PT3_T1_NS0_13GridEvenShareISL_EET2_T4_E12temp_storage+40];
	selp.b64 	%rd299, %rd298, 1, %p45;
	mul.lo.s64 	%rd300, %rd297, %rd299;
	setp.gt.s32 	%p46, %r4, 160;
	ld.shared.u64 	%rd301, [_ZZN3cub18CUB_300001_SM_10006detail6reduce18DeviceReduceKernelINS2_10policy_hubImy11mul_functorImEE10Policy1000EN6thrust24THRUST_300001_SM_1000_NS6detail15normal_iteratorINSA_10device_ptrIjEEEEyS6_m11inc_functorIjEEEvT0_PT3_T1_NS0_13GridEvenShareISL_EET2_T4_E12temp_storage+48];
	selp.b64 	%rd302, %rd301, 1, %p46;
	mul.lo.s64 	%rd303, %rd300, %rd302;
	setp.gt.s32 	%p47, %r4, 192;
	ld.shared.u64 	%rd304, [_ZZN3cub18CUB_300001_SM_10006detail6reduce18DeviceReduceKernelINS2_10policy_hubImy11mul_functorImEE10Policy1000EN6thrust24THRUST_300001_SM_1000_NS6detail15normal_iteratorINSA_10device_ptrIjEEEEyS6_m11inc_functorIjEEEvT0_PT3_T1_NS0_13GridEvenShareISL_EET2_T4_E12temp_storage+56];
	selp.b64 	%rd305, %rd304, 1, %p47;
	mul.lo.s64 	%rd306, %rd303, %rd305;
	setp.gt.s32 	%p48, %r4, 224;
	ld.shared.u64 	%rd307, [_ZZN3cub18CUB_300001_SM_10006detail6reduce18DeviceReduceKernelINS2_10policy_hubImy11mul_functorImEE10Policy1000EN6thrust24THRUST_300001_SM_1000_NS6detail15normal_iteratorINSA_10device_ptrIjEEEEyS6_m11inc_functorIjEEEvT0_PT3_T1_NS0_13GridEvenShareISL_EET2_T4_E12temp_storage+64];
	selp.b64 	%rd308, %rd307, 1, %p48;
	mul.lo.s64 	%rd366, %rd306, %rd308;
	bra.uni 	$L__BB13_46;
$L__BB13_25:
	cvt.u32.u64 	%r52, %rd4;
	mov.u32 	%r27, %tid.x;
	add.s32 	%r53, %r27, %r52;
	mul.wide.u32 	%rd64, %r53, 4;
	add.s64 	%rd65, %rd2, %rd64;
	ld.global.u32 	%r54, [%rd65];
	add.s32 	%r55, %r54, 1;
	ld.global.u32 	%r56, [%rd65+1024];
	add.s32 	%r57, %r56, 1;
	ld.global.u32 	%r58, [%rd65+2048];
	add.s32 	%r59, %r58, 1;
	cvt.u64.u32 	%rd66, %r59;
	ld.global.u32 	%r60, [%rd65+3072];
	add.s32 	%r61, %r60, 1;
	cvt.u64.u32 	%rd67, %r61;
	ld.global.u32 	%r62, [%rd65+4096];
	add.s32 	%r63, %r62, 1;
	cvt.u64.u32 	%rd68, %r63;
	ld.global.u32 	%r64, [%rd65+5120];
	add.s32 	%r65, %r64, 1;
	cvt.u64.u32 	%rd69, %r65;
	ld.global.u32 	%r66, [%rd65+6144];
	add.s32 	%r67, %r66, 1;
	cvt.u64.u32 	%rd70, %r67;
	ld.global.u32 	%r68, [%rd65+7168];
	add.s32 	%r69, %r68, 1;
	cvt.u64.u32 	%rd71, %r69;
	mul.wide.u32 	%rd72, %r57, %r55;
	mul.lo.s64 	%rd73, %rd72, %rd66;
	mul.lo.s64 	%rd74, %rd73, %rd67;
	mul.lo.s64 	%rd75, %rd74, %rd68;
	mul.lo.s64 	%rd76, %rd75, %rd69;
	mul.lo.s64 	%rd77, %rd76, %rd70;
	mul.lo.s64 	%rd365, %rd77, %rd71;
	setp.lt.u64 	%p2, %rd5, %rd3;
	@%p2 bra 	$L__BB13_42;
	cvt.u32.u64 	%r71, %rd3;
	cvt.u64.u32 	%rd78, %r27;
	add.s64 	%rd352, %rd4, %rd3;
	cvt.u32.u64 	%r28, %rd1;
	not.b32 	%r73, %r27;
	add.s32 	%r74, %r73, %r28;
	sub.s32 	%r75, %r74, %r71;
	sub.s32 	%r423, %r75, %r52;
	add.s64 	%rd79, %rd352, %rd78;
	shl.b64 	%rd80, %rd79, 2;
	add.s64 	%rd81, %rd80, %rd2;
	add.s64 	%rd351, %rd81, 8192;
	mov.b32 	%r424, 0;
	mov.u64 	%rd354, %rd4;
$L__BB13_27:
	cvt.s64.s32 	%rd36, %r50;
	add.s64 	%rd354, %rd354, %rd36;
	add.s64 	%rd82, %rd1, -2048;
	setp.gt.u64 	%p3, %rd354, %rd82;
	@%p3 bra 	$L__BB13_29;
	shl.b32 	%r77, %r1, 11;
	cvt.s64.s32 	%rd83, %r77;
	cvt.u64.u32 	%rd84, %r27;
	add.s64 	%rd85, %rd354, %rd84;
	shl.b64 	%rd86, %rd85, 2;
	add.s64 	%rd87, %rd2, %rd86;
	ld.global.u32 	%r78, [%rd87];
	add.s32 	%r79, %r78, 1;
	cvt.u64.u32 	%rd88, %r79;
	ld.global.u32 	%r80, [%rd87+1024];
	add.s32 	%r81, %r80, 1;
	cvt.u64.u32 	%rd89, %r81;
	ld.global.u32 	%r82, [%rd87+2048];
	add.s32 	%r83, %r82, 1;
	cvt.u64.u32 	%rd90, %r83;
	ld.global.u32 	%r84, [%rd87+3072];
	add.s32 	%r85, %r84, 1;
	cvt.u64.u32 	%rd91, %r85;
	ld.global.u32 	%r86, [%rd87+4096];
	add.s32 	%r87, %r86, 1;
	cvt.u64.u32 	%rd92, %r87;
	ld.global.u32 	%r88, [%rd87+5120];
	add.s32 	%r89, %r88, 1;
	cvt.u64.u32 	%rd93, %r89;
	ld.global.u32 	%r90, [%rd87+6144];
	add.s32 	%r91, %r90, 1;
	cvt.u64.u32 	%rd94, %r91;
	ld.global.u32 	%r92, [%rd87+7168];
	add.s32 	%r93, %r92, 1;
	cvt.u64.u32 	%rd95, %r93;
	mul.lo.s64 	%rd96, %rd365, %rd88;
	mul.lo.s64 	%rd97, %rd96, %rd89;
	mul.lo.s64 	%rd98, %rd97, %rd90;
	mul.lo.s64 	%rd99, %rd98, %rd91;
	mul.lo.s64 	%rd100, %rd99, %rd92;
	mul.lo.s64 	%rd101, %rd100, %rd93;
	mul.lo.s64 	%rd102, %rd101, %rd94;
	mul.lo.s64 	%rd365, %rd102, %rd95;
	sub.s64 	%rd103, %rd1, %rd354;
	setp.lt.u64 	%p4, %rd103, %rd83;
	add.s32 	%r424, %r424, 1;
	add.s64 	%rd352, %rd352, %rd83;
	sub.s32 	%r423, %r423, %r77;
	mul.wide.s32 	%rd104, %r77, 4;
	add.s64 	%rd351, %rd351, %rd104;
	@%p4 bra 	$L__BB13_42;
	bra.uni 	$L__BB13_27;
$L__BB13_29:
	setp.le.u64 	%p5, %rd1, %rd354;
	cvt.u32.u64 	%r94, %rd354;
	cvt.u32.u64 	%r95, %rd1;
	sub.s32 	%r96, %r95, %r94;
	setp.ge.s32 	%p6, %r27, %r96;
	or.pred  	%p7, %p5, %p6;
	@%p7 bra 	$L__BB13_42;
	cvt.u32.u64 	%r98, %rd36;
	cvt.u32.u64 	%r99, %rd4;
	not.b32 	%r100, %r27;
	add.s32 	%r101, %r100, %r28;
	add.s32 	%r102, %r98, %r99;
	sub.s32 	%r103, %r101, %r102;
	mul.lo.s32 	%r104, %r1, %r424;
	shl.b32 	%r105, %r104, 11;
	sub.s32 	%r106, %r103, %r105;
	shr.u32 	%r107, %r106, 8;
	add.s32 	%r34, %r107, 1;
	and.b32  	%r35, %r34, 15;
	setp.lt.u32 	%p8, %r106, 3840;
	mov.u32 	%r427, %r27;
	@%p8 bra 	$L__BB13_33;
	shr.u32 	%r108, %r423, 8;
	add.s32 	%r109, %r108, 1;
	and.b32  	%r110, %r109, 33554416;
	neg.s32 	%r425, %r110;
	mov.u32 	%r427, %r27;
$L__BB13_32:
	.pragma "nounroll";
	ld.global.u32 	%r111, [%rd351+-8192];
	add.s32 	%r112, %r111, 1;
	cvt.u64.u32 	%rd106, %r112;
	mul.lo.s64 	%rd107, %rd365, %rd106;
	ld.global.u32 	%r113, [%rd351+-7168];
	add.s32 	%r114, %r113, 1;
	cvt.u64.u32 	%rd108, %r114;
	mul.lo.s64 	%rd109, %rd107, %rd108;
	ld.global.u32 	%r115, [%rd351+-6144];
	add.s32 	%r116, %r115, 1;
	cvt.u64.u32 	%rd110, %r116;
	mul.lo.s64 	%rd111, %rd109, %rd110;
	ld.global.u32 	%r117, [%rd351+-5120];
	add.s32 	%r118, %r117, 1;
	cvt.u64.u32 	%rd112, %r118;
	mul.lo.s64 	%rd113, %rd111, %rd112;
	ld.global.u32 	%r119, [%rd351+-4096];
	add.s32 	%r120, %r119, 1;
	cvt.u64.u32 	%rd114, %r120;
	mul.lo.s64 	%rd115, %rd113, %rd114;
	ld.global.u32 	%r121, [%rd351+-3072];
	add.s32 	%r122, %r121, 1;
	cvt.u64.u32 	%rd116, %r122;
	mul.lo.s64 	%rd117, %rd115, %rd116;
	ld.global.u32 	%r123, [%rd351+-2048];
	add.s32 	%r124, %r123, 1;
	cvt.u64.u32 	%rd118, %r124;
	mul.lo.s64 	%rd119, %rd117, %rd118;
	ld.global.u32 	%r125, [%rd351+-1024];
	add.s32 	%r126, %r125, 1;
	cvt.u64.u32 	%rd120, %r126;
	mul.lo.s64 	%rd121, %rd119, %rd120;
	ld.global.u32 	%r127, [%rd351];
	add.s32 	%r128, %r127, 1;
	cvt.u64.u32 	%rd122, %r128;
	mul.lo.s64 	%rd123, %rd121, %rd122;
	ld.global.u32 	%r129, [%rd351+1024];
	add.s32 	%r130, %r129, 1;
	cvt.u64.u32 	%rd124, %r130;
	mul.lo.s64 	%rd125, %rd123, %rd124;
	ld.global.u32 	%r131, [%rd351+2048];
	add.s32 	%r132, %r131, 1;
	cvt.u64.u32 	%rd126, %r132;
	mul.lo.s64 	%rd127, %rd125, %rd126;
	ld.global.u32 	%r133, [%rd351+3072];
	add.s32 	%r134, %r133, 1;
	cvt.u64.u32 	%rd128, %r134;
	mul.lo.s64 	%rd129, %rd127, %rd128;
	ld.global.u32 	%r135, [%rd351+4096];
	add.s32 	%r136, %r135, 1;
	cvt.u64.u32 	%rd130, %r136;
	mul.lo.s64 	%rd131, %rd129, %rd130;
	ld.global.u32 	%r137, [%rd351+5120];
	add.s32 	%r138, %r137, 1;
	cvt.u64.u32 	%rd132, %r138;
	mul.lo.s64 	%rd133, %rd131, %rd132;
	ld.global.u32 	%r139, [%rd351+6144];
	add.s32 	%r140, %r139, 1;
	cvt.u64.u32 	%rd134, %r140;
	mul.lo.s64 	%rd135, %rd133, %rd134;
	ld.global.u32 	%r141, [%rd351+7168];
	add.s32 	%r142, %r141, 1;
	cvt.u64.u32 	%rd136, %r142;
	mul.lo.s64 	%rd365, %rd135, %rd136;
	add.s32 	%r427, %r427, 4096;
	add.s32 	%r425, %r425, 16;
	add.s64 	%rd351, %rd351, 16384;
	setp.ne.s32 	%p9, %r425, 0;
	@%p9 bra 	$L__BB13_32;
$L__BB13_33:
	setp.eq.s32 	%p10, %r35, 0;
	@%p10 bra 	$L__BB13_42;
	and.b32  	%r42, %r34, 7;
	setp.lt.u32 	%p11, %r35, 8;
	@%p11 bra 	$L__BB13_36;
	cvt.u64.u32 	%rd138, %r427;
	add.s64 	%rd139, %rd354, %rd138;
	shl.b64 	%rd140, %rd139, 2;
	add.s64 	%rd141, %rd2, %rd140;
	ld.global.u32 	%r143, [%rd141];
	add.s32 	%r144, %r143, 1;
	cvt.u64.u32 	%rd142, %r144;
	mul.lo.s64 	%rd143, %rd365, %rd142;
	ld.global.u32 	%r145, [%rd141+1024];
	add.s32 	%r146, %r145, 1;
	cvt.u64.u32 	%rd144, %r146;
	mul.lo.s64 	%rd145, %rd143, %rd144;
	ld.global.u32 	%r147, [%rd141+2048];
	add.s32 	%r148, %r147, 1;
	cvt.u64.u32 	%rd146, %r148;
	mul.lo.s64 	%rd147, %rd145, %rd146;
	ld.global.u32 	%r149, [%rd141+3072];
	add.s32 	%r150, %r149, 1;
	cvt.u64.u32 	%rd148, %r150;
	mul.lo.s64 	%rd149, %rd147, %rd148;
	ld.global.u32 	%r151, [%rd141+4096];
	add.s32 	%r152, %r151, 1;
	cvt.u64.u32 	%rd150, %r152;
	mul.lo.s64 	%rd151, %rd149, %rd150;
	ld.global.u32 	%r153, [%rd141+5120];
	add.s32 	%r154, %r153, 1;
	cvt.u64.u32 	%rd152, %r154;
	mul.lo.s64 	%rd153, %rd151, %rd152;
	ld.global.u32 	%r155, [%rd141+6144];
	add.s32 	%r156, %r155, 1;
	cvt.u64.u32 	%rd154, %r156;
	mul.lo.s64 	%rd155, %rd153, %rd154;
	ld.global.u32 	%r157, [%rd141+7168];
	add.s32 	%r158, %r157, 1;
	cvt.u64.u32 	%rd156, %r158;
	mul.lo.s64 	%rd365, %rd155, %rd156;
	add.s32 	%r427, %r427, 2048;
$L__BB13_36:
	setp.eq.s32 	%p12, %r42, 0;
	@%p12 bra 	$L__BB13_42;
	setp.lt.u32 	%p13, %r42, 4;
	@%p13 bra 	$L__BB13_39;
	cvt.u64.u32 	%rd158, %r427;
	add.s64 	%rd159, %rd354, %rd158;
	shl.b64 	%rd160, %rd159, 2;
	add.s64 	%rd161, %rd2, %rd160;
	ld.global.u32 	%r159, [%rd161];
	add.s32 	%r160, %r159, 1;
	cvt.u64.u32 	%rd162, %r160;
	mul.lo.s64 	%rd163, %rd365, %rd162;
	ld.global.u32 	%r161, [%rd161+1024];
	add.s32 	%r162, %r161, 1;
	cvt.u64.u32 	%rd164, %r162;
	mul.lo.s64 	%rd165, %rd163, %rd164;
	ld.global.u32 	%r163, [%rd161+2048];
	add.s32 	%r164, %r163, 1;
	cvt.u64.u32 	%rd166, %r164;
	mul.lo.s64 	%rd167, %rd165, %rd166;
	ld.global.u32 	%r165, [%rd161+3072];
	add.s32 	%r166, %r165, 1;
	cvt.u64.u32 	%rd168, %r166;
	mul.lo.s64 	%rd365, %rd167, %rd168;
	add.s32 	%r427, %r427, 1024;
$L__BB13_39:
	and.b32  	%r167, %r34, 3;
	setp.eq.s32 	%p14, %r167, 0;
	@%p14 bra 	$L__BB13_42;
	cvt.u64.u32 	%rd169, %r427;
	add.s64 	%rd170, %rd169, %rd352;
	shl.b64 	%rd171, %rd170, 2;
	add.s64 	%rd363, %rd2, %rd171;
	cvt.u16.u32 	%rs1, %r423;
	shr.u16 	%rs2, %rs1, 8;
	add.s16 	%rs3, %rs2, 1;
	cvt.u32.u16 	%r168, %rs3;
	and.b32  	%r169, %r168, 3;
	neg.s32 	%r430, %r169;
$L__BB13_41:
	.pragma "nounroll";
	ld.global.u32 	%r170, [%rd363];
	add.s32 	%r171, %r170, 1;
	cvt.u64.u32 	%rd172, %r171;
	mul.lo.s64 	%rd365, %rd365, %rd172;
	add.s64 	%rd363, %rd363, 1024;
	add.s32 	%r430, %r430, 1;
	setp.ne.s32 	%p15, %r430, 0;
	@%p15 bra 	$L__BB13_41;
$L__BB13_42:
	// begin inline asm
	mov.u32 %r172, %laneid;
	// end inline asm
	mov.b64 	{%r174, %r179}, %rd365;
	mov.b32 	%r180, 1;
	mov.b32 	%r221, 31;
	mov.b32 	%r222, -1;
	// begin inline asm
	shfl.sync.down.b32 %r173, %r174, %r180, %r221, %r222;
	// end inline asm
	// begin inline asm
	shfl.sync.down.b32 %r178, %r179, %r180, %r221, %r222;
	// end inline asm
	mov.b64 	%rd173, {%r173, %r178};
	setp.gt.s32 	%p16, %r172, 30;
	selp.b64 	%rd174, 1, %rd173, %p16;
	mul.lo.s64 	%rd175, %rd174, %rd365;
	mov.b64 	{%r184, %r189}, %rd175;
	mov.b32 	%r190, 2;
	// begin inline asm
	shfl.sync.down.b32 %r183, %r184, %r190, %r221, %r222;
	// end inline asm
	// begin inline asm
	shfl.sync.down.b32 %r188, %r189, %r190, %r221, %r222;
	// end inline asm
	mov.b64 	%rd176, {%r183, %r188};
	setp.gt.s32 	%p17, %r172, 29;
	selp.b64 	%rd177, 1, %rd176, %p17;
	mul.lo.s64 	%rd178, %rd177, %rd175;
	mov.b64 	{%r194, %r199}, %rd178;
	mov.b32 	%r200, 4;
	// begin inline asm
	shfl.sync.down.b32 %r193, %r194, %r200, %r221, %r222;
	// end inline asm
	// begin inline asm
	shfl.sync.down.b32 %r198, %r199, %r200, %r221, %r222;
	// end inline asm
	mov.b64 	%rd179, {%r193, %r198};
	setp.gt.s32 	%p18, %r172, 27;
	selp.b64 	%rd180, 1, %rd179, %p18;
	mul.lo.s64 	%rd181, %rd180, %rd178;
	mov.b64 	{%r204, %r209}, %rd181;
	mov.b32 	%r210, 8;
	// begin inline asm
	shfl.sync.down.b32 %r203, %r204, %r210, %r221, %r222;
	// end inline asm
	// begin inline asm
	shfl.sync.down.b32 %r208, %r209, %r210, %r221, %r222;
	// end inline asm
	mov.b64 	%rd182, {%r203, %r208};
	setp.gt.s32 	%p19, %r172, 23;
	selp.b64 	%rd183, 1, %rd182, %p19;
	mul.lo.s64 	%rd184, %rd183, %rd181;
	mov.b64 	{%r214, %r219}, %rd184;
	mov.b32 	%r220, 16;
	// begin inline asm
	shfl.sync.down.b32 %r213, %r214, %r220, %r221, %r222;
	// end inline asm
	// begin inline asm
	shfl.sync.down.b32 %r218, %r219, %r220, %r221, %r222;
	// end inline asm
	mov.b64 	%rd185, {%r213, %r218};
	setp.gt.s32 	%p20, %r172, 15;
	selp.b64 	%rd186, 1, %rd185, %p20;
	mul.lo.s64 	%rd366, %rd186, %rd184;
	setp.ne.s32 	%p21, %r172, 0;
	@%p21 bra 	$L__BB13_44;
	shr.u32 	%r223, %r27, 2;
	and.b32  	%r224, %r223, 248;
	mov.u32 	%r225, _ZZN3cub18CUB_300001_SM_10006detail6reduce18DeviceReduceKernelINS2_10policy_hubImy11mul_functorImEE10Policy1000EN6thrust24THRUST_300001_SM_1000_NS6detail15normal_iteratorINSA_10device_ptrIjEEEEyS6_m11inc_functorIjEEEvT0_PT3_T1_NS0_13GridEvenShareISL_EET2_T4_E12temp_storage;
	add.s32 	%r226, %r225, %r224;
	st.shared.u64 	[%r226+8], %rd366;
$L__BB13_44:
	bar.sync 	0;
	setp.ne.s32 	%p22, %r27, 0;
	@%p22 bra 	$L__BB13_46;
	ld.shared.u64 	%rd187, [_ZZN3cub18CUB_300001_SM_10006detail6reduce18DeviceReduceKernelINS2_10policy_hubImy11mul_functorImEE10Policy1000EN6thrust24THRUST_300001_SM_1000_NS6detail15normal_iteratorINSA_10device_ptrIjEEEEyS6_m11inc_functorIjEEEvT0_PT3_T1_NS0_13GridEvenShareISL_EET2_T4_E12temp_storage+16];
	mul.lo.s64 	%rd188, %rd187, %rd366;
	ld.shared.u64 	%rd189, [_ZZN3cub18CUB_300001_SM_10006detail6reduce18DeviceReduceKernelINS2_10policy_hubImy11mul_functorImEE10Policy1000EN6thrust24THRUST_300001_SM_1000_NS6detail15normal_iteratorINSA_10device_ptrIjEEEEyS6_m11inc_functorIjEEEvT0_PT3_T1_NS0_13GridEvenShareISL_EET2_T4_E12temp_storage+24];
	mul.lo.s64 	%rd190, %rd188, %rd189;
	ld.shared.u64 	%rd191, [_ZZN3cub18CUB_300001_SM_10006detail6reduce18DeviceReduceKernelINS2_10policy_hubImy11mul_functorImEE10Policy1000EN6thrust24THRUST_300001_SM_1000_NS6detail15normal_iteratorINSA_10device_ptrIjEEEEyS6_m11inc_functorIjEEEvT0_PT3_T1_NS0_13GridEvenShareISL_EET2_T4_E12temp_storage+32];
	mul.lo.s64 	%rd192, %rd190, %rd191;
	ld.shared.u64 	%rd193, [_ZZN3cub18CUB_300001_SM_10006detail6reduce18DeviceReduceKernelINS2_10policy_hubImy11mul_functorImEE10Policy1000EN6thrust24THRUST_300001_SM_1000_NS6detail15normal_iteratorINSA_10device_ptrIjEEEEyS6_m11inc_functorIjEEEvT0_PT3_T1_NS0_13GridEvenShareISL_EET2_T4_E12temp_storage+40];
	mul.lo.s64 	%rd194, %rd192, %rd193;
	ld.shared.u64 	%rd195, [_ZZN3cub18CUB_300001_SM_10006detail6reduce18DeviceReduceKernelINS2_10policy_hubImy11mul_functorImEE10Policy1000EN6thrust24THRUST_300001_SM_1000_NS6detail15normal_iteratorINSA_10device_ptrIjEEEEyS6_m11inc_functorIjEEEvT0_PT3_T1_NS0_13GridEvenShareISL_EET2_T4_E12temp_storage+48];
	mul.lo.s64 	%rd196, %rd194, %rd195;
	ld.shared.u64 	%rd197, [_ZZN3cub18CUB_300001_SM_10006detail6reduce18DeviceReduceKernelINS2_10policy_hubImy11mul_functorImEE10Policy1000EN6thrust24THRUST_300001_SM_1000_NS6detail15normal_iteratorINSA_10device_ptrIjEEEEyS6_m11inc_functorIjEEEvT0_PT3_T1_NS0_13GridEvenShareISL_EET2_T4_E12temp_storage+56];
	mul.lo.s64 	%rd198, %rd196, %rd197;
	ld.shared.u64 	%rd199, [_ZZN3cub18CUB_300001_SM_10006detail6reduce18DeviceReduceKernelINS2_10policy_hubImy11mul_functorImEE10Policy1000EN6thrust24THRUST_300001_SM_1000_NS6detail15normal_iteratorINSA_10device_ptrIjEEEEyS6_m11inc_functorIjEEEvT0_PT3_T1_NS0_13GridEvenShareISL_EET2_T4_E12temp_storage+64];
	mul.lo.s64 	%rd366, %rd198, %rd199;
$L__BB13_46:
	mov.u32 	%r414, %tid.x;
	setp.ne.s32 	%p56, %r414, 0;
	@%p56 bra 	$L__BB13_48;
	ld.param.u64 	%rd339, [_ZN3cub18CUB_300001_SM_10006detail6reduce18DeviceReduceKernelINS2_10policy_hubImy11mul_functorImEE10Policy1000EN6thrust24THRUST_300001_SM_1000_NS6detail15normal_iteratorINSA_10device_ptrIjEEEEyS6_m11inc_functorIjEEEvT0_PT3_T1_NS0_13GridEvenShareISL_EET2_T4__param_1];
	cvta.to.global.u64 	%rd336, %rd339;
	mul.wide.u32 	%rd337, %r2, 8;
	add.s64 	%rd338, %rd336, %rd337;
	st.global.u64 	[%rd338], %rd366;
$L__BB13_48:
	ret;

}
	// .globl	_ZN3cub18CUB_300001_SM_10006detail6reduce28DeviceReduceSingleTileKernelINS2_10policy_hubImy11mul_functorImEE10Policy1000EPmS9_iS6_mmN4cuda3std3__410__identityEEEvT0_T1_T2_T3_T4_T6_
.visible .entry _ZN3cub18CUB_300001_SM_10006detail6reduce28DeviceReduceSingleTileKernelINS2_10policy_hubImy11mul_functorImEE10Policy1000EPmS9_iS6_mmN4cuda3std3__410__identityEEEvT0_T1_T2_T3_T4_T6_(
	.param .u64 .ptr .align 1 _ZN3cub18CUB_300001_SM_10006detail6reduce28DeviceReduceSingleTileKernelINS2_10policy_hubImy11mul_functorImEE10Policy1000EPmS9_iS6_mmN4cuda3std3__410__identityEEEvT0_T1_T2_T3_T4_T6__param_0,
	.param .u64 .ptr .align 1 _ZN3cub18CUB_300001_SM_10006detail6reduce28DeviceReduceSingleTileKernelINS2_10policy_hubImy11mul_functorImEE10Policy1000EPmS9_iS6_mmN4cuda3std3__410__identityEEEvT0_T1_T2_T3_T4_T6__param_1,
	.param .u32 _ZN3cub18CUB_300001_SM_10006detail6reduce28DeviceReduceSingleTileKernelINS2_10policy_hubImy11mul_functorImEE10Policy1000EPmS9_iS6_mmN4cuda3std3__410__identityEEEvT0_T1_T2_T3_T4_T6__param_2,
	.param .align 1 .b8 _ZN3cub18CUB_300001_SM_10006detail6reduce28DeviceReduceSingleTileKernelINS2_10policy_hubImy11mul_functorImEE10Policy1000EPmS9_iS6_mmN4cuda3std3__410__identityEEEvT0_T1_T2_T3_T4_T6__param_3[1],
	.param .u64 _ZN3cub18CUB_300001_SM_10006detail6reduce28DeviceReduceSingleTileKernelINS2_10policy_hubImy11mul_functorImEE10Policy1000EPmS9_iS6_mmN4cuda3std3__410__identityEEEvT0_T1_T2_T3_T4_T6__param_4,
	.param .align 1 .b8 _ZN3cub18CUB_300001_SM_10006detail6reduce28DeviceReduceSingleTileKernelINS2_10policy_hubImy11mul_functorImEE10Policy1000EPmS9_iS6_mmN4cuda3std3__410__identityEEEvT0_T1_T2_T3_T4_T6__param_5[1]
)
.maxntid 256
.minnctapersm 1
{
	.reg .pred 	%p<97>;
	.reg .b32 	%r<472>;
	.reg .b64 	%rd<448>;
	// demoted variable
	.shared .align 8 .b8 _ZZN3cub18CUB_300001_SM_10006detail6reduce28DeviceReduceSingleTileKernelINS2_10policy_hubImy11mul_functorImEE10Policy1000EPmS9_iS6_mmN4cuda3std3__410__identityEEEvT0_T1_T2_T3_T4_T6_E12temp_storage[80];
	ld.param.u64 	%rd68, [_ZN3cub18CUB_300001_SM_10006detail6reduce28DeviceReduceSingleTileKernelINS2_10policy_hubImy11mul_functorImEE10Policy1000EPmS9_iS6_mmN4cuda3std3__410__identityEEEvT0_T1_T2_T3_T4_T6__param_0];
	ld.param.u64 	%rd70, [_ZN3cub18CUB_300001_SM_10006detail6reduce28DeviceReduceSingleTileKernelINS2_10policy_hubImy11mul_functorImEE10Policy1000EPmS9_iS6_mmN4cuda3std3__410__identityEEEvT0_T1_T2_T3_T4_T6__param_1];
	ld.param.u32 	%r68, [_ZN3cub18CUB_300001_SM_10006detail6reduce28DeviceReduceSingleTileKernelINS2_10policy_hubImy11mul_functorImEE10Policy1000EPmS9_iS6_mmN4cuda3std3__410__identityEEEvT0_T1_T2_T3_T4_T6__param_2];
	ld.param.u64 	%rd69, [_ZN3cub18CUB_300001_SM_10006detail6reduce28DeviceReduceSingleTileKernelINS2_10policy_hubImy11mul_functorImEE10Policy1000EPmS9_iS6_mmN4cuda3std3__410__identityEEEvT0_T1_T2_T3_T4_T6__param_4];
	cvta.to.global.u64 	%rd1, %rd70;
	setp.ne.s32 	%p1, %r68, 0;
	@%p1 bra 	$L__BB14_3;
	mov.u32 	%r445, %tid.x;
	setp.ne.s32 	%p96, %r445, 0;
	@%p96 bra 	$L__BB14_74;
	st.global.u64 	[%rd1], %rd69;
	bra.uni 	$L__BB14_74;
$L__BB14_3:
	and.b64  	%rd71, %rd68, 31;
	setp.ne.s64 	%p2, %rd71, 0;
	@%p2 bra 	$L__BB14_38;
	setp.gt.s32 	%p49, %r68, 2047;
	@%p49 bra 	$L__BB14_22;
	mov.u32 	%r1, %tid.x;
	setp.ge.s32 	%p66, %r1, %r68;
	mov.b64 	%rd423, 0;
	mov.u32 	%r449, %r1;
	@%p66 bra 	$L__BB14_7;
	mul.wide.u32 	%rd338, %r1, 8;
	add.s64 	%rd337, %rd68, %rd338;
	// begin inline asm
	ld.global.nc.u64 %rd423, [%rd337];
	// end inline asm
	add.s32 	%r449, %r1, 256;
$L__BB14_7:
	setp.ge.s32 	%p67, %r449, %r68;
	@%p67 bra 	$L__BB14_13;
	not.b32 	%r321, %r449;
	add.s32 	%r4, %r68, %r321;
	and.b32  	%r322, %r4, 768;
	setp.eq.s32 	%p68, %r322, 768;
	@%p68 bra 	$L__BB14_11;
	mul.wide.u32 	%rd340, %r449, 8;
	add.s64 	%rd418, %rd68, %rd340;
	shr.u32 	%r323, %r4, 8;
	add.s32 	%r324, %r323, 1;
	and.b32  	%r325, %r324, 3;
	neg.s32 	%r447, %r325;
$L__BB14_10:
	.pragma "nounroll";
	// begin inline asm
	ld.global.nc.u64 %rd341, [%rd418];
	// end inline asm
	mul.lo.s64 	%rd423, %rd341, %rd423;
	add.s32 	%r449, %r449, 256;
	add.s64 	%rd418, %rd418, 2048;
	add.s32 	%r447, %r447, 1;
	setp.ne.s32 	%p69, %r447, 0;
	@%p69 bra 	$L__BB14_10;
$L__BB14_11:
	setp.lt.u32 	%p70, %r4, 768;
	@%p70 bra 	$L__BB14_13;
$L__BB14_12:
	mul.wide.s32 	%rd351, %r449, 8;
	add.s64 	%rd344, %rd68, %rd351;
	// begin inline asm
	ld.global.nc.u64 %rd343, [%rd344];
	// end inline asm
	mul.lo.s64 	%rd352, %rd343, %rd423;
	add.s64 	%rd346, %rd344, 2048;
	// begin inline asm
	ld.global.nc.u64 %rd345, [%rd346];
	// end inline asm
	mul.lo.s64 	%rd353, %rd345, %rd352;
	add.s64 	%rd348, %rd344, 4096;
	// begin inline asm
	ld.global.nc.u64 %rd347, [%rd348];
	// end inline asm
	mul.lo.s64 	%rd354, %rd347, %rd353;
	add.s64 	%rd350, %rd344, 6144;
	// begin inline asm
	ld.global.nc.u64 %rd349, [%rd350];
	// end inline asm
	mul.lo.s64 	%rd423, %rd349, %rd354;
	add.s32 	%r449, %r449, 1024;
	setp.lt.s32 	%p71, %r449, %r68;
	@%p71 bra 	$L__BB14_12;
$L__BB14_13:
	setp.lt.s32 	%p72, %r68, 256;
	@%p72 bra 	$L__BB14_18;
	// begin inline asm
	mov.u32 %r389, %laneid;
	// end inline asm
	mov.b64 	{%r391, %r396}, %rd423;
	mov.b32 	%r397, 1;
	mov.b32 	%r438, 31;
	mov.b32 	%r439, -1;
	// begin inline asm
	shfl.sync.down.b32 %r390, %r391, %r397, %r438, %r439;
	// end inline asm
	// begin inline asm
	shfl.sync.down.b32 %r395, %r396, %r397, %r438, %r439;
	// end inline asm
	mov.b64 	%rd389, {%r390, %r395};
	setp.gt.s32 	%p88, %r389, 30;
	selp.b64 	%rd390, 1, %rd389, %p88;
	mul.lo.s64 	%rd391, %rd390, %rd423;
	mov.b64 	{%r401, %r406}, %rd391;
	mov.b32 	%r407, 2;
	// begin inline asm
	shfl.sync.down.b32 %r400, %r401, %r407, %r438, %r439;
	// end inline asm
	// begin inline asm
	shfl.sync.down.b32 %r405, %r406, %r407, %r438, %r439;
	// end inline asm
	mov.b64 	%rd392, {%r400, %r405};
	setp.gt.s32 	%p89, %r389, 29;
	selp.b64 	%rd393, 1, %rd392, %p89;
	mul.lo.s64 	%rd394, %rd393, %rd391;
	mov.b64 	{%r411, %r416}, %rd394;
	mov.b32 	%r417, 4;
	// begin inline asm
	shfl.sync.down.b32 %r410, %r411, %r417, %r438, %r439;
	// end inline asm
	// begin inline asm
	shfl.sync.down.b32 %r415, %r416, %r417, %r438, %r439;
	// end inline asm
	mov.b64 	%rd395, {%r410, %r415};
	setp.gt.s32 	%p90, %r389, 27;
	selp.b64 	%rd396, 1, %rd395, %p90;
	mul.lo.s64 	%rd397, %rd396, %rd394;
	mov.b64 	{%r421, %r426}, %rd397;
	mov.b32 	%r427, 8;
	// begin inline asm
	shfl.sync.down.b32 %r420, %r421, %r427, %r438, %r439;
	// end inline asm
	// begin inline asm
	shfl.sync.down.b32 %r425, %r426, %r427, %r438, %r439;
	// end inline asm
	mov.b64 	%rd398, {%r420, %r425};
	setp.gt.s32 	%p91, %r389, 23;
	selp.b64 	%rd399, 1, %rd398, %p91;
	mul.lo.s64 	%rd400, %rd399, %rd397;
	mov.b64 	{%r431, %r436}, %rd400;
	mov.b32 	%r437, 16;
	// begin inline asm
	shfl.sync.down.b32 %r430, %r431, %r437, %r438, %r439;
	// end inline asm
	// begin inline asm
	shfl.sync.down.b32 %r435, %r436, %r437, %r438, %r439;
	// end inline asm
	mov.b64 	%rd401, {%r430, %r435};
	setp.gt.s32 	%p92, %r389, 15;
	selp.b64 	%rd402, 1, %rd401, %p92;
	mul.lo.s64 	%rd447, %rd402, %rd400;
	setp.ne.s32 	%p93, %r389, 0;
	@%p93 bra 	$L__BB14_16;
	shr.u32 	%r440, %r1, 2;
	and.b32  	%r441, %r440, 248;
	mov.u32 	%r442, _ZZN3cub18CUB_300001_SM_10006detail6reduce28DeviceReduceSingleTileKernelINS2_10policy_hubImy11mul_functorImEE10Policy1000EPmS9_iS6_mmN4cuda3std3__410__identityEEEvT0_T1_T2_T3_T4_T6_E12temp_storage;
	add.s32 	%r443, %r442, %r441;
	st.shared.u64 	[%r443+8], %rd447;
$L__BB14_16:
	bar.sync 	0;
	setp.ne.s32 	%p94, %r1, 0;
	@%p94 bra 	$L__BB14_72;
	ld.shared.u64 	%rd403, [_ZZN3cub18CUB_300001_SM_10006detail6reduce28DeviceReduceSingleTileKernelINS2_10policy_hubImy11mul_functorImEE10Policy1000EPmS9_iS6_mmN4cuda3std3__410__identityEEEvT0_T1_T2_T3_T4_T6_E12temp_storage+16];
	mul.lo.s64 	%rd404, %rd403, %rd447;
	ld.shared.u64 	%rd405, [_ZZN3cub18CUB_300001_SM_10006detail6reduce28DeviceReduceSingleTileKernelINS2_10policy_hubImy11mul_functorImEE10Policy1000EPmS9_iS6_mmN4cuda3std3__410__identityEEEvT0_T1_T2_T3_T4_T6_E12temp_storage+24];
	mul.lo.s64 	%rd406, %rd404, %rd405;
	ld.shared.u64 	%rd407, [_ZZN3cub18CUB_300001_SM_10006detail6reduce28DeviceReduceSingleTileKernelINS2_10policy_hubImy11mul_functorImEE10Policy1000EPmS9_iS6_mmN4cuda3std3__410__identityEEEvT0_T1_T2_T3_T4_T6_E12temp_storage+32];
	mul.lo.s64 	%rd408, %rd406, %rd407;
	ld.shared.u64 	%rd409, [_ZZN3cub18CUB_300001_SM_10006detail6reduce28DeviceReduceSingleTileKernelINS2_10policy_hubImy11mul_functorImEE10Policy1000EPmS9_iS6_mmN4cuda3std3__410__identityEEEvT0_T1_T2_T3_T4_T6_E12temp_storage+40];
	mul.lo.s64 	%rd410, %rd408, %rd409;
	ld.shared.u64 	%rd411, [_ZZN3cub18CUB_300001_SM_10006detail6reduce28DeviceReduceSingleTileKernelINS2_10policy_hubImy11mul_functorImEE10Policy1000EPmS9_iS6_mmN4cuda3std3__410__identityEEEvT0_T1_T2_T3_T4_T6_E12temp_storage+48];
	mul.lo.s64 	%rd412, %rd410, %rd411;
	ld.shared.u64 	%rd413, [_ZZN3cub18CUB_300001_SM_10006detail6reduce28DeviceReduceSingleTileKernelINS2_10policy_hubImy11mul_functorImEE10Policy1000EPmS9_iS6_mmN4cuda3std3__410__identityEEEvT0_T1_T2_T3_T4_T6_E12temp_storage+56];
	mul.lo.s64 	%rd414, %rd412, %rd413;
	ld.shared.u64 	%rd415, [_ZZN3cub18CUB_300001_SM_10006detail6reduce28DeviceReduceSingleTileKernelINS2_10policy_hubImy11mul_functorImEE10Policy1000EPmS9_iS6_mmN4cuda3std3__410__identityEEEvT0_T1_T2_T3_T4_T6_E12temp_storage+64];
	mul.lo.s64 	%rd447, %rd414, %rd415;
	bra.uni 	$L__BB14_72;
$L__BB14_18:
	// begin inline asm
	mov.u32 %r326, %laneid;
	// end inline asm
	and.b32  	%r377, %r1, 992;
	add.s32 	%r378, %r377, 32;
	setp.gt.s32 	%p73, %r378, %r68;
	not.b32 	%r379, %r377;
	add.s32 	%r380, %r68, %r379;
	selp.b32 	%r375, %r380, 31, %p73;
	mov.b64 	{%r328, %r333}, %rd423;
	mov.b32 	%r334, 1;
	mov.b32 	%r376, -1;
	// begin inline asm
	shfl.sync.down.b32 %r327, %r328, %r334, %r375, %r376;
	// end inline asm
	// begin inline asm
	shfl.sync.down.b32 %r332, %r333, %r334, %r375, %r376;
	// end inline asm
	mov.b64 	%rd355, {%r327, %r332};
	setp.lt.s32 	%p74, %r326, %r375;
	selp.b64 	%rd356, %rd355, 1, %p74;
	mul.lo.s64 	%rd357, %rd356, %rd423;
	mov.b64 	{%r338, %r343}, %rd357;
	mov.b32 	%r344, 2;
	// begin inline asm
	shfl.sync.down.b32 %r337, %r338, %r344, %r375, %r376;
	// end inline asm
	// begin inline asm
	shfl.sync.down.b32 %r342, %r343, %r344, %r375, %r376;
	// end inline asm
	mov.b64 	%rd358, {%r337, %r342};
	add.s32 	%r381, %r326, 2;
	setp.gt.s32 	%p75, %r381, %r375;
	selp.b64 	%rd359, 1, %rd358, %p75;
	mul.lo.s64 	%rd360, %rd359, %rd357;
	mov.b64 	{%r348, %r353}, %rd360;
	mov.b32 	%r354, 4;
	// begin inline asm
	shfl.sync.down.b32 %r347, %r348, %r354, %r375, %r376;
	// end inline asm
	// begin inline asm
	shfl.sync.down.b32 %r352, %r353, %r354, %r375, %r376;
	// end inline asm
	mov.b64 	%rd361, {%r347, %r352};
	add.s32 	%r382, %r326, 4;
	setp.gt.s32 	%p76, %r382, %r375;
	selp.b64 	%rd362, 1, %rd361, %p76;
	mul.lo.s64 	%rd363, %rd362, %rd360;
	mov.b64 	{%r358, %r363}, %rd363;
	mov.b32 	%r364, 8;
	// begin inline asm
	shfl.sync.down.b32 %r357, %r358, %r364, %r375, %r376;
	// end inline asm
	// begin inline asm
	shfl.sync.down.b32 %r362, %r363, %r364, %r375, %r376;
	// end inline asm
	mov.b64 	%rd364, {%r357, %r362};
	add.s32 	%r383, %r326, 8;
	setp.gt.s32 	%p77, %r383, %r375;
	selp.b64 	%rd365, 1, %rd364, %p77;
	mul.lo.s64 	%rd366, %rd365, %rd363;
	mov.b64 	{%r368, %r373}, %rd366;
	mov.b32 	%r374, 16;
	// begin inline asm
	shfl.sync.down.b32 %r367, %r368, %r374, %r375, %r376;
	// end inline asm
	// begin inline asm
	shfl.sync.down.b32 %r372, %r373, %r374, %r375, %r376;
	// end inline asm
	mov.b64 	%rd367, {%r367, %r372};
	add.s32 	%r384, %r326, 16;
	setp.gt.s32 	%p78, %r384, %r375;
	selp.b64 	%rd368, 1, %rd367, %p78;
	mul.lo.s64 	%rd447, %rd368, %rd366;
	setp.ne.s32 	%p79, %r326, 0;
	@%p79 bra 	$L__BB14_20;
	shr.u32 	%r385, %r1, 2;
	and.b32  	%r386, %r385, 248;
	mov.u32 	%r387, _ZZN3cub18CUB_300001_SM_10006detail6reduce28DeviceReduceSingleTileKernelINS2_10policy_hubImy11mul_functorImEE10Policy1000EPmS9_iS6_mmN4cuda3std3__410__identityEEEvT0_T1_T2_T3_T4_T6_E12temp_storage;
	add.s32 	%r388, %r387, %r386;
	st.shared.u64 	[%r388+8], %rd447;
$L__BB14_20:
	bar.sync 	0;
	setp.ne.s32 	%p80, %r1, 0;
	@%p80 bra 	$L__BB14_72;
	setp.gt.s32 	%p81, %r68, 32;
	ld.shared.u64 	%rd369, [_ZZN3cub18CUB_300001_SM_10006detail6reduce28DeviceReduceSingleTileKernelINS2_10policy_hubImy11mul_functorImEE10Policy1000EPmS9_iS6_mmN4cuda3std3__410__identityEEEvT0_T1_T2_T3_T4_T6_E12temp_storage+16];
	selp.b64 	%rd370, %rd369, 1, %p81;
	mul.lo.s64 	%rd371, %rd370, %rd447;
	setp.gt.s32 	%p82, %r68, 64;
	ld.shared.u64 	%rd372, [_ZZN3cub18CUB_300001_SM_10006detail6reduce28DeviceReduceSingleTileKernelINS2_10policy_hubImy11mul_functorImEE10Policy1000EPmS9_iS6_mmN4cuda3std3__410__identityEEEvT0_T1_T2_T3_T4_T6_E12temp_storage+24];
	selp.b64 	%rd373, %rd372, 1, %p82;
	mul.lo.s64 	%rd374, %rd371, %rd373;
	setp.gt.s32 	%p83, %r68, 96;
	ld.shared.u64 	%rd375, [_ZZN3cub18CUB_300001_SM_10006detail6reduce28DeviceReduceSingleTileKernelINS2_10policy_hubImy11mul_functorImEE10Policy1000EPmS9_iS6_mmN4cuda3std3__410__identityEEEvT0_T1_T2_T3_T4_T6_E12temp_storage+32];
	selp.b64 	%rd376, %rd375, 1, %p83;
	mul.lo.s64 	%rd377, %rd374, %rd376;
	setp.gt.s32 	%p84, %r68, 128;
	ld.shared.u64 	%rd378, [_ZZN3cub18CUB_300001_SM_10006detail6reduce28DeviceReduceSingleTileKernelINS2_10policy_hubImy11mul_functorImEE10Policy1000EPmS9_iS6_mmN4cuda3std3__410__identityEEEvT0_T1_T2_T3_T4_T6_E12temp_storage+40];
	selp.b64 	%rd379, %rd378, 1, %p84;
	mul.lo.s64 	%rd380, %rd377, %rd379;
	setp.gt.s32 	%p85, %r68, 160;
	ld.shared.u64 	%rd381, [_ZZN3cub18CUB_300001_SM_10006detail6reduce28DeviceReduceSingleTileKernelINS2_10policy_hubImy11mul_functorImEE10Policy1000EPmS9_iS6_mmN4cuda3std3__410__identityEEEvT0_T1_T2_T3_T4_T6_E12temp_storage+48];
	selp.b64 	%rd382, %rd381, 1, %p85;
	mul.lo.s64 	%rd383, %rd380, %rd382;
	setp.gt.s32 	%p86, %r68, 192;
	ld.shared.u64 	%rd384, [_ZZN3cub18CUB_300001_SM_10006detail6reduce28DeviceReduceSingleTileKernelINS2_10policy_hubImy11mul_functorImEE10Policy1000EPmS9_iS6_mmN4cuda3std3__410__identityEEEvT0_T1_T2_T3_T4_T6_E12temp_storage+56];
	selp.b64 	%rd385, %rd384, 1, %p86;
	mul.lo.s64 	%rd386, %rd383, %rd385;
	setp.gt.s32 	%p87, %r68, 224;
	ld.shared.u64 	%rd387, [_ZZN3cub18CUB_300001_SM_10006detail6reduce28DeviceReduceSingleTileKernelINS2_10policy_hubImy11mul_functorImEE10Policy1000EPmS9_iS6_mmN4cuda3std3__410__identityEEEvT0_T1_T2_T3_T4_T6_E12temp_storage+64];
	selp.b64 	%rd388, %rd387, 1, %p87;
	mul.lo.s64 	%rd447, %rd386, %rd388;
	bra.uni 	$L__BB14_72;
$L__BB14_22:
	mov.u32 	%r13, %tid.x;
	shl.b32 	%r14, %r13, 2;
	mul.wide.u32 	%rd260, %r14, 8;
	add.s64 	%rd250, %rd68, %rd260;
	// begin inline asm
	ld.global.nc.v2.u64 {%rd248, %rd249}, [%rd250];
	// end inline asm
	add.s64 	%rd253, %rd250, 16;
	// begin inline asm
	ld.global.nc.v2.u64 {%rd251, %rd252}, [%rd253];
	// end inline asm
	add.s64 	%rd256, %rd250, 8192;
	// begin inline asm
	ld.global.nc.v2.u64 {%rd254, %rd255}, [%rd256];
	// end inline asm
	add.s64 	%rd259, %rd250, 8208;
	// begin inline asm
	ld.global.nc.v2.u64 {%rd257, %rd258}, [%rd259];
	// end inline asm
	mul.lo.s64 	%rd261, %rd249, %rd248;
	mul.lo.s64 	%rd262, %rd251, %rd261;
	mul.lo.s64 	%rd263, %rd252, %rd262;
	mul.lo.s64 	%rd264, %rd254, %rd263;
	mul.lo.s64 	%rd265, %rd255, %rd264;
	mul.lo.s64 	%rd266, %rd257, %rd265;
	mul.lo.s64 	%rd431, %rd258, %rd266;
	setp.lt.u32 	%p50, %r68, 4096;
	mov.b32 	%r452, 2048;
	@%p50 bra 	$L__BB14_26;
	add.s32 	%r15, %r68, -2048;
	mov.b32 	%r452, 2048;
$L__BB14_24:
	add.s32 	%r258, %r452, %r14;
	mul.wide.u32 	%rd279, %r258, 8;
	add.s64 	%rd269, %rd68, %rd279;
	// begin inline asm
	ld.global.nc.v2.u64 {%rd267, %rd268}, [%rd269];
	// end inline asm
	add.s64 	%rd272, %rd269, 16;
	// begin inline asm
	ld.global.nc.v2.u64 {%rd270, %rd271}, [%rd272];
	// end inline asm
	add.s64 	%rd275, %rd269, 8192;
	// begin inline asm
	ld.global.nc.v2.u64 {%rd273, %rd274}, [%rd275];
	// end inline asm
	add.s64 	%rd278, %rd269, 8208;
	// begin inline asm
	ld.global.nc.v2.u64 {%rd276, %rd277}, [%rd278];
	// end inline asm
	mul.lo.s64 	%rd280, %rd267, %rd431;
	mul.lo.s64 	%rd281, %rd268, %rd280;
	mul.lo.s64 	%rd282, %rd270, %rd281;
	mul.lo.s64 	%rd283, %rd271, %rd282;
	mul.lo.s64 	%rd284, %rd273, %rd283;
	mul.lo.s64 	%rd285, %rd274, %rd284;
	mul.lo.s64 	%rd286, %rd276, %rd285;
	mul.lo.s64 	%rd431, %rd277, %rd286;
	sub.s32 	%r259, %r68, %r452;
	setp.lt.s32 	%p51, %r259, 2048;
	@%p51 bra 	$L__BB14_34;
	add.s32 	%r452, %r452, 2048;
	setp.le.s32 	%p52, %r452, %r15;
	@%p52 bra 	$L__BB14_24;
$L__BB14_26:
	setp.le.s32 	%p53, %r68, %r452;
	@%p53 bra 	$L__BB14_34;
	sub.s32 	%r19, %r68, %r452;
	setp.ge.s32 	%p54, %r13, %r19;
	@%p54 bra 	$L__BB14_34;
	not.b32 	%r260, %r13;
	add.s32 	%r261, %r68, %r260;
	sub.s32 	%r20, %r261, %r452;
	and.b32  	%r262, %r20, 768;
	setp.eq.s32 	%p55, %r262, 768;
	mov.u32 	%r456, %r13;
	@%p55 bra 	$L__BB14_31;
	add.s32 	%r454, %r13, %r452;
	shr.u32 	%r263, %r20, 8;
	add.s32 	%r264, %r263, 1;
	and.b32  	%r265, %r264, 3;
	neg.s32 	%r453, %r265;
	mov.u32 	%r456, %r13;
$L__BB14_30:
	.pragma "nounroll";
	mul.wide.u32 	%rd290, %r454, 8;
	add.s64 	%rd289, %rd68, %rd290;
	// begin inline asm
	ld.global.nc.u64 %rd288, [%rd289];
	// end inline asm
	mul.lo.s64 	%rd431, %rd288, %rd431;
	add.s32 	%r456, %r456, 256;
	add.s32 	%r454, %r454, 256;
	add.s32 	%r453, %r453, 1;
	setp.ne.s32 	%p56, %r453, 0;
	@%p56 bra 	$L__BB14_30;
$L__BB14_31:
	setp.lt.u32 	%p57, %r20, 768;
	@%p57 bra 	$L__BB14_34;
	cvt.u64.u32 	%rd291, %r456;
	cvt.u64.u32 	%rd292, %r452;
	add.s64 	%rd293, %rd291, %rd292;
	shl.b64 	%rd294, %rd293, 3;
	add.s64 	%rd295, %rd294, %rd68;
	add.s64 	%rd429, %rd295, 4096;
	add.s32 	%r457, %r456, %r452;
$L__BB14_33:
	mul.wide.u32 	%rd304, %r457, 8;
	add.s64 	%rd297, %rd68, %rd304;
	// begin inline asm
	ld.global.nc.u64 %rd296, [%rd297];
	// end inline asm
	mul.lo.s64 	%rd305, %rd296, %rd431;
	add.s64 	%rd299, %rd429, -2048;
	// begin inline asm
	ld.global.nc.u64 %rd298, [%rd299];
	// end inline asm
	mul.lo.s64 	%rd306, %rd298, %rd305;
	// begin inline asm
	ld.global.nc.u64 %rd300, [%rd429];
	// end inline asm
	mul.lo.s64 	%rd307, %rd300, %rd306;
	add.s64 	%rd303, %rd429, 2048;
	// begin inline asm
	ld.global.nc.u64 %rd302, [%rd303];
	// end inline asm
	mul.lo.s64 	%rd431, %rd302, %rd307;
	add.s32 	%r456, %r456, 1024;
	add.s64 	%rd429, %rd429, 8192;
	add.s32 	%r457, %r457, 1024;
	setp.lt.s32 	%p58, %r456, %r19;
	@%p58 bra 	$L__BB14_33;
$L__BB14_34:
	// begin inline asm
	mov.u32 %r266, %laneid;
	// end inline asm
	mov.b64 	{%r268, %r273}, %rd431;
	mov.b32 	%r274, 1;
	mov.b32 	%r315, 31;
	mov.b32 	%r316, -1;
	// begin inline asm
	shfl.sync.down.b32 %r267, %r268, %r274, %r315, %r316;
	// end inline asm
	// begin inline asm
	shfl.sync.down.b32 %r272, %r273, %r274, %r315, %r316;
	// end inline asm
	mov.b64 	%rd308, {%r267, %r272};
	setp.gt.s32 	%p59, %r266, 30;
	selp.b64 	%rd309, 1, %rd308, %p59;
	mul.lo.s64 	%rd310, %rd309, %rd431;
	mov.b64 	{%r278, %r283}, %rd310;
	mov.b32 	%r284, 2;
	// begin inline asm
	shfl.sync.down.b32 %r277, %r278, %r284, %r315, %r316;
	// end inline asm
	// begin inline asm
	shfl.sync.down.b32 %r282, %r283, %r284, %r315, %r316;
	// end inline asm
	mov.b64 	%rd311, {%r277, %r282};
	setp.gt.s32 	%p60, %r266, 29;
	selp.b64 	%rd312, 1, %rd311, %p60;
	mul.lo.s64 	%rd313, %rd312, %rd310;
	mov.b64 	{%r288, %r293}, %rd313;
	mov.b32 	%r294, 4;
	// begin inline asm
	shfl.sync.down.b32 %r287, %r288, %r294, %r315, %r316;
	// end inline asm
	// begin inline asm
	shfl.sync.down.b32 %r292, %r293, %r294, %r315, %r316;
	// end inline asm
	mov.b64 	%rd314, {%r287, %r292};
	setp.gt.s32 	%p61, %r266, 27;
	selp.b64 	%rd315, 1, %rd314, %p61;
	mul.lo.s64 	%rd316, %rd315, %rd313;
	mov.b64 	{%r298, %r303}, %rd316;
	mov.b32 	%r304, 8;
	// begin inline asm
	shfl.sync.down.b32 %r297, %r298, %r304, %r315, %r316;
	// end inline asm
	// begin inline asm
	shfl.sync.down.b32 %r302, %r303, %r304, %r315, %r316;
	// end inline asm
	mov.b64 	%rd317, {%r297, %r302};
	setp.gt.s32 	%p62, %r266, 23;
	selp.b64 	%rd318, 1, %rd317, %p62;
	mul.lo.s64 	%rd319, %rd318, %rd316;
	mov.b64 	{%r308, %r313}, %rd319;
	mov.b32 	%r314, 16;
	// begin inline asm
	shfl.sync.down.b32 %r307, %r308, %r314, %r315, %r316;
	// end inline asm
	// begin inline asm
	shfl.sync.down.b32 %r312, %r313, %r314, %r315, %r316;
	// end inline asm
	mov.b64 	%rd320, {%r307, %r312};
	setp.gt.s32 	%p63, %r266, 15;
	selp.b64 	%rd321, 1, %rd320, %p63;
	mul.lo.s64 	%rd447, %rd321, %rd319;
	setp.ne.s32 	%p64, %r266, 0;
	@%p64 bra 	$L__BB14_36;
	shr.u32 	%r317, %r13, 2;
	and.b32  	%r318, %r317, 248;
	mov.u32 	%r319, _ZZN3cub18CUB_300001_SM_10006detail6reduce28DeviceReduceSingleTileKernelINS2_10policy_hubImy11mul_functorImEE10Policy1000EPmS9_iS6_mmN4cuda3std3__410__identityEEEvT0_T1_T2_T3_T4_T6_E12temp_storage;
	add.s32 	%r320, %r319, %r318;
	st.shared.u64 	[%r320+8], %rd447;
$L__BB14_36:
	bar.sync 	0;
	setp.ne.s32 	%p65, %r13, 0;
	@%p65 bra 	$L__BB14_72;
	ld.shared.u64 	%rd322, [_ZZN3cub18CUB_300001_SM_10006detail6reduce28DeviceReduceSingleTileKernelINS2_10policy_hubImy11mul_functorImEE10Policy1000EPmS9_iS6_mmN4cuda3std3__410__identityEEEvT0_T1_T2_T3_T4_T6_E12temp_storage+16];
	mul.lo.s64 	%rd323, %rd322, %rd447;
	ld.shared.u64 	%rd324, [_ZZN3cub18CUB_300001_SM_10006detail6reduce28DeviceReduceSingleTileKernelINS2_10policy_hubImy11mul_functorImEE10Policy1000EPmS9_iS6_mmN4cuda3std3__410__identityEEEvT0_T1_T2_T3_T4_T6_E12temp_storage+24];
	mul.lo.s64 	%rd325, %rd323, %rd324;
	ld.shared.u64 	%rd326, [_ZZN3cub18CUB_300001_SM_10006detail6reduce28DeviceReduceSingleTileKernelINS2_10policy_hubImy11mul_functorImEE10Policy1000EPmS9_iS6_mmN4cuda3std3__410__identityEEEvT0_T1_T2_T3_T4_T6_E12temp_storage+32];
	mul.lo.s64 	%rd327, %rd325, %rd326;
	ld.shared.u64 	%rd328, [_ZZN3cub18CUB_300001_SM_10006detail6reduce28DeviceReduceSingleTileKernelINS2_10policy_hubImy11mul_functorImEE10Policy1000EPmS9_iS6_mmN4cuda3std3__410__identityEEEvT0_T1_T2_T3_T4_T6_E12temp_storage+40];
	mul.lo.s64 	%rd329, %rd327, %rd328;
	ld.shared.u64 	%rd330, [_ZZN3cub18CUB_300001_SM_10006detail6reduce28DeviceReduceSingleTileKernelINS2_10policy_hubImy11mul_functorImEE10Policy1000EPmS9_iS6_mmN4cuda3std3__410__identityEEEvT0_T1_T2_T3_T4_T6_E12temp_storage+48];
	mul.lo.s64 	%rd331, %rd329, %rd330;
	ld.shared.u64 	%rd332, [_ZZN3cub18CUB_300001_SM_10006detail6reduce28DeviceReduceSingleTileKernelINS2_10policy_hubImy11mul_functorImEE10Policy1000EPmS9_iS6_mmN4cuda3std3__410__identityEEEvT0_T1_T2_T3_T4_T6_E12temp_storage+56];
	mul.lo.s64 	%rd333, %rd331, %rd332;
	ld.shared.u64 	%rd334, [_ZZN3cub18CUB_300001_SM_10006detail6reduce28DeviceReduceSingleTileKernelINS2_10policy_hubImy11mul_functorImEE10Policy1000EPmS9_iS6_mmN4cuda3std3__410__identityEEEvT0_T1_T2_T3_T4_T6_E12temp_storage+64];
	mul.lo.s64 	%rd447, %rd333, %rd334;
	bra.uni 	$L__BB14_72;
$L__BB14_38:
	setp.gt.s32 	%p3, %r68, 2047;
	@%p3 bra 	$L__BB14_56;
	mov.u32 	%r35, %tid.x;
	setp.ge.s32 	%p20, %r35, %r68;
	mov.b64 	%rd438, 0;
	mov.u32 	%r462, %r35;
	@%p20 bra 	$L__BB14_41;
	mul.wide.u32 	%rd170, %r35, 8;
	add.s64 	%rd169, %rd68, %rd170;
	// begin inline asm
	ld.global.nc.u64 %rd438, [%rd169];
	// end inline asm
	add.s32 	%r462, %r35, 256;
$L__BB14_41:
	setp.ge.s32 	%p21, %r462, %r68;
	@%p21 bra 	$L__BB14_47;
	not.b32 	%r133, %r462;
	add.s32 	%r38, %r68, %r133;
	and.b32  	%r134, %r38, 768;
	setp.eq.s32 	%p22, %r134, 768;
	@%p22 bra 	$L__BB14_45;
	mul.wide.u32 	%rd172, %r462, 8;
	add.s64 	%rd433, %rd68, %rd172;
	shr.u32 	%r135, %r38, 8;
	add.s32 	%r136, %r135, 1;
	and.b32  	%r137, %r136, 3;
	neg.s32 	%r460, %r137;
$L__BB14_44:
	.pragma "nounroll";
	// begin inline asm
	ld.global.nc.u64 %rd173, [%rd433];
	// end inline asm
	mul.lo.s64 	%rd438, %rd173, %rd438;
	add.s32 	%r462, %r462, 256;
	add.s64 	%rd433, %rd433, 2048;
	add.s32 	%r460, %r460, 1;
	setp.ne.s32 	%p23, %r460, 0;
	@%p23 bra 	$L__BB14_44;
$L__BB14_45:
	setp.lt.u32 	%p24, %r38, 768;
	@%p24 bra 	$L__BB14_47;
$L__BB14_46:
	mul.wide.s32 	%rd183, %r462, 8;
	add.s64 	%rd176, %rd68, %rd183;
	// begin inline asm
	ld.global.nc.u64 %rd175, [%rd176];
	// end inline asm
	mul.lo.s64 	%rd184, %rd175, %rd438;
	add.s64 	%rd178, %rd176, 2048;
	// begin inline asm
	ld.global.nc.u64 %rd177, [%rd178];
	// end inline asm
	mul.lo.s64 	%rd185, %rd177, %rd184;
	add.s64 	%rd180, %rd176, 4096;
	// begin inline asm
	ld.global.nc.u64 %rd179, [%rd180];
	// end inline asm
	mul.lo.s64 	%rd186, %rd179, %rd185;
	add.s64 	%rd182, %rd176, 6144;
	// begin inline asm
	ld.global.nc.u64 %rd181, [%rd182];
	// end inline asm
	mul.lo.s64 	%rd438, %rd181, %rd186;
	add.s32 	%r462, %r462, 1024;
	setp.lt.s32 	%p25, %r462, %r68;
	@%p25 bra 	$L__BB14_46;
$L__BB14_47:
	setp.lt.s32 	%p26, %r68, 256;
	@%p26 bra 	$L__BB14_52;
	// begin inline asm
	mov.u32 %r201, %laneid;
	// end inline asm
	mov.b64 	{%r203, %r208}, %rd438;
	mov.b32 	%r209, 1;
	mov.b32 	%r250, 31;
	mov.b32 	%r251, -1;
	// begin inline asm
	shfl.sync.down.b32 %r202, %r203, %r209, %r250, %r251;
	// end inline asm
	// begin inline asm
	shfl.sync.down.b32 %r207, %r208, %r209, %r250, %r251;
	// end inline asm
	mov.b64 	%rd221, {%r202, %r207};
	setp.gt.s32 	%p42, %r201, 30;
	selp.b64 	%rd222, 1, %rd221, %p42;
	mul.lo.s64 	%rd223, %rd222, %rd438;
	mov.b64 	{%r213, %r218}, %rd223;
	mov.b32 	%r219, 2;
	// begin inline asm
	shfl.sync.down.b32 %r212, %r213, %r219, %r250, %r251;
	// end inline asm
	// begin inline asm
	shfl.sync.down.b32 %r217, %r218, %r219, %r250, %r251;
	// end inline asm
	mov.b64 	%rd224, {%r212, %r217};
	setp.gt.s32 	%p43, %r201, 29;
	selp.b64 	%rd225, 1, %rd224, %p43;
	mul.lo.s64 	%rd226, %rd225, %rd223;
	mov.b64 	{%r223, %r228}, %rd226;
	mov.b32 	%r229, 4;
	// begin inline asm
	shfl.sync.down.b32 %r222, %r223, %r229, %r250, %r251;
	// end inline asm
	// begin inline asm
	shfl.sync.down.b32 %r227, %r228, %r229, %r250, %r251;
	// end inline asm
	mov.b64 	%rd227, {%r222, %r227};
	setp.gt.s32 	%p44, %r201, 27;
	selp.b64 	%rd228, 1, %rd227, %p44;
	mul.lo.s64 	%rd229, %rd228, %rd226;
	mov.b64 	{%r233, %r238}, %rd229;
	mov.b32 	%r239, 8;
	// begin inline asm
	shfl.sync.down.b32 %r232, %r233, %r239, %r250, %r251;
	// end inline asm
	// begin inline asm
	shfl.sync.down.b32 %r237, %r238, %r239, %r250, %r251;
	// end inline asm
	mov.b64 	%rd230, {%r232, %r237};
	setp.gt.s32 	%p45, %r201, 23;
	selp.b64 	%rd231, 1, %rd230, %p45;
	mul.lo.s64 	%rd232, %rd231, %rd229;
	mov.b64 	{%r243, %r248}, %rd232;
	mov.b32 	%r249, 16;
	// begin inline asm
	shfl.sync.down.b32 %r242, %r243, %r249, %r250, %r251;
	// end inline asm
	// begin inline asm
	shfl.sync.down.b32 %r247, %r248, %r249, %r250, %r251;
	// end inline asm
	mov.b64 	%rd233, {%r242, %r247};
	setp.gt.s32 	%p46, %r201, 15;
	selp.b64 	%rd234, 1, %rd233, %p46;
	mul.lo.s64 	%rd447, %rd234, %rd232;
	setp.ne.s32 	%p47, %r201, 0;
	@%p47 bra 	$L__BB14_50;
	shr.u32 	%r252, %r35, 2;
	and.b32  	%r253, %r252, 248;
	mov.u32 	%r254, _ZZN3cub18CUB_300001_SM_10006detail6reduce28DeviceReduceSingleTileKernelINS2_10policy_hubImy11mul_functorImEE10Policy1000EPmS9_iS6_mmN4cuda3std3__410__identityEEEvT0_T1_T2_T3_T4_T6_E12temp_storage;
	add.s32 	%r255, %r254, %r253;
	st.shared.u64 	[%r255+8], %rd447;
$L__BB14_50:
	bar.sync 	0;
	setp.ne.s32 	%p48, %r35, 0;
	@%p48 bra 	$L__BB14_72;
	ld.shared.u64 	%rd235, [_ZZN3cub18CUB_300001_SM_10006detail6reduce28DeviceReduceSingleTileKernelINS2_10policy_hubImy11mul_functorImEE10Policy1000EPmS9_iS6_mmN4cuda3std3__410__identityEEEvT0_T1_T2_T3_T4_T6_E12temp_storage+16];
	mul.lo.s64 	%rd236, %rd235, %rd447;
	ld.shared.u64 	%rd237, [_ZZN3cub18CUB_300001_SM_10006detail6reduce28DeviceReduceSingleTileKernelINS2_10policy_hubImy11mul_functorImEE10Policy1000EPmS9_iS6_mmN4cuda3std3__410__identityEEEvT0_T1_T2_T3_T4_T6_E12temp_storage+24];
	mul.lo.s64 	%rd238, %rd236, %rd237;
	ld.shared.u64 	%rd239, [_ZZN3cub18CUB_300001_SM_10006detail6reduce28DeviceReduceSingleTileKernelINS2_10policy_hubImy11mul_functorImEE10Policy1000EPmS9_iS6_mmN4cuda3std3__410__identityEEEvT0_T1_T2_T3_T4_T6_E12temp_storage+32];
	mul.lo.s64 	%rd240, %rd238, %rd239;
	ld.shared.u64 	%rd241, [_ZZN3cub18CUB_300001_SM_10006detail6reduce28DeviceReduceSingleTileKernelINS2_10policy_hubImy11mul_functorImEE10Policy1000EPmS9_iS6_mmN4cuda3std3__410__identityEEEvT0_T1_T2_T3_T4_T6_E12temp_storage+40];
	mul.lo.s64 	%rd242, %rd240, %rd241;
	ld.shared.u64 	%rd243, [_ZZN3cub18CUB_300001_SM_10006detail6reduce28DeviceReduceSingleTileKernelINS2_10policy_hubImy11mul_functorImEE10Policy1000EPmS9_iS6_mmN4cuda3std3__410__identityEEEvT0_T1_T2_T3_T4_T6_E12temp_storage+48];
	mul.lo.s64 	%rd244, %rd242, %rd243;
	ld.shared.u64 	%rd245, [_ZZN3cub18CUB_300001_SM_10006detail6reduce28DeviceReduceSingleTileKernelINS2_10policy_hubImy11mul_functorImEE10Policy1000EPmS9_iS6_mmN4cuda3std3__410__identityEEEvT0_T1_T2_T3_T4_T6_E12temp_storage+56];
	mul.lo.s64 	%rd246, %rd244, %rd245;
	ld.shared.u64 	%rd247, [_ZZN3cub18CUB_300001_SM_10006detail6reduce28DeviceReduceSingleTileKernelINS2_10policy_hubImy11mul_functorImEE10Policy1000EPmS9_iS6_mmN4cuda3std3__410__identityEEEvT0_T1_T2_T3_T4_T6_E12temp_storage+64];
	mul.lo.s64 	%rd447, %rd246, %rd247;
	bra.uni 	$L__BB14_72;
$L__BB14_52:
	// begin inline asm
	mov.u32 %r138, %laneid;
	// end inline asm
	and.b32  	%r189, %r35, 992;
	add.s32 	%r190, %r189, 32;
	setp.gt.s32 	%p27, %r190, %r68;
	not.b32 	%r191, %r189;
	add.s32 	%r192, %r68, %r191;
	selp.b32 	%r187, %r192, 31, %p27;
	mov.b64 	{%r140, %r145}, %rd438;
	mov.b32 	%r146, 1;
	mov.b32 	%r188, -1;
	// begin inline asm
	shfl.sync.down.b32 %r139, %r140, %r146, %r187, %r188;
	// end inline asm
	// begin inline asm
	shfl.sync.down.b32 %r144, %r145, %r146, %r187, %r188;
	// end inline asm
	mov.b64 	%rd187, {%r139, %r144};
	setp.lt.s32 	%p28, %r138, %r187;
	selp.b64 	%rd188, %rd187, 1, %p28;
	mul.lo.s64 	%rd189, %rd188, %rd438;
	mov.b64 	{%r150, %r155}, %rd189;
	mov.b32 	%r156, 2;
	// begin inline asm
	shfl.sync.down.b32 %r149, %r150, %r156, %r187, %r188;
	// end inline asm
	// begin inline asm
	shfl.sync.down.b32 %r154, %r155, %r156, %r187, %r188;
	// end inline asm
	mov.b64 	%rd190, {%r149, %r154};
	add.s32 	%r193, %r138, 2;
	setp.gt.s32 	%p29, %r193, %r187;
	selp.b64 	%rd191, 1, %rd190, %p29;
	mul.lo.s64 	%rd192, %rd191, %rd189;
	mov.b64 	{%r160, %r165}, %rd192;
	mov.b32 	%r166, 4;
	// begin inline asm
	shfl.sync.down.b32 %r159, %r160, %r166, %r187, %r188;
	// end inline asm
	// begin inline asm
	shfl.sync.down.b32 %r164, %r165, %r166, %r187, %r188;
	// end inline asm
	mov.b64 	%rd193, {%r159, %r164};
	add.s32 	%r194, %r138, 4;
	setp.gt.s32 	%p30, %r194, %r187;
	selp.b64 	%rd194, 1, %rd193, %p30;
	mul.lo.s64 	%rd195, %rd194, %rd192;
	mov.b64 	{%r170, %r175}, %rd195;
	mov.b32 	%r176, 8;
	// begin inline asm
	shfl.sync.down.b32 %r169, %r170, %r176, %r187, %r188;
	// end inline asm
	// begin inline asm
	shfl.sync.down.b32 %r174, %r175, %r176, %r187, %r188;
	// end inline asm
	mov.b64 	%rd196, {%r169, %r174};
	add.s32 	%r195, %r138, 8;
	setp.gt.s32 	%p31, %r195, %r187;
	selp.b64 	%rd197, 1, %rd196, %p31;
	mul.lo.s64 	%rd198, %rd197, %rd195;
	mov.b64 	{%r180, %r185}, %rd198;
	mov.b32 	%r186, 16;
	// begin inline asm
	shfl.sync.down.b32 %r179, %r180, %r186, %r187, %r188;
	// end inline asm
	// begin inline asm
	shfl.sync.down.b32 %r184, %r185, %r186, %r187, %r188;
	// end inline asm
	mov.b64 	%rd199, {%r179, %r184};
	add.s32 	%r196, %r138, 16;
	setp.gt.s32 	%p32, %r196, %r187;
	selp.b64 	%rd200, 1, %rd199, %p32;
	mul.lo.s64 	%rd447, %rd200, %rd198;
	setp.ne.s32 	%p33, %r138, 0;
	@%p33 bra 	$L__BB14_54;
	shr.u32 	%r197, %r35, 2;
	and.b32  	%r198, %r197, 248;
	mov.u32 	%r199, _ZZN3cub18CUB_300001_SM_10006detail6reduce28DeviceReduceSingleTileKernelINS2_10policy_hubImy11mul_functorImEE10Policy1000EPmS9_iS6_mmN4cuda3std3__410__identityEEEvT0_T1_T2_T3_T4_T6_E12temp_storage;
	add.s32 	%r200, %r199, %r198;
	st.shared.u64 	[%r200+8], %rd447;
$L__BB14_54:
	bar.sync 	0;
	setp.ne.s32 	%p34, %r35, 0;
	@%p34 bra 	$L__BB14_72;
	setp.gt.s32 	%p35, %r68, 32;
	ld.shared.u64 	%rd201, [_ZZN3cub18CUB_300001_SM_10006detail6reduce28DeviceReduceSingleTileKernelINS2_10policy_hubImy11mul_functorImEE10Policy1000EPmS9_iS6_mmN4cuda3std3__410__identityEEEvT0_T1_T2_T3_T4_T6_E12temp_storage+16];
	selp.b64 	%rd202, %rd201, 1, %p35;
	mul.lo.s64 	%rd203, %rd202, %rd447;
	setp.gt.s32 	%p36, %r68, 64;
	ld.shared.u64 	%rd204, [_ZZN3cub18CUB_300001_SM_10006detail6reduce28DeviceReduceSingleTileKernelINS2_10policy_hubImy11mul_functorImEE10Policy1000EPmS9_iS6_mmN4cuda3std3__410__identityEEEvT0_T1_T2_T3_T4_T6_E12temp_storage+24];
	selp.b64 	%rd205, %rd204, 1, %p36;
	mul.lo.s64 	%rd206, %rd203, %rd205;
	setp.gt.s32 	%p37, %r68, 96;
	ld.shared.u64 	%rd207, [_ZZN3cub18CUB_300001_SM_10006detail6reduce28DeviceReduceSingleTileKernelINS2_10policy_hubImy11mul_functorImEE10Policy1000EPmS9_iS6_mmN4cuda3std3__410__identityEEEvT0_T1_T2_T3_T4_T6_E12temp_storage+32];
	selp.b64 	%rd208, %rd207, 1, %p37;
	mul.lo.s64 	%rd209, %rd206, %rd208;
	setp.gt.s32 	%p38, %r68, 128;
	ld.shared.u64 	%rd210, [_ZZN3cub18CUB_300001_SM_10006detail6reduce28DeviceReduceSingleTileKernelINS2_10policy_hubImy11mul_functorImEE10Policy1000EPmS9_iS6_mmN4cuda3std3__410__identityEEEvT0_T1_T2_T3_T4_T6_E12temp_storage+40];
	selp.b64 	%rd211, %rd210, 1, %p38;
	mul.lo.s64 	%rd212, %rd209, %rd211;
	setp.gt.s32 	%p39, %r68, 160;
	ld.shared.u64 	%rd213, [_ZZN3cub18CUB_300001_SM_10006detail6reduce28DeviceReduceSingleTileKernelINS2_10policy_hubImy11mul_functorImEE10Policy1000EPmS9_iS6_mmN4cuda3std3__410__identityEEEvT0_T1_T2_T3_T4_T6_E12temp_storage+48];
	selp.b64 	%rd214, %rd213, 1, %p39;
	mul.lo.s64 	%rd215, %rd212, %rd214;
	setp.gt.s32 	%p40, %r68, 192;
	ld.shared.u64 	%rd216, [_ZZN3cub18CUB_300001_SM_10006detail6reduce28DeviceReduceSingleTileKernelINS2_10policy_hubImy11mul_functorImEE10Policy1000EPmS9_iS6_mmN4cuda3std3__410__identityEEEvT0_T1_T2_T3_T4_T6_E12temp_storage+56];
	selp.b64 	%rd217, %rd216, 1, %p40;
	mul.lo.s64 	%rd218, %rd215, %rd217;
	setp.gt.s32 	%p41, %r68, 224;
	ld.shared.u64 	%rd219, [_ZZN3cub18CUB_300001_SM_10006detail6reduce28DeviceReduceSingleTileKernelINS2_10policy_hubImy11mul_functorImEE10Policy1000EPmS9_iS6_mmN4cuda3std3__410__identityEEEvT0_T1_T2_T3_T4_T6_E12temp_storage+64];
	selp.b64 	%rd220, %rd219, 1, %p41;
	mul.lo.s64 	%rd447, %rd218, %rd220;
	bra.uni 	$L__BB14_72;
$L__BB14_56:
	mov.u32 	%r47, %tid.x;
	mul.wide.u32 	%rd88, %r47, 8;
	add.s64 	%rd73, %rd68, %rd88;
	// begin inline asm
	ld.global.nc.u64 %rd72, [%rd73];
	// end inline asm
	add.s64 	%rd75, %rd73, 2048;
	// begin inline asm
	ld.global.nc.u64 %rd74, [%rd75];
	// end inline asm
	add.s64 	%rd77, %rd73, 4096;
	// begin inline asm
	ld.global.nc.u64 %rd76, [%rd77];
	// end inline asm
	add.s64 	%rd79, %rd73, 6144;
	// begin inline asm
	ld.global.nc.u64 %rd78, [%rd79];
	// end inline asm
	add.s64 	%rd81, %rd73, 8192;
	// begin inline asm
	ld.global.nc.u64 %rd80, [%rd81];
	// end inline asm
	add.s64 	%rd83, %rd73, 10240;
	// begin inline asm
	ld.global.nc.u64 %rd82, [%rd83];
	// end inline asm
	add.s64 	%rd85, %rd73, 12288;
	// begin inline asm
	ld.global.nc.u64 %rd84, [%rd85];
	// end inline asm
	add.s64 	%rd87, %rd73, 14336;
	// begin inline asm
	ld.global.nc.u64 %rd86, [%rd87];
	// end inline asm
	mul.lo.s64 	%rd89, %rd74, %rd72;
	mul.lo.s64 	%rd90, %rd76, %rd89;
	mul.lo.s64 	%rd91, %rd78, %rd90;
	mul.lo.s64 	%rd92, %rd80, %rd91;
	mul.lo.s64 	%rd93, %rd82, %rd92;
	mul.lo.s64 	%rd94, %rd84, %rd93;
	mul.lo.s64 	%rd446, %rd86, %rd94;
	setp.lt.u32 	%p4, %r68, 4096;
	mov.b32 	%r465, 2048;
	@%p4 bra 	$L__BB14_60;
	add.s32 	%r48, %r68, -2048;
	mov.b32 	%r465, 2048;
$L__BB14_58:
	mul.wide.s32 	%rd111, %r465, 8;
	add.s64 	%rd96, %rd73, %rd111;
	// begin inline asm
	ld.global.nc.u64 %rd95, [%rd96];
	// end inline asm
	add.s64 	%rd98, %rd96, 2048;
	// begin inline asm
	ld.global.nc.u64 %rd97, [%rd98];
	// end inline asm
	add.s64 	%rd100, %rd96, 4096;
	// begin inline asm
	ld.global.nc.u64 %rd99, [%rd100];
	// end inline asm
	add.s64 	%rd102, %rd96, 6144;
	// begin inline asm
	ld.global.nc.u64 %rd101, [%rd102];
	// end inline asm
	add.s64 	%rd104, %rd96, 8192;
	// begin inline asm
	ld.global.nc.u64 %rd103, [%rd104];
	// end inline asm
	add.s64 	%rd106, %rd96, 10240;
	// begin inline asm
	ld.global.nc.u64 %rd105, [%rd106];
	// end inline asm
	add.s64 	%rd108, %rd96, 12288;
	// begin inline asm
	ld.global.nc.u64 %rd107, [%rd108];
	// end inline asm
	add.s64 	%rd110, %rd96, 14336;
	// begin inline asm
	ld.global.nc.u64 %rd109, [%rd110];
	// end inline asm
	mul.lo.s64 	%rd112, %rd95, %rd446;
	mul.lo.s64 	%rd113, %rd97, %rd112;
	mul.lo.s64 	%rd114, %rd99, %rd113;
	mul.lo.s64 	%rd115, %rd101, %rd114;
	mul.lo.s64 	%rd116, %rd103, %rd115;
	mul.lo.s64 	%rd117, %rd105, %rd116;
	mul.lo.s64 	%rd118, %rd107, %rd117;
	mul.lo.s64 	%rd446, %rd109, %rd118;
	sub.s32 	%r71, %r68, %r465;
	setp.lt.s32 	%p5, %r71, 2048;
	@%p5 bra 	$L__BB14_68;
	add.s32 	%r465, %r465, 2048;
	setp.le.s32 	%p6, %r465, %r48;
	@%p6 bra 	$L__BB14_58;
$L__BB14_60:
	setp.le.s32 	%p7, %r68, %r465;
	@%p7 bra 	$L__BB14_68;
	sub.s32 	%r52, %r68, %r465;
	setp.ge.s32 	%p8, %r47, %r52;
	@%p8 bra 	$L__BB14_68;
	not.b32 	%r72, %r47;
	add.s32 	%r73, %r68, %r72;
	sub.s32 	%r53, %r73, %r465;
	and.b32  	%r74, %r53, 768;
	setp.eq.s32 	%p9, %r74, 768;
	mov.u32 	%r469, %r47;
	@%p9 bra 	$L__BB14_65;
	add.s32 	%r467, %r47, %r465;
	shr.u32 	%r75, %r53, 8;
	add.s32 	%r76, %r75, 1;
	and.b32  	%r77, %r76, 3;
	neg.s32 	%r466, %r77;
	mov.u32 	%r469, %r47;
$L__BB14_64:
	.pragma "nounroll";
	mul.wide.u32 	%rd122, %r467, 8;
	add.s64 	%rd121, %rd68, %rd122;
	// begin inline asm
	ld.global.nc.u64 %rd120, [%rd121];
	// end inline asm
	mul.lo.s64 	%rd446, %rd120, %rd446;
	add.s32 	%r469, %r469, 256;
	add.s32 	%r467, %r467, 256;
	add.s32 	%r466, %r466, 1;
	setp.ne.s32 	%p10, %r466, 0;
	@%p10 bra 	$L__BB14_64;
$L__BB14_65:
	setp.lt.u32 	%p11, %r53, 768;
	@%p11 bra 	$L__BB14_68;
	cvt.u64.u32 	%rd123, %r469;
	cvt.u64.u32 	%rd124, %r465;
	add.s64 	%rd125, %rd123, %rd124;
	shl.b64 	%rd126, %rd125, 3;
	add.s64 	%rd127, %rd126, %rd68;
	add.s64 	%rd444, %rd127, 4096;
	add.s32 	%r470, %r469, %r465;
$L__BB14_67:
	mul.wide.u32 	%rd136, %r470, 8;
	add.s64 	%rd129, %rd68, %rd136;
	// begin inline asm
	ld.global.nc.u64 %rd128, [%rd129];
	// end inline asm
	mul.lo.s64 	%rd137, %rd128, %rd446;
	add.s64 	%rd131, %rd444, -2048;
	// begin inline asm
	ld.global.nc.u64 %rd130, [%rd131];
	// end inline asm
	mul.lo.s64 	%rd138, %rd130, %rd137;
	// begin inline asm
	ld.global.nc.u64 %rd132, [%rd444];
	// end inline asm
	mul.lo.s64 	%rd139, %rd132, %rd138;
	add.s64 	%rd135, %rd444, 2048;
	// begin inline asm
	ld.global.nc.u64 %rd134, [%rd135];
	// end inline asm
	mul.lo.s64 	%rd446, %rd134, %rd139;
	add.s32 	%r469, %r469, 1024;
	add.s64 	%rd444, %rd444, 8192;
	add.s32 	%r470, %r470, 1024;
	setp.lt.s32 	%p12, %r469, %r52;
	@%p12 bra 	$L__BB14_67;
$L__BB14_68:
	// begin inline asm
	mov.u32 %r78, %laneid;
	// end inline asm
	mov.b64 	{%r80, %r85}, %rd446;
	mov.b32 	%r86, 1;
	mov.b32 	%r127, 31;
	mov.b32 	%r128, -1;
	// begin inline asm
	shfl.sync.down.b32 %r79, %r80, %r86, %r127, %r128;
	// end inline asm
	// begin inline asm
	shfl.sync.down.b32 %r84, %r85, %r86, %r127, %r128;
	// end inline asm
	mov.b64 	%rd140, {%r79, %r84};
	setp.gt.s32 	%p13, %r78, 30;
	selp.b64 	%rd141, 1, %rd140, %p13;
	mul.lo.s64 	%rd142, %rd141, %rd446;
	mov.b64 	{%r90, %r95}, %rd142;
	mov.b32 	%r96, 2;
	// begin inline asm
	shfl.sync.down.b32 %r89, %r90, %r96, %r127, %r128;
	// end inline asm
	// begin inline asm
	shfl.sync.down.b32 %r94, %r95, %r96, %r127, %r128;
	// end inline asm
	mov.b64 	%rd143, {%r89, %r94};
	setp.gt.s32 	%p14, %r78, 29;
	selp.b64 	%rd144, 1, %rd143, %p14;
	mul.lo.s64 	%rd145, %rd144, %rd142;
	mov.b64 	{%r100, %r105}, %rd145;
	mov.b32 	%r106, 4;
	// begin inline asm
	shfl.sync.down.b32 %r99, %r100, %r106, %r127, %r128;
	// end inline asm
	// begin inline asm
	shfl.sync.down.b32 %r104, %r105, %r106, %r127, %r128;
	// end inline asm
	mov.b64 	%rd146, {%r99, %r104};
	setp.gt.s32 	%p15, %r78, 27;
	selp.b64 	%rd147, 1, %rd146, %p15;
	mul.lo.s64 	%rd148, %rd147, %rd145;
	mov.b64 	{%r110, %r115}, %rd148;
	mov.b32 	%r116, 8;
	// begin inline asm
	shfl.sync.down.b32 %r109, %r110, %r116, %r127, %r128;
	// end inline asm
	// begin inline asm
	shfl.sync.down.b32 %r114, %r115, %r116, %r127, %r128;
	// end inline asm
	mov.b64 	%rd149, {%r109, %r114};
	setp.gt.s32 	%p16, %r78, 23;
	selp.b64 	%rd150, 1, %rd149, %p16;
	mul.lo.s64 	%rd151, %rd150, %rd148;
	mov.b64 	{%r120, %r125}, %rd151;
	mov.b32 	%r126, 16;
	// begin inline asm
	shfl.sync.down.b32 %r119, %r120, %r126, %r127, %r128;
	// end inline asm
	// begin inline asm
	shfl.sync.down.b32 %r124, %r125, %r126, %r127, %r128;
	// end inline asm
	mov.b64 	%rd152, {%r119, %r124};
	setp.gt.s32 	%p17, %r78, 15;
	selp.b64 	%rd153, 1, %rd152, %p17;
	mul.lo.s64 	%rd447, %rd153, %rd151;
	setp.ne.s32 	%p18, %r78, 0;
	@%p18 bra 	$L__BB14_70;
	shr.u32 	%r129, %r47, 2;
	and.b32  	%r130, %r129, 248;
	mov.u32 	%r131, _ZZN3cub18CUB_300001_SM_10006detail6reduce28DeviceReduceSingleTileKernelINS2_10policy_hubImy11mul_functorImEE10Policy1000EPmS9_iS6_mmN4cuda3std3__410__identityEEEvT0_T1_T2_T3_T4_T6_E12temp_storage;
	add.s32 	%r132, %r131, %r130;
	st.shared.u64 	[%r132+8], %rd447;
$L__BB14_70:
	bar.sync 	0;
	setp.ne.s32 	%p19, %r47, 0;
	@%p19 bra 	$L__BB14_72;
	ld.shared.u64 	%rd154, [_ZZN3cub18CUB_300001_SM_10006detail6reduce28DeviceReduceSingleTileKernelINS2_10policy_hubImy11mul_functorImEE10Policy1000EPmS9_iS6_mmN4cuda3std3__410__identityEEEvT0_T1_T2_T3_T4_T6_E12temp_storage+16];
	mul.lo.s64 	%rd155, %rd154, %rd447;
	ld.shared.u64 	%rd156, [_ZZN3cub18CUB_300001_SM_10006detail6reduce28DeviceReduceSingleTileKernelINS2_10policy_hubImy11mul_functorImEE10Policy1000EPmS9_iS6_mmN4cuda3std3__410__identityEEEvT0_T1_T2_T3_T4_T6_E12temp_storage+24];
	mul.lo.s64 	%rd157, %rd155, %rd156;
	ld.shared.u64 	%rd158, [_ZZN3cub18CUB_300001_SM_10006detail6reduce28DeviceReduceSingleTileKernelINS2_10policy_hubImy11mul_functorImEE10Policy1000EPmS9_iS6_mmN4cuda3std3__410__identityEEEvT0_T1_T2_T3_T4_T6_E12temp_storage+32];
	mul.lo.s64 	%rd159, %rd157, %rd158;
	ld.shared.u64 	%rd160, [_ZZN3cub18CUB_300001_SM_10006detail6reduce28DeviceReduceSingleTileKernelINS2_10policy_hubImy11mul_functorImEE10Policy1000EPmS9_iS6_mmN4cuda3std3__410__identityEEEvT0_T1_T2_T3_T4_T6_E12temp_storage+40];
	mul.lo.s64 	%rd161, %rd159, %rd160;
	ld.shared.u64 	%rd162, [_ZZN3cub18CUB_300001_SM_10006detail6reduce28DeviceReduceSingleTileKernelINS2_10policy_hubImy11mul_functorImEE10Policy1000EPmS9_iS6_mmN4cuda3std3__410__identityEEEvT0_T1_T2_T3_T4_T6_E12temp_storage+48];
	mul.lo.s64 	%rd163, %rd161, %rd162;
	ld.shared.u64 	%rd164, [_ZZN3cub18CUB_300001_SM_10006detail6reduce28DeviceReduceSingleTileKernelINS2_10policy_hubImy11mul_functorImEE10Policy1000EPmS9_iS6_mmN4cuda3std3__410__identityEEEvT0_T1_T2_T3_T4_T6_E12temp_storage+56];
	mul.lo.s64 	%rd165, %rd163, %rd164;
	ld.shared.u64 	%rd166, [_ZZN3cub18CUB_300001_SM_10006detail6reduce28DeviceReduceSingleTileKernelINS2_10policy_hubImy11mul_functorImEE10Policy1000EPmS9_iS6_mmN4cuda3std3__410__identityEEEvT0_T1_T2_T3_T4_T6_E12temp_storage+64];
	mul.lo.s64 	%rd447, %rd165, %rd166;
$L__BB14_72:
	mov.u32 	%r444, %tid.x;
	setp.ne.s32 	%p95, %r444, 0;
	@%p95 bra 	$L__BB14_74;
	mul.lo.s64 	%rd416, %rd447, %rd69;
	st.global.u64 	[%rd1], %rd416;
$L__BB14_74:
	ret;

}
	// .globl	_ZN3cub18CUB_300001_SM_10006detail6reduce28DeviceReduceSingleTileKernelINS2_10policy_hubIdj11max_functorIdEE10Policy1000EN6thrust24THRUST_300001_SM_1000_NS6detail15normal_iteratorINSA_10device_ptrIdEEEEPdjS6_ddN4cuda3std3__410__identityEEEvT0_T1_T2_T3_T4_T6_
.visible .entry _ZN3cub18CUB_300001_SM_10006detail6reduce28DeviceReduceSingleTileKernelINS2_10policy_hubIdj11max_functorIdEE10Policy1000EN6thrust24THRUST_300001_SM_1000_NS6detail15normal_iteratorINSA_10device_ptrIdEEEEPdjS6_ddN4cuda3std3__410__identityEEEvT0_T1_T2_T3_T4_T6_(
	.param .align 8 .b8 _ZN3cub18CUB_300001_SM_10006detail6reduce28DeviceReduceSingleTileKernelINS2_10policy_hubIdj11max_functorIdEE10Policy1000EN6thrust24THRUST_300001_SM_1000_NS6detail15normal_iteratorINSA_10device_ptrIdEEEEPdjS6_ddN4cuda3std3__410__identityEEEvT0_T1_T2_T3_T4_T6__param_0[8],
	.param .u64 .ptr .align 1 _ZN3cub18CUB_300001_SM_10006detail6reduce28DeviceReduceSingleTileKernelINS2_10policy_hubIdj11max_functorIdEE10Policy1000EN6thrust24THRUST_300001_SM_1000_NS6detail15normal_iteratorINSA_10device_ptrIdEEEEPdjS6_ddN4cuda3std3__410__identityEEEvT0_T1_T2_T3_T4_T6__param_1,
	.param .u32 _ZN3cub18CUB_300001_SM_10006detail6reduce28DeviceReduceSingleTileKernelINS2_10policy_hubIdj11max_functorIdEE10Policy1000EN6thrust24THRUST_300001_SM_1000_NS6detail15normal_iteratorINSA_10device_ptrIdEEEEPdjS6_ddN4cuda3std3__410__identityEEEvT0_T1_T2_T3_T4_T6__param_2,
	.param .align 1 .b8 _ZN3cub18CUB_300001_SM_10006detail6reduce28DeviceReduceSingleTileKernelINS2_10policy_hubIdj11max_functorIdEE10Policy1000EN6thrust24THRUST_300001_SM_1000_NS6detail15normal_iteratorINSA_10device_ptrIdEEEEPdjS6_ddN4cuda3std3__410__identityEEEvT0_T1_T2_T3_T4_T6__param_3[1],
	.param .f64 _ZN3cub18CUB_300001_SM_10006detail6reduce28DeviceReduceSingleTileKernelINS2_10policy_hubIdj11max_functorIdEE10Policy1000EN6thrust24THRUST_300001_SM_1000_NS6detail15normal_iteratorINSA_10device_ptrIdEEEEPdjS6_ddN4cuda3std3__410__identityEEEvT0_T1_T2_T3_T4_T6__param_4,
	.param .align 1 .b8 _ZN3cub18CUB_300001_SM_10006detail6reduce28DeviceReduceSingleTileKernelINS2_10policy_hubIdj11max_functorIdEE10Policy1000EN6thrust24THRUST_300001_SM_1000_NS6detail15normal_iteratorINSA_10device_ptrIdEEEEPdjS6_ddN4cuda3std3__410__identityEEEvT0_T1_T2_T3_T4_T6__param_5[1]
)
.maxntid 256
.minnctapersm 1
{
	.reg .pred 	%p<169>;
	.reg .b32 	%r<286>;
	.reg .b64 	%rd<114>;
	.reg .b64 	%fd<309>;
	// demoted variable
	.shared .align 8 .b8 _ZZN3cub18CUB_300001_SM_10006detail6reduce28DeviceReduceSingleTileKernelINS2_10policy_hubIdj11max_functorIdEE10Policy1000EN6thrust24THRUST_300001_SM_1000_NS6detail15normal_iteratorINSA_10device_ptrIdEEEEPdjS6_ddN4cuda3std3__410__identityEEEvT0_T1_T2_T3_T4_T6_E12temp_storage[80];
	ld.param.u64 	%rd9, [_ZN3cub18CUB_300001_SM_10006detail6reduce28DeviceReduceSingleTileKernelINS2_10policy_hubIdj11max_functorIdEE10Policy1000EN6thrust24THRUST_300001_SM_1000_NS6detail15normal_iteratorINSA_10device_ptrIdEEEEPdjS6_ddN4cuda3std3__410__identityEEEvT0_T1_T2_T3_T4_T6__param_0];
	ld.param.u64 	%rd10, [_ZN3cub18CUB_300001_SM_10006detail6reduce28DeviceReduceSingleTileKernelINS2_10policy_hubIdj11max_functorIdEE10Policy1000EN6thrust24THRUST_300001_SM_1000_NS6detail15normal_iteratorINSA_10device_ptrIdEEEEPdjS6_ddN4cuda3std3__410__identityEEEvT0_T1_T2_T3_T4_T6__param_1];
	ld.param.u32 	%r51, [_ZN3cub18CUB_300001_SM_10006detail6reduce28DeviceReduceSingleTileKernelINS2_10policy_hubIdj11max_functorIdEE10Policy1000EN6thrust24THRUST_300001_SM_1000_NS6detail15normal_iteratorINSA_10device_ptrIdEEEEPdjS6_ddN4cuda3std3__410__identityEEEvT0_T1_T2_T3_T4_T6__param_2];
	ld.param.f64 	%fd42, [_ZN3cub18CUB_300001_SM_10006detail6reduce28DeviceReduceSingleTileKernelINS2_10policy_hubIdj11max_functorIdEE10Policy1000EN6thrust24THRUST_300001_SM_1000_NS6detail15normal_iteratorINSA_10device_ptrIdEEEEPdjS6_ddN4cuda3std3__410__identityEEEvT0_T1_T2_T3_T4_T6__param_4];
	cvta.to.global.u64 	%rd1, %rd10;
	setp.ne.s32 	%p1, %r51, 0;
	@%p1 bra 	$L__BB15_3;
	mov.u32 	%r268, %tid.x;
	setp.ne.s32 	%p168, %r268, 0;
	@%p168 bra 	$L__BB15_52;
	st.global.f64 	[%rd1], %fd42;
	bra.uni 	$L__BB15_52;
$L__BB15_3:
	cvta.to.global.u64 	%rd2, %rd9;
	setp.gt.u32 	%p2, %r51, 2047;
	@%p2 bra 	$L__BB15_28;
	mov.u32 	%r1, %tid.x;
	setp.ge.u32 	%p80, %r1, %r51;
	mov.f64 	%fd296, 0d0000000000000000;
	mov.u32 	%r272, %r1;
	@%p80 bra 	$L__BB15_6;
	mul.wide.u32 	%rd83, %r1, 8;
	add.s64 	%rd84, %rd2, %rd83;
	ld.global.f64 	%fd296, [%rd84];
	add.s32 	%r272, %r1, 256;
$L__BB15_6:
	setp.ge.u32 	%p81, %r272, %r51;
	@%p81 bra 	$L__BB15_19;
	not.b32 	%r145, %r272;
	add.s32 	%r146, %r51, %r145;
	shr.u32 	%r147, %r146, 8;
	add.s32 	%r4, %r147, 1;
	and.b32  	%r5, %r4, 15;
	setp.lt.u32 	%p82, %r146, 3840;
	@%p82 bra 	$L__BB15_10;
	and.b32  	%r148, %r4, 33554416;
	neg.s32 	%r270, %r148;
	mul.wide.u32 	%rd85, %r272, 8;
	add.s64 	%rd86, %rd85, %rd2;
	add.s64 	%rd112, %rd86, 16384;
$L__BB15_9:
	.pragma "nounroll";
	ld.global.f64 	%fd157, [%rd112+-16384];
	setp.lt.f64 	%p83, %fd296, %fd157;
	selp.f64 	%fd158, %fd157, %fd296, %p83;
	ld.global.f64 	%fd159, [%rd112+-14336];
	setp.lt.f64 	%p84, %fd158, %fd159;
	selp.f64 	%fd160, %fd159, %fd158, %p84;
	ld.global.f64 	%fd161, [%rd112+-12288];
	setp.lt.f64 	%p85, %fd160, %fd161;
	selp.f64 	%fd162, %fd161, %fd160, %p85;
	ld.global.f64 	%fd163, [%rd112+-10240];
	setp.lt.f64 	%p86, %fd162, %fd163;
	selp.f64 	%fd164, %fd163, %fd162, %p86;
	ld.global.f64 	%fd165, [%rd112+-8192];
	setp.lt.f64 	%p87, %fd164, %fd165;
	selp.f64 	%fd166, %fd165, %fd164, %p87;
	ld.global.f64 	%fd167, [%rd112+-6144];
	setp.lt.f64 	%p88, %fd166, %fd167;
	selp.f64 	%fd168, %fd167, %fd166, %p88;
	ld.global.f64 	%fd169, [%rd112+-4096];
	setp.lt.f64 	%p89, %fd168, %fd169;
	selp.f64 	%fd170, %fd169, %fd168, %p89;
	ld.global.f64 	%fd171, [%rd112+-2048];
	setp.lt.f64 	%p90, %fd170, %fd171;
	selp.f64 	%fd172, %fd171, %fd170, %p90;
	ld.global.f64 	%fd173, [%rd112];
	setp.lt.f64 	%p91, %fd172, %fd173;
	selp.f64 	%fd174, %fd173, %fd172, %p91;
	ld.global.f64 	%fd175, [%rd112+2048];
	setp.lt.f64 	%p92, %fd174, %fd175;
	selp.f64 	%fd176, %fd175, %fd174, %p92;
	ld.global.f64 	%fd177, [%rd112+4096];
	setp.lt.f64 	%p93, %fd176, %fd177;
	selp.f64 	%fd178, %fd177, %fd176, %p93;
	ld.global.f64 	%fd179, [%rd112+6144];
	setp.lt.f64 	%p94, %fd178, %fd179;
	selp.f64 	%fd180, %fd179, %fd178, %p94;
	ld.global.f64 	%fd181, [%rd112+8192];
	setp.lt.f64 	%p95, %fd180, %fd181;
	selp.f64 	%fd182, %fd181, %fd180, %p95;
	ld.global.f64 	%fd183, [%rd112+10240];
	setp.lt.f64 	%p96, %fd182, %fd183;
	selp.f64 	%fd184, %fd183, %fd182, %p96;
	ld.global.f64 	%fd185, [%rd112+12288];
	setp.lt.f64 	%p97, %fd184, %fd185;
	selp.f64 	%fd186, %fd185, %fd184, %p97;
	ld.global.f64 	%fd187, [%rd112+14336];
	setp.lt.f64 	%p98, %fd186, %fd187;
	selp.f64 	%fd296, %fd187, %fd186, %p98;
	add.s32 	%r272, %r272, 4096;
	add.s32 	%r270, %r270, 16;
	add.s64 	%rd112, %rd112, 32768;
	setp.ne.s32 	%p99, %r270, 0;
	@%p99 bra 	$L__BB15_9;
$L__BB15_10:
	setp.eq.s32 	%p100, %r5, 0;
	@%p100 bra 	$L__BB15_19;
	and.b32  	%r12, %r4, 7;
	setp.lt.u32 	%p101, %r5, 8;
	@%p101 bra 	$L__BB15_13;
	mul.wide.u32 	%rd87, %r272, 8;
	add.s64 	%rd88, %rd2, %rd87;
	ld.global.f64 	%fd189, [%rd88];
	setp.lt.f64 	%p102, %fd296, %fd189;
	selp.f64 	%fd190, %fd189, %fd296, %p102;
	ld.global.f64 	%fd191, [%rd88+2048];
	setp.lt.f64 	%p103, %fd190, %fd191;
	selp.f64 	%fd192, %fd191, %fd190, %p103;
	ld.global.f64 	%fd193, [%rd88+4096];
	setp.lt.f64 	%p104, %fd192, %fd193;
	selp.f64 	%fd194, %fd193, %fd192, %p104;
	ld.global.f64 	%fd195, [%rd88+6144];
	setp.lt.f64 	%p105, %fd194, %fd195;
	selp.f64 	%fd196, %fd195, %fd194, %p105;
	ld.global.f64 	%fd197, [%rd88+8192];
	setp.lt.f64 	%p106, %fd196, %fd197;
	selp.f64 	%fd198, %fd197, %fd196, %p106;
	ld.global.f64 	%fd199, [%rd88+10240];
	setp.lt.f64 	%p107, %fd198, %fd199;
	selp.f64 	%fd200, %fd199, %fd198, %p107;
	ld.global.f64 	%fd201, [%rd88+12288];
	setp.lt.f64 	%p108, %fd200, %fd201;
	selp.f64 	%fd202, %fd201, %fd200, %p108;
	ld.global.f64 	%fd203, [%rd88+14336];
	setp.lt.f64 	%p109, %fd202, %fd203;
	selp.f64 	%fd296, %fd203, %fd202, %p109;
	add.s32 	%r272, %r272, 2048;
$L__BB15_13:
	setp.eq.s32 	%p110, %r12, 0;
	@%p110 bra 	$L__BB15_19;
	and.b32  	%r15, %r4, 3;
	setp.lt.u32 	%p111, %r12, 4;
	@%p111 bra 	$L__BB15_16;
	mul.wide.u32 	%rd89, %r272, 8;
	add.s64 	%rd90, %rd2, %rd89;
	ld.global.f64 	%fd205, [%rd90];
	setp.lt.f64 	%p112, %fd296, %fd205;
	selp.f64 	%fd206, %fd205, %fd296, %p112;
	ld.global.f64 	%fd207, [%rd90+2048];
	setp.lt.f64 	%p113, %fd206, %fd207;
	selp.f64 	%fd208, %fd207, %fd206, %p113;
	ld.global.f64 	%fd209, [%rd90+4096];
	setp.lt.f64 	%p114, %fd208, %fd209;
	selp.f64 	%fd210, %fd209, %fd208, %p114;
	ld.global.f64 	%fd211, [%rd90+6144];
	setp.lt.f64 	%p115, %fd210, %fd211;
	selp.f64 	%fd296, %fd211, %fd210, %p115;
	add.s32 	%r272, %r272, 1024;
$L__BB15_16:
	setp.eq.s32 	%p116, %r15, 0;
	@%p116 bra 	$L__BB15_19;
	mul.wide.u32 	%rd91, %r272, 8;
	add.s64 	%rd113, %rd2, %rd91;
	neg.s32 	%r275, %r15;
$L__BB15_18:
	.pragma "nounroll";
	ld.global.f64 	%fd212, [%rd113];
	setp.lt.f64 	%p117, %fd296, %fd212;
	selp.f64 	%fd296, %fd212, %fd296, %p117;
	add.s64 	%rd113, %rd113, 2048;
	add.s32 	%r275, %r275, 1;
	setp.ne.s32 	%p118, %r275, 0;
	@%p118 bra 	$L__BB15_18;
$L__BB15_19:
	setp.lt.u32 	%p119, %r51, 256;
	@%p119 bra 	$L__BB15_24;
	// begin inline asm
	mov.u32 %r212, %laneid;
	// end inline asm
	mov.b64 	%rd102, %fd296;
	mov.b64 	{%r214, %r219}, %rd102;
	mov.b32 	%r220, 1;
	mov.b32 	%r261, 31;
	mov.b32 	%r262, -1;
	// begin inline asm
	shfl.sync.down.b32 %r213, %r214, %r220, %r261, %r262;
	// end inline asm
	// begin inline asm
	shfl.sync.down.b32 %r218, %r219, %r220, %r261, %r262;
	// end inline asm
	mov.b64 	%rd103, {%r213, %r218};
	mov.b64 	%fd260, %rd103;
	setp.gt.s32 	%p147, %r212, 30;
	setp.lt.f64 	%p148, %fd296, %fd260;
	selp.f64 	%fd261, %fd260, %fd296, %p148;
	selp.f64 	%fd262, %fd296, %fd261, %p147;
	mov.b64 	%rd104, %fd262;
	mov.b64 	{%r224, %r229}, %rd104;
	mov.b32 	%r230, 2;
	// begin inline asm
	shfl.sync.down.b32 %r223, %r224, %r230, %r261, %r262;
	// end inline asm
	// begin inline asm
	shfl.sync.down.b32 %r228, %r229, %r230, %r261, %r262;
	// end inline asm
	mov.b64 	%rd105, {%r223, %r228};
	mov.b64 	%fd263, %rd105;
	setp.gt.s32 	%p149, %r212, 29;
	setp.lt.f64 	%p150, %fd262, %fd263;
	selp.f64 	%fd264, %fd263, %fd262, %p150;
	selp.f64 	%fd265, %fd262, %fd264, %p149;
	mov.b64 	%rd106, %fd265;
	mov.b64 	{%r234, %r239}, %rd106;
	mov.b32 	%r240, 4;
	// begin inline asm
	shfl.sync.down.b32 %r233, %r234, %r240, %r261, %r262;
	// end inline asm
	// begin inline asm
	shfl.sync.down.b32 %r238, %r239, %r240, %r261, %r262;
	// end inline asm
	mov.b64 	%rd107, {%r233, %r238};
	mov.b64 	%fd266, %rd107;
	setp.gt.s32 	%p151, %r212, 27;
	setp.lt.f64 	%p152, %fd265, %fd266;
	selp.f64 	%fd267, %fd266, %fd265, %p152;
	selp.f64 	%fd268, %fd265, %fd267, %p151;
	mov.b64 	%rd108, %fd268;
	mov.b64 	{%r244, %r249}, %rd108;
	mov.b32 	%r250, 8;
	// begin inline asm
	shfl.sync.down.b32 %r243, %r244, %r250, %r261, %r262;
	// end inline asm
	// begin inline asm
	shfl.sync.down.b32 %r248, %r249, %r250, %r261, %r262;
	// end inline asm
	mov.b64 	%rd109, {%r243, %r248};
	mov.b64 	%fd269, %rd109;
	setp.gt.s32 	%p153, %r212, 23;
	setp.lt.f64 	%p154, %fd268, %fd269;
	selp.f64 	%fd270, %fd269, %fd268, %p154;
	selp.f64 	%fd271, %fd268, %fd270, %p153;
	mov.b64 	%rd110, %fd271;
	mov.b64 	{%r254, %r259}, %rd110;
	mov.b32 	%r260, 16;
	// begin inline asm
	shfl.sync.down.b32 %r253, %r254, %r260, %r261, %r262;
	// end inline asm
	// begin inline asm
	shfl.sync.down.b32 %r258, %r259, %r260, %r261, %r262;
	// end inline asm
	mov.b64 	%rd111, {%r253, %r258};
	mov.b64 	%fd272, %rd111;
	setp.gt.s32 	%p155, %r212, 15;
	setp.lt.f64 	%p156, %fd271, %fd272;
	selp.f64 	%fd16, %fd272, %fd271, %p156;
	selp.f64 	%fd308, %fd271, %fd16, %p155;
	setp.ne.s32 	%p157, %r212, 0;
	@%p157 bra 	$L__BB15_22;
	shr.u32 	%r263, %r1, 2;
	and.b32  	%r264, %r263, 248;
	mov.u32 	%r265, _ZZN3cub18CUB_300001_SM_10006detail6reduce28DeviceReduceSingleTileKernelINS2_10policy_hubIdj11max_functorIdEE10Policy1000EN6thrust24THRUST_300001_SM_1000_NS6detail15normal_iteratorINSA_10device_ptrIdEEEEPdjS6_ddN4cuda3std3__410__identityEEEvT0_T1_T2_T3_T4_T6_E12temp_storage;
	add.s32 	%r266, %r265, %r264;
	st.shared.f64 	[%r266+8], %fd16;
$L__BB15_22:
	bar.sync 	0;
	setp.ne.s32 	%p158, %r1, 0;
	@%p158 bra 	$L__BB15_50;
	ld.shared.f64 	%fd273, [_ZZN3cub18CUB_300001_SM_10006detail6reduce28DeviceReduceSingleTileKernelINS2_10policy_hubIdj11max_functorIdEE10Policy1000EN6thrust24THRUST_300001_SM_1000_NS6detail15normal_iteratorINSA_10device_ptrIdEEEEPdjS6_ddN4cuda3std3__410__identityEEEvT0_T1_T2_T3_T4_T6_E12temp_storage+16];
	setp.lt.f64 	%p159, %fd308, %fd273;
	selp.f64 	%fd274, %fd273, %fd308, %p159;
	ld.shared.f64 	%fd275, [_ZZN3cub18CUB_300001_SM_10006detail6reduce28DeviceReduceSingleTileKernelINS2_10policy_hubIdj11max_functorIdEE10Policy1000EN6thrust24THRUST_300001_SM_1000_NS6detail15normal_iteratorINSA_10device_ptrIdEEEEPdjS6_ddN4cuda3std3__410__identityEEEvT0_T1_T2_T3_T4_T6_E12temp_storage+24];
	setp.lt.f64 	%p160, %fd274, %fd275;
	selp.f64 	%fd276, %fd275, %fd274, %p160;
	ld.shared.f64 	%fd277, [_ZZN3cub18CUB_300001_SM_10006detail6reduce28DeviceReduceSingleTileKernelINS2_10policy_hubIdj11max_functorIdEE10Policy1000EN6thrust24THRUST_300001_SM_1000_NS6detail15normal_iteratorINSA_10device_ptrIdEEEEPdjS6_ddN4cuda3std3__410__identityEEEvT0_T1_T2_T3_T4_T6_E12temp_storage+32];
	setp.lt.f64 	%p161, %fd276, %fd277;
	selp.f64 	%fd278, %fd277, %fd276, %p161;
	ld.shared.f64 	%fd279, [_ZZN3cub18CUB_300001_SM_10006detail6reduce28DeviceReduceSingleTileKernelINS2_10policy_hubIdj11max_functorIdEE10Policy1000EN6thrust24THRUST_300001_SM_1000_NS6detail15normal_iteratorINSA_10device_ptrIdEEEEPdjS6_ddN4cuda3std3__410__identityEEEvT0_T1_T2_T3_T4_T6_E12temp_storage+40];
	setp.lt.f64 	%p162, %fd278, %fd279;
	selp.f64 	%fd280, %fd279, %fd278, %p162;
	ld.shared.f64 	%fd281, [_ZZN3cub18CUB_300001_SM_10006detail6reduce28DeviceReduceSingleTileKernelINS2_10policy_hubIdj11max_functorIdEE10Policy1000EN6thrust24THRUST_300001_SM_1000_NS6detail15normal_iteratorINSA_10device_ptrIdEEEEPdjS6_ddN4cuda3std3__410__identityEEEvT0_T1_T2_T3_T4_T6_E12temp_storage+48];
	setp.lt.f64 	%p163, %fd280, %fd281;
	selp.f64 	%fd282, %fd281, %fd280, %p163;
	ld.shared.f64 	%fd283, [_ZZN3cub18CUB_300001_SM_10006detail6reduce28DeviceReduceSingleTileKernelINS2_10policy_hubIdj11max_functorIdEE10Policy1000EN6thrust24THRUST_300001_SM_1000_NS6detail15normal_iteratorINSA_10device_ptrIdEEEEPdjS6_ddN4cuda3std3__410__identityEEEvT0_T1_T2_T3_T4_T6_E12temp_storage+56];
	setp.lt.f64 	%p164, %fd282, %fd283;
	selp.f64 	%fd284, %fd283, %fd282, %p164;
	ld.shared.f64 	%fd285, [_ZZN3cub18CUB_300001_SM_10006detail6reduce28DeviceReduceSingleTileKernelINS2_10policy_hubIdj11max_functorIdEE10Policy1000EN6thrust24THRUST_300001_SM_1000_NS6detail15normal_iteratorINSA_10device_ptrIdEEEEPdjS6_ddN4cuda3std3__410__identityEEEvT0_T1_T2_T3_T4_T6_E12temp_storage+64];
	setp.lt.f64 	%p165, %fd284, %fd285;
	selp.f64 	%fd308, %fd285, %fd284, %p165;
	bra.uni 	$L__BB15_50;
$L__BB15_24:
	// begin inline asm
	mov.u32 %r149, %laneid;
	// end inline asm
	and.b32  	%r200, %r1, 992;
	add.s32 	%r201, %r200, 32;
	setp.gt.u32 	%p120, %r201, %r51;
	not.b32 	%r202, %r200;
	add.s32 	%r203, %r51, %r202;
	selp.b32 	%r198, %r203, 31, %p120;
	mov.b64 	%rd92, %fd296;
	mov.b64 	{%r151, %r156}, %rd92;
	mov.b32 	%r157, 1;
	mov.b32 	%r199, -1;
	// begin inline asm
	shfl.sync.down.b32 %r150, %r151, %r157, %r198, %r199;
	// end inline asm
	// begin inline asm
	shfl.sync.down.b32 %r155, %r156, %r157, %r198, %r199;
	// end inline asm
	mov.b64 	%rd93, {%r150, %r155};
	mov.b64 	%fd213, %rd93;
	setp.lt.s32 	%p121, %r149, %r198;
	setp.lt.f64 	%p122, %fd296, %fd213;
	selp.f64 	%fd214, %fd213, %fd296, %p122;
	selp.f64 	%fd215, %fd214, %fd296, %p121;
	mov.b64 	%rd94, %fd215;
	mov.b64 	{%r161, %r166}, %rd94;
	mov.b32 	%r167, 2;
	// begin inline asm
	shfl.sync.down.b32 %r160, %r161, %r167, %r198, %r199;
	// end inline asm
	// begin inline asm
	shfl.sync.down.b32 %r165, %r166, %r167, %r198, %r199;
	// end inline asm
	mov.b64 	%rd95, {%r160, %r165};
	mov.b64 	%fd216, %rd95;
	add.s32 	%r204, %r149, 2;
	setp.gt.s32 	%p123, %r204, %r198;
	setp.lt.f64 	%p124, %fd215, %fd216;
	selp.f64 	%fd217, %fd216, %fd215, %p124;
	selp.f64 	%fd218, %fd215, %fd217, %p123;
	mov.b64 	%rd96, %fd218;
	mov.b64 	{%r171, %r176}, %rd96;
	mov.b32 	%r177, 4;
	// begin inline asm
	shfl.sync.down.b32 %r170, %r171, %r177, %r198, %r199;
	// end inline asm
	// begin inline asm
	shfl.sync.down.b32 %r175, %r176, %r177, %r198, %r199;
	// end inline asm
	mov.b64 	%rd97, {%r170, %r175};
	mov.b64 	%fd219, %rd97;
	add.s32 	%r205, %r149, 4;
	setp.gt.s32 	%p125, %r205, %r198;
	setp.lt.f64 	%p126, %fd218, %fd219;
	selp.f64 	%fd220, %fd219, %fd218, %p126;
	selp.f64 	%fd221, %fd218, %fd220, %p125;
	mov.b64 	%rd98, %fd221;
	mov.b64 	{%r181, %r186}, %rd98;
	mov.b32 	%r187, 8;
	// begin inline asm
	shfl.sync.down.b32 %r180, %r181, %r187, %r198, %r199;
	// end inline asm
	// begin inline asm
	shfl.sync.down.b32 %r185, %r186, %r187, %r198, %r199;
	// end inline asm
	mov.b64 	%rd99, {%r180, %r185};
	mov.b64 	%fd222, %rd99;
	add.s32 	%r206, %r149, 8;
	setp.gt.s32 	%p127, %r206, %r198;
	setp.lt.f64 	%p128, %fd221, %fd222;
	selp.f64 	%fd223, %fd222, %fd221, %p128;
	selp.f64 	%fd224, %fd221, %fd223, %p127;
	mov.b64 	%rd100, %fd224;
	mov.b64 	{%r191, %r196}, %rd100;
	mov.b32 	%r197, 16;
	// begin inline asm
	shfl.sync.down.b32 %r190, %r191, %r197, %r198, %r199;
	// end inline asm
	// begin inline asm
	shfl.sync.down.b32 %r195, %r196, %r197, %r198, %r199;
	// end inline asm
	mov.b64 	%rd101, {%r190, %r195};
	mov.b64 	%fd225, %rd101;
	add.s32 	%r207, %r149, 16;
	setp.gt.s32 	%p129, %r207, %r198;
	setp.lt.f64 	%p130, %fd224, %fd225;
	selp.f64 	%fd226, %fd225, %fd224, %p130;
	selp.f64 	%fd308, %fd224, %fd226, %p129;
	setp.ne.s32 	%p131, %r149, 0;
	@%p131 bra 	$L__BB15_26;
	shr.u32 	%r208, %r1, 2;
	and.b32  	%r209, %r208, 248;
	mov.u32 	%r210, _ZZN3cub18CUB_300001_SM_10006detail6reduce28DeviceReduceSingleTileKernelINS2_10policy_hubIdj11max_functorIdEE10Policy1000EN6thrust24THRUST_300001_SM_1000_NS6detail15normal_iteratorINSA_10device_ptrIdEEEEPdjS6_ddN4cuda3std3__410__identityEEEvT0_T1_T2_T3_T4_T6_E12temp_storage;
	add.s32 	%r211, %r210, %r209;
	st.shared.f64 	[%r211+8], %fd308;
$L__BB15_26:
	bar.sync 	0;
	setp.ne.s32 	%p132, %r1, 0;
	@%p132 bra 	$L__BB15_50;
	setp.gt.u32 	%p133, %r51, 32;
	ld.shared.f64 	%fd227, [_ZZN3cub18CUB_300001_SM_10006detail6reduce28DeviceReduceSingleTileKernelINS2_10policy_hubIdj11max_functorIdEE10Policy1000EN6thrust24THRUST_300001_SM_1000_NS6detail15normal_iteratorINSA_10device_ptrIdEEEEPdjS6_ddN4cuda3std3__410__identityEEEvT0_T1_T2_T3_T4_T6_E12temp_storage+16];
	setp.lt.f64 	%p134, %fd308, %fd227;
	selp.f64 	%fd229, %fd227, %fd308, %p134;
	selp.f64 	%fd230, %fd229, %fd308, %p133;
	setp.gt.u32 	%p135, %r51, 64;
	ld.shared.f64 	%fd232, [_ZZN3cub18CUB_300001_SM_10006detail6reduce28DeviceReduceSingleTileKernelINS2_10policy_hubIdj11max_functorIdEE10Policy1000EN6thrust24THRUST_300001_SM_1000_NS6detail15normal_iteratorINSA_10device_ptrIdEEEEPdjS6_ddN4cuda3std3__410__identityEEEvT0_T1_T2_T3_T4_T6_E12temp_storage+24];
	setp.lt.f64 	%p136, %fd230, %fd232;
	selp.f64 	%fd234, %fd232, %fd230, %p136;
	selp.f64 	%fd235, %fd234, %fd230, %p135;
	setp.gt.u32 	%p137, %r51, 96;
	ld.shared.f64 	%fd237, [_ZZN3cub18CUB_300001_SM_10006detail6reduce28DeviceReduceSingleTileKernelINS2_10policy_hubIdj11max_functorIdEE10Policy1000EN6thrust24THRUST_300001_SM_1000_NS6detail15normal_iteratorINSA_10device_ptrIdEEEEPdjS6_ddN4cuda3std3__410__identityEEEvT0_T1_T2_T3_T4_T6_E12temp_storage+32];
	setp.lt.f64 	%p138, %fd235, %fd237;
	selp.f64 	%fd239, %fd237, %fd235, %p138;
	selp.f64 	%fd240, %fd239, %fd235, %p137;
	setp.gt.u32 	%p139, %r51, 128;
	ld.shared.f64 	%fd242, [_ZZN3cub18CUB_300001_SM_10006detail6reduce28DeviceReduceSingleTileKernelINS2_10policy_hubIdj11max_functorIdEE10Policy1000EN6thrust24THRUST_300001_SM_1000_NS6detail15normal_iteratorINSA_10device_ptrIdEEEEPdjS6_ddN4cuda3std3__410__identityEEEvT0_T1_T2_T3_T4_T6_E12temp_storage+40];
	setp.lt.f64 	%p140, %fd240, %fd242;
	selp.f64 	%fd244, %fd242, %fd240, %p140;
	selp.f64 	%fd245, %fd244, %fd240, %p139;
	setp.gt.u32 	%p141, %r51, 160;
	ld.shared.f64 	%fd247, [_ZZN3cub18CUB_300001_SM_10006detail6reduce28DeviceReduceSingleTileKernelINS2_10policy_hubIdj11max_functorIdEE10Policy1000EN6thrust24THRUST_300001_SM_1000_NS6detail15normal_iteratorINSA_10device_ptrIdEEEEPdjS6_ddN4cuda3std3__410__identityEEEvT0_T1_T2_T3_T4_T6_E12temp_storage+48];
	setp.lt.f64 	%p142, %fd245, %fd247;
	selp.f64 	%fd249, %fd247, %fd245, %p142;
	selp.f64 	%fd250, %fd249, %fd245, %p141;
	setp.gt.u32 	%p143, %r51, 192;
	ld.shared.f64 	%fd252, [_ZZN3cub18CUB_300001_SM_10006detail6reduce28DeviceReduceSingleTileKernelINS2_10policy_hubIdj11max_functorIdEE10Policy1000EN6thrust24THRUST_300001_SM_1000_NS6detail15normal_iteratorINSA_10device_ptrIdEEEEPdjS6_ddN4cuda3std3__410__identityEEEvT0_T1_T2_T3_T4_T6_E12temp_storage+56];
	setp.lt.f64 	%p144, %fd250, %fd252;
	selp.f64 	%fd254, %fd252, %fd250, %p144;
	selp.f64 	%fd255, %fd254, %fd250, %p143;
	setp.gt.u32 	%p145, %r51, 224;
	ld.shared.f64 	%fd257, [_ZZN3cub18CUB_300001_SM_10006detail6reduce28DeviceReduceSingleTileKernelINS2_10policy_hubIdj11max_functorIdEE10Policy1000EN6thrust24THRUST_300001_SM_1000_NS6detail15normal_iteratorINSA_10device_ptrIdEEEEPdjS6_ddN4cuda3std3__410__identityEEEvT0_T1_T2_T3_T4_T6_E12temp_storage+64];
	setp.lt.f64 	%p146, %fd255, %fd257;
	selp.f64 	%fd259, %fd257, %fd255, %p146;
	selp.f64 	%fd308, %fd259, %fd255, %p145;
	bra.uni 	$L__BB15_50;
$L__BB15_28:
	mov.u32 	%r21, %tid.x;
	mul.wide.u32 	%rd11, %r21, 8;
	add.s64 	%rd12, %rd2, %rd11;
	ld.global.f64 	%fd43, [%rd12];
	ld.global.f64 	%fd44, [%rd12+2048];
	ld.global.f64 	%fd45, [%rd12+4096];
	ld.global.f64 	%fd46, [%rd12+6144];
	ld.global.f64 	%fd47, [%rd12+8192];
	ld.global.f64 	%fd48, [%rd12+10240];
	ld.global.f64 	%fd49, [%rd12+12288];
	ld.global.f64 	%fd50, [%rd12+14336];
	setp.lt.f64 	%p3, %fd43, %fd44;
	selp.f64 	%fd51, %fd44, %fd43, %p3;
	setp.lt.f64 	%p4, %fd51, %fd45;
	selp.f64 	%fd52, %fd45, %fd51, %p4;
	setp.lt.f64 	%p5, %fd52, %fd46;
	selp.f64 	%fd53, %fd46, %fd52, %p5;
	setp.lt.f64 	%p6, %fd53, %fd47;
	selp.f64 	%fd54, %fd47, %fd53, %p6;
	setp.lt.f64 	%p7, %fd54, %fd48;
	selp.f64 	%fd55, %fd48, %fd54, %p7;
	setp.lt.f64 	%p8, %fd55, %fd49;
	selp.f64 	%fd56, %fd49, %fd55, %p8;
	setp.lt.f64 	%p9, %fd56, %fd50;
	selp.f64 	%fd307, %fd50, %fd56, %p9;
	add.s32 	%r22, %r51, -2048;
	setp.lt.u32 	%p10, %r22, 2048;
	mov.b32 	%r277, 2048;
	@%p10 bra 	$L__BB15_32;
	mov.b32 	%r277, 2048;
$L__BB15_30:
	add.s32 	%r54, %r21, %r277;
	mul.wide.u32 	%rd13, %r54, 8;
	add.s64 	%rd14, %rd2, %rd13;
	ld.global.f64 	%fd57, [%rd14];
	ld.global.f64 	%fd58, [%rd14+2048];
	ld.global.f64 	%fd59, [%rd14+4096];
	ld.global.f64 	%fd60, [%rd14+6144];
	ld.global.f64 	%fd61, [%rd14+8192];
	ld.global.f64 	%fd62, [%rd14+10240];
	ld.global.f64 	%fd63, [%rd14+12288];
	ld.global.f64 	%fd64, [%rd14+14336];
	setp.lt.f64 	%p11, %fd307, %fd57;
	selp.f64 	%fd65, %fd57, %fd307, %p11;
	setp.lt.f64 	%p12, %fd65, %fd58;
	selp.f64 	%fd66, %fd58, %fd65, %p12;
	setp.lt.f64 	%p13, %fd66, %fd59;
	selp.f64 	%fd67, %fd59, %fd66, %p13;
	setp.lt.f64 	%p14, %fd67, %fd60;
	selp.f64 	%fd68, %fd60, %fd67, %p14;
	setp.lt.f64 	%p15, %fd68, %fd61;
	selp.f64 	%fd69, %fd61, %fd68, %p15;
	setp.lt.f64 	%p16, %fd69, %fd62;
	selp.f64 	%fd70, %fd62, %fd69, %p16;
	setp.lt.f64 	%p17, %fd70, %fd63;
	selp.f64 	%fd71, %fd63, %fd70, %p17;
	setp.lt.f64 	%p18, %fd71, %fd64;
	selp.f64 	%fd307, %fd64, %fd71, %p18;
	sub.s32 	%r55, %r51, %r277;
	setp.lt.u32 	%p19, %r55, 2048;
	@%p19 bra 	$L__BB15_46;
	add.s32 	%r277, %r277, 2048;
	setp.le.u32 	%p20, %r277, %r22;
	@%p20 bra 	$L__BB15_30;
$L__BB15_32:
	setp.le.u32 	%p21, %r51, %r277;
	sub.s32 	%r56, %r51, %r277;
	setp.ge.s32 	%p22, %r21, %r56;
	or.pred  	%p23, %p21, %p22;
	@%p23 bra 	$L__BB15_46;
	not.b32 	%r58, %r21;
	add.s32 	%r59, %r51, %r58;
	sub.s32 	%r60, %r59, %r277;
	shr.u32 	%r61, %r60, 8;
	add.s32 	%r26, %r61, 1;
	and.b32  	%r27, %r26, 15;
	setp.lt.u32 	%p24, %r60, 3840;
	mov.u32 	%r282, %r21;
	@%p24 bra 	$L__BB15_37;
	or.b32  	%r280, %r21, 2048;
	add.s32 	%r279, %r21, %r277;
	and.b32  	%r62, %r26, 33554416;
	neg.s32 	%r278, %r62;
$L__BB15_35:
	.pragma "nounroll";
	mul.wide.u32 	%rd15, %r279, 8;
	add.s64 	%rd16, %rd2, %rd15;
	ld.global.f64 	%fd73, [%rd16];
	setp.lt.f64 	%p25, %fd307, %fd73;
	selp.f64 	%fd74, %fd73, %fd307, %p25;
	add.s32 	%r63, %r279, 256;
	mul.wide.u32 	%rd17, %r63, 8;
	add.s64 	%rd18, %rd2, %rd17;
	ld.global.f64 	%fd75, [%rd18];
	setp.lt.f64 	%p26, %fd74, %fd75;
	selp.f64 	%fd76, %fd75, %fd74, %p26;
	add.s32 	%r64, %r279, 512;
	mul.wide.u32 	%rd19, %r64, 8;
	add.s64 	%rd20, %rd2, %rd19;
	ld.global.f64 	%fd77, [%rd20];
	setp.lt.f64 	%p27, %fd76, %fd77;
	selp.f64 	%fd78, %fd77, %fd76, %p27;
	add.s32 	%r65, %r279, 768;
	mul.wide.u32 	%rd21, %r65, 8;
	add.s64 	%rd22, %rd2, %rd21;
	ld.global.f64 	%fd79, [%rd22];
	setp.lt.f64 	%p28, %fd78, %fd79;
	selp.f64 	%fd80, %fd79, %fd78, %p28;
	add.s32 	%r66, %r279, 1024;
	mul.wide.u32 	%rd23, %r66, 8;
	add.s64 	%rd24, %rd2, %rd23;
	ld.global.f64 	%fd81, [%rd24];
	setp.lt.f64 	%p29, %fd80, %fd81;
	selp.f64 	%fd82, %fd81, %fd80, %p29;
	add.s32 	%r67, %r279, 1280;
	mul.wide.u32 	%rd25, %r67, 8;
	add.s64 	%rd26, %rd2, %rd25;
	ld.global.f64 	%fd83, [%rd26];
	setp.lt.f64 	%p30, %fd82, %fd83;
	selp.f64 	%fd84, %fd83, %fd82, %p30;
	add.s32 	%r68, %r279, 1536;
	mul.wide.u32 	%rd27, %r68, 8;
	add.s64 	%rd28, %rd2, %rd27;
	ld.global.f64 	%fd85, [%rd28];
	setp.lt.f64 	%p31, %fd84, %fd85;
	selp.f64 	%fd86, %fd85, %fd84, %p31;
	add.s32 	%r69, %r279, 1792;
	mul.wide.u32 	%rd29, %r69, 8;
	add.s64 	%rd30, %rd2, %rd29;
	ld.global.f64 	%fd87, [%rd30];
	setp.lt.f64 	%p32, %fd86, %fd87;
	selp.f64 	%fd88, %fd87, %fd86, %p32;
	add.s32 	%r70, %r279, 2048;
	mul.wide.u32 	%rd31, %r70, 8;
	add.s64 	%rd32, %rd2, %rd31;
	ld.global.f64 	%fd89, [%rd32];
	setp.lt.f64 	%p33, %fd88, %fd89;
	selp.f64 	%fd90, %fd89, %fd88, %p33;
	add.s32 	%r71, %r279, 2304;
	mul.wide.u32 	%rd33, %r71, 8;
	add.s64 	%rd34, %rd2, %rd33;
	ld.global.f64 	%fd91, [%rd34];
	setp.lt.f64 	%p34, %fd90, %fd91;
	selp.f64 	%fd92, %fd91, %fd90, %p34;
	add.s32 	%r72, %r279, 2560;
	mul.wide.u32 	%rd35, %r72, 8;
	add.s64 	%rd36, %rd2, %rd35;
	ld.global.f64 	%fd93, [%rd36];
	setp.lt.f64 	%p35, %fd92, %fd93;
	selp.f64 	%fd94, %fd93, %fd92, %p35;
	add.s32 	%r73, %r279, 2816;
	mul.wide.u32 	%rd37, %r73, 8;
	add.s64 	%rd38, %rd2, %rd37;
	ld.global.f64 	%fd95, [%rd38];
	setp.lt.f64 	%p36, %fd94, %fd95;
	selp.f64 	%fd96, %fd95, %fd94, %p36;
	add.s32 	%r74, %r279, 3072;
	mul.wide.u32 	%rd39, %r74, 8;
	add.s64 	%rd40, %rd2, %rd39;
	ld.global.f64 	%fd97, [%rd40];
	setp.lt.f64 	%p37, %fd96, %fd97;
	selp.f64 	%fd98, %fd97, %fd96, %p37;
	add.s32 	%r75, %r279, 3328;
	mul.wide.u32 	%rd41, %r75, 8;
	add.s64 	%rd42, %rd2, %rd41;
	ld.global.f64 	%fd99, [%rd42];
	setp.lt.f64 	%p38, %fd98, %fd99;
	selp.f64 	%fd100, %fd99, %fd98, %p38;
	add.s32 	%r76, %r279, 3584;
	mul.wide.u32 	%rd43, %r76, 8;
	add.s64 	%rd44, %rd2, %rd43;
	ld.global.f64 	%fd101, [%rd44];
	setp.lt.f64 	%p39, %fd100, %fd101;
	selp.f64 	%fd102, %fd101, %fd100, %p39;
	add.s32 	%r77, %r279, 3840;
	mul.wide.u32 	%rd45, %r77, 8;
	add.s64 	%rd46, %rd2, %rd45;
	ld.global.f64 	%fd103, [%rd46];
	setp.lt.f64 	%p40, %fd102, %fd103;
	selp.f64 	%fd307, %fd103, %fd102, %p40;
	add.s32 	%r280, %r280, 4096;
	add.s32 	%r279, %r279, 4096;
	add.s32 	%r278, %r278, 16;
	setp.ne.s32 	%p41, %r278, 0;
	@%p41 bra 	$L__BB15_35;
	add.s32 	%r282, %r280, -2048;
$L__BB15_37:
	setp.eq.s32 	%p42, %r27, 0;
	@%p42 bra 	$L__BB15_46;
	and.b32  	%r39, %r26, 7;
	setp.lt.u32 	%p43, %r27, 8;
	@%p43 bra 	$L__BB15_40;
	add.s32 	%r78, %r282, %r277;
	mul.wide.u32 	%rd47, %r78, 8;
	add.s64 	%rd48, %rd2, %rd47;
	ld.global.f64 	%fd105, [%rd48];
	setp.lt.f64 	%p44, %fd307, %fd105;
	selp.f64 	%fd106, %fd105, %fd307, %p44;
	add.s32 	%r79, %r78, 256;
	mul.wide.u32 	%rd49, %r79, 8;
	add.s64 	%rd50, %rd2, %rd49;
	ld.global.f64 	%fd107, [%rd50];
	setp.lt.f64 	%p45, %fd106, %fd107;
	selp.f64 	%fd108, %fd107, %fd106, %p45;
	add.s32 	%r80, %r78, 512;
	mul.wide.u32 	%rd51, %r80, 8;
	add.s64 	%rd52, %rd2, %rd51;
	ld.global.f64 	%fd109, [%rd52];
	setp.lt.f64 	%p46, %fd108, %fd109;
	selp.f64 	%fd110, %fd109, %fd108, %p46;
	add.s32 	%r81, %r78, 768;
	mul.wide.u32 	%rd53, %r81, 8;
	add.s64 	%rd54, %rd2, %rd53;
	ld.global.f64 	%fd111, [%rd54];
	setp.lt.f64 	%p47, %fd110, %fd111;
	selp.f64 	%fd112, %fd111, %fd110, %p47;
	add.s32 	%r82, %r78, 1024;
	mul.wide.u32 	%rd55, %r82, 8;
	add.s64 	%rd56, %rd2, %rd55;
	ld.global.f64 	%fd113, [%rd56];
	setp.lt.f64 	%p48, %fd112, %fd113;
	selp.f64 	%fd114, %fd113, %fd112, %p48;
	add.s32 	%r83, %r78, 1280;
	mul.wide.u32 	%rd57, %r83, 8;
	add.s64 	%rd58, %rd2, %rd57;
	ld.global.f64 	%fd115, [%rd58];
	setp.lt.f64 	%p49, %fd114, %fd115;
	selp.f64 	%fd116, %fd115, %fd114, %p49;
	add.s32 	%r84, %r78, 1536;
	mul.wide.u32 	%rd59, %r84, 8;
	add.s64 	%rd60, %rd2, %rd59;
	ld.global.f64 	%fd117, [%rd60];
	setp.lt.f64 	%p50, %fd116, %fd117;
	selp.f64 	%fd118, %fd117, %fd116, %p50;
	add.s32 	%r85, %r78, 1792;
	mul.wide.u32 	%rd61, %r85, 8;
	add.s64 	%rd62, %rd2, %rd61;
	ld.global.f64 	%fd119, [%rd62];
	setp.lt.f64 	%p51, %fd118, %fd119;
	selp.f64 	%fd307, %fd119, %fd118, %p51;
	add.s32 	%r282, %r282, 2048;
$L__BB15_40:
	setp.eq.s32 	%p52, %r39, 0;
	@%p52 bra 	$L__BB15_46;
	and.b32  	%r42, %r26, 3;
	setp.lt.u32 	%p53, %r39, 4;
	@%p53 bra 	$L__BB15_43;
	add.s32 	%r86, %r282, %r277;
	mul.wide.u32 	%rd63, %r86, 8;
	add.s64 	%rd64, %rd2, %rd63;
	ld.global.f64 	%fd121, [%rd64];
	setp.lt.f64 	%p54, %fd307, %fd121;
	selp.f64 	%fd122, %fd121, %fd307, %p54;
	add.s32 	%r87, %r86, 256;
	mul.wide.u32 	%rd65, %r87, 8;
	add.s64 	%rd66, %rd2, %rd65;
	ld.global.f64 	%fd123, [%rd66];
	setp.lt.f64 	%p55, %fd122, %fd123;
	selp.f64 	%fd124, %fd123, %fd122, %p55;
	add.s32 	%r88, %r86, 512;
	mul.wide.u32 	%rd67, %r88, 8;
	add.s64 	%rd68, %rd2, %rd67;
	ld.global.f64 	%fd125, [%rd68];
	setp.lt.f64 	%p56, %fd124, %fd125;
	selp.f64 	%fd126, %fd125, %fd124, %p56;
	add.s32 	%r89, %r86, 768;
	mul.wide.u32 	%rd69, %r89, 8;
	add.s64 	%rd70, %rd2, %rd69;
	ld.global.f64 	%fd127, [%rd70];
	setp.lt.f64 	%p57, %fd126, %fd127;
	selp.f64 	%fd307, %fd127, %fd126, %p57;
	add.s32 	%r282, %r282, 1024;
$L__BB15_43:
	setp.eq.s32 	%p58, %r42, 0;
	@%p58 bra 	$L__BB15_46;
	add.s32 	%r285, %r282, %r277;
	neg.s32 	%r284, %r42;
$L__BB15_45:
	.pragma "nounroll";
	mul.wide.u32 	%rd71, %r285, 8;
	add.s64 	%rd72, %rd2, %rd71;
	ld.global.f64 	%fd128, [%rd72];
	setp.lt.f64 	%p59, %fd307, %fd128;
	selp.f64 	%fd307, %fd128, %fd307, %p59;
	add.s32 	%r285, %r285, 256;
	add.s32 	%r284, %r284, 1;
	setp.ne.s32 	%p60, %r284, 0;
	@%p60 bra 	$L__BB15_45;
$L__BB15_46:
	// begin inline asm
	mov.u32 %r90, %laneid;
	// end inline asm
	mov.b64 	%rd73, %fd307;
	mov.b64 	{%r92, %r97}, %rd73;
	mov.b32 	%r98, 1;
	mov.b32 	%r139, 31;
	mov.b32 	%r140, -1;
	// begin inline asm
	shfl.sync.down.b32 %r91, %r92, %r98, %r139, %r140;
	// end inline asm
	// begin inline asm
	shfl.sync.down.b32 %r96, %r97, %r98, %r139, %r140;
	// end inline asm
	mov.b64 	%rd74, {%r91, %r96};
	mov.b64 	%fd129, %rd74;
	setp.gt.s32 	%p61, %r90, 30;
	setp.lt.f64 	%p62, %fd307, %fd129;
	selp.f64 	%fd130, %fd129, %fd307, %p62;
	selp.f64 	%fd131, %fd307, %fd130, %p61;
	mov.b64 	%rd75, %fd131;
	mov.b64 	{%r102, %r107}, %rd75;
	mov.b32 	%r108, 2;
	// begin inline asm
	shfl.sync.down.b32 %r101, %r102, %r108, %r139, %r140;
	// end inline asm
	// begin inline asm
	shfl.sync.down.b32 %r106, %r107, %r108, %r139, %r140;
	// end inline asm
	mov.b64 	%rd76, {%r101, %r106};
	mov.b64 	%fd132, %rd76;
	setp.gt.s32 	%p63, %r90, 29;
	setp.lt.f64 	%p64, %fd131, %fd132;
	selp.f64 	%fd133, %fd132, %fd131, %p64;
	selp.f64 	%fd134, %fd131, %fd133, %p63;
	mov.b64 	%rd77, %fd134;
	mov.b64 	{%r112, %r117}, %rd77;
	mov.b32 	%r118, 4;
	// begin inline asm
	shfl.sync.down.b32 %r111, %r112, %r118, %r139, %r140;
	// end inline asm
	// begin inline asm
	shfl.sync.down.b32 %r116, %r117, %r118, %r139, %r140;
	// end inline asm
	mov.b64 	%rd78, {%r111, %r116};
	mov.b64 	%fd135, %rd78;
	setp.gt.s32 	%p65, %r90, 27;
	setp.lt.f64 	%p66, %fd134, %fd135;
	selp.f64 	%fd136, %fd135, %fd134, %p66;
	selp.f64 	%fd137, %fd134, %fd136, %p65;
	mov.b64 	%rd79, %fd137;
	mov.b64 	{%r122, %r127}, %rd79;
	mov.b32 	%r128, 8;
	// begin inline asm
	shfl.sync.down.b32 %r121, %r122, %r128, %r139, %r140;
	// end inline asm
	// begin inline asm
	shfl.sync.down.b32 %r126, %r127, %r128, %r139, %r140;
	// end inline asm
	mov.b64 	%rd80, {%r121, %r126};
	mov.b64 	%fd138, %rd80;
	setp.gt.s32 	%p67, %r90, 23;
	setp.lt.f64 	%p68, %fd137, %fd138;
	selp.f64 	%fd139, %fd138, %fd137, %p68;
	selp.f64 	%fd140, %fd137, %fd139, %p67;
	mov.b64 	%rd81, %fd140;
	mov.b64 	{%r132, %r137}, %rd81;
	mov.b32 	%r138, 16;
	// begin inline asm
	shfl.sync.down.b32 %r131, %r132, %r138, %r139, %r140;
	// end inline asm
	// begin inline asm
	shfl.sync.down.b32 %r136, %r137, %r138, %r139, %r140;
	// end inline asm
	mov.b64 	%rd82, {%r131, %r136};
	mov.b64 	%fd141, %rd82;
	setp.gt.s32 	%p69, %r90, 15;
	setp.lt.f64 	%p70, %fd140, %fd141;
	selp.f64 	%fd38, %fd141, %fd140, %p70;
	selp.f64 	%fd308, %fd140, %fd38, %p69;
	setp.ne.s32 	%p71, %r90, 0;
	@%p71 bra 	$L__BB15_48;
	shr.u32 	%r141, %r21, 2;
	and.b32  	%r142, %r141, 248;
	mov.u32 	%r143, _ZZN3cub18CUB_300001_SM_10006detail6reduce28DeviceReduceSingleTileKernelINS2_10policy_hubIdj11max_functorIdEE10Policy1000EN6thrust24THRUST_300001_SM_1000_NS6detail15normal_iteratorINSA_10device_ptrIdEEEEPdjS6_ddN4cuda3std3__410__identityEEEvT0_T1_T2_T3_T4_T6_E12temp_storage;
	add.s32 	%r144, %r143, %r142;
	st.shared.f64 	[%r144+8], %fd38;
$L__BB15_48:
	bar.sync 	0;
	setp.ne.s32 	%p72, %r21, 0;
	@%p72 bra 	$L__BB15_50;
	ld.shared.f64 	%fd142, [_ZZN3cub18CUB_300001_SM_10006detail6reduce28DeviceReduceSingleTileKernelINS2_10policy_hubIdj11max_functorIdEE10Policy1000EN6thrust24THRUST_300001_SM_1000_NS6detail15normal_iteratorINSA_10device_ptrIdEEEEPdjS6_ddN4cuda3std3__410__identityEEEvT0_T1_T2_T3_T4_T6_E12temp_storage+16];
	setp.lt.f64 	%p73, %fd308, %fd142;
	selp.f64 	%fd143, %fd142, %fd308, %p73;
	ld.shared.f64 	%fd144, [_ZZN3cub18CUB_300001_SM_10006detail6reduce28DeviceReduceSingleTileKernelINS2_10policy_hubIdj11max_functorIdEE10Policy1000EN6thrust24THRUST_300001_SM_1000_NS6detail15normal_iteratorINSA_10device_ptrIdEEEEPdjS6_ddN4cuda3std3__410__identityEEEvT0_T1_T2_T3_T4_T6_E12temp_storage+24];
	setp.lt.f64 	%p74, %fd143, %fd144;
	selp.f64 	%fd145, %fd144, %fd143, %p74;
	ld.shared.f64 	%fd146, [_ZZN3cub18CUB_300001_SM_10006detail6reduce28DeviceReduceSingleTileKernelINS2_10policy_hubIdj11max_functorIdEE10Policy1000EN6thrust24THRUST_300001_SM_1000_NS6detail15normal_iteratorINSA_10device_ptrIdEEEEPdjS6_ddN4cuda3std3__410__identityEEEvT0_T1_T2_T3_T4_T6_E12temp_storage+32];
	setp.lt.f64 	%p75, %fd145, %fd146;
	selp.f64 	%fd147, %fd146, %fd145, %p75;
	ld.shared.f64 	%fd148, [_ZZN3cub18CUB_300001_SM_10006detail6reduce28DeviceReduceSingleTileKernelINS2_10policy_hubIdj11max_functorIdEE10Policy1000EN6thrust24THRUST_300001_SM_1000_NS6detail15normal_iteratorINSA_10device_ptrIdEEEEPdjS6_ddN4cuda3std3__410__identityEEEvT0_T1_T2_T3_T4_T6_E12temp_storage+40];
	setp.lt.f64 	%p76, %fd147, %fd148;
	selp.f64 	%fd149, %fd148, %fd147, %p76;
	ld.shared.f64 	%fd150, [_ZZN3cub18CUB_300001_SM_10006detail6reduce28DeviceReduceSingleTileKernelINS2_10policy_hubIdj11max_functorIdEE10Policy1000EN6thrust24THRUST_300001_SM_1000_NS6detail15normal_iteratorINSA_10device_ptrIdEEEEPdjS6_ddN4cuda3std3__410__identityEEEvT0_T1_T2_T3_T4_T6_E12temp_storage+48];
	setp.lt.f64 	%p77, %fd149, %fd150;
	selp.f64 	%fd151, %fd150, %fd149, %p77;
	ld.shared.f64 	%fd152, [_ZZN3cub18CUB_300001_SM_10006detail6reduce28DeviceReduceSingleTileKernelINS2_10policy_hubIdj11max_functorIdEE10Policy1000EN6thrust24THRUST_300001_SM_1000_NS6detail15normal_iteratorINSA_10device_ptrIdEEEEPdjS6_ddN4cuda3std3__410__identityEEEvT0_T1_T2_T3_T4_T6_E12temp_storage+56];
	setp.lt.f64 	%p78, %fd151, %fd152;
	selp.f64 	%fd153, %fd152, %fd151, %p78;
	ld.shared.f64 	%fd154, [_ZZN3cub18CUB_300001_SM_10006detail6reduce28DeviceReduceSingleTileKernelINS2_10policy_hubIdj11max_functorIdEE10Policy1000EN6thrust24THRUST_300001_SM_1000_NS6detail15normal_iteratorINSA_10device_ptrIdEEEEPdjS6_ddN4cuda3std3__410__identityEEEvT0_T1_T2_T3_T4_T6_E12temp_storage+64];
	setp.lt.f64 	%p79, %fd153, %fd154;
	selp.f64 	%fd308, %fd154, %fd153, %p79;
$L__BB15_50:
	mov.u32 	%r267, %tid.x;
	setp.ne.s32 	%p166, %r267, 0;
	@%p166 bra 	$L__BB15_52;
	setp.lt.f64 	%p167, %fd42, %fd308;
	selp.f64 	%fd286, %fd308, %fd42, %p167;
	st.global.f64 	[%rd1], %fd286;
$L__BB15_52:
	ret;

}
	// .globl	_ZN3cub18CUB_300001_SM_10006detail6reduce18DeviceReduceKernelINS2_10policy_hubIdj11max_functorIdEE10Policy1000EN6thrust24THRUST_300001_SM_1000_NS6detail15normal_iteratorINSA_10device_ptrIdEEEEjS6_dN4cuda3std3__410__identityEEEvT0_PT3_T1_NS0_13GridEvenShareISN_EET2_T4_
.visible .entry _ZN3cub18CUB_300001_SM_10006detail6reduce18DeviceReduceKernelINS2_10policy_hubIdj11max_functorIdEE10Policy1000EN6thrust24THRUST_300001_SM_1000_NS6detail15normal_iteratorINSA_10device_ptrIdEEEEjS6_dN4cuda3std3__410__identityEEEvT0_PT3_T1_NS0_13GridEvenShareISN_EET2_T4_(
	.param .align 8 .b8 _ZN3cub18CUB_300001_SM_10006detail6reduce18DeviceReduceKernelINS2_10policy_hubIdj11max_functorIdEE10Policy1000EN6thrust24THRUST_300001_SM_1000_NS6detail15normal_iteratorINSA_10device_ptrIdEEEEjS6_dN4cuda3std3__410__identityEEEvT0_PT3_T1_NS0_13GridEvenShareISN_EET2_T4__param_0[8],
	.param .u64 .ptr .align 1 _ZN3cub18CUB_300001_SM_10006detail6reduce18DeviceReduceKernelINS2_10policy_hubIdj11max_functorIdEE10Policy1000EN6thrust24THRUST_300001_SM_1000_NS6detail15normal_iteratorINSA_10device_ptrIdEEEEjS6_dN4cuda3std3__410__identityEEEvT0_PT3_T1_NS0_13GridEvenShareISN_EET2_T4__param_1,
	.param .u32 _ZN3cub18CUB_300001_SM_10006detail6reduce18DeviceReduceKernelINS2_10policy_hubIdj11max_functorIdEE10Policy1000EN6thrust24THRUST_300001_SM_1000_NS6detail15normal_iteratorINSA_10device_ptrIdEEEEjS6_dN4cuda3std3__410__identityEEEvT0_PT3_T1_NS0_13GridEvenShareISN_EET2_T4__param_2,
	.param .align 4 .b8 _ZN3cub18CUB_300001_SM_10006detail6reduce18DeviceReduceKernelINS2_10policy_hubIdj11max_functorIdEE10Policy1000EN6thrust24THRUST_300001_SM_1000_NS6detail15normal_iteratorINSA_10device_ptrIdEEEEjS6_dN4cuda3std3__410__identityEEEvT0_PT3_T1_NS0_13GridEvenShareISN_EET2_T4__param_3[40],
	.param .align 1 .b8 _ZN3cub18CUB_300001_SM_10006detail6reduce18DeviceReduceKernelINS2_10policy_hubIdj11max_functorIdEE10Policy1000EN6thrust24THRUST_300001_SM_1000_NS6detail15normal_iteratorINSA_10device_ptrIdEEEEjS6_dN4cuda3std3__410__identityEEEvT0_PT3_T1_NS0_13GridEvenShareISN_EET2_T4__param_4[1],
	.param .align 1 .b8 _ZN3cub18CUB_300001_SM_10006detail6reduce18DeviceReduceKernelINS2_10policy_hubIdj11max_functorIdEE10Policy1000EN6thrust24THRUST_300001_SM_1000_NS6detail15normal_iteratorINSA_10device_ptrIdEEEEjS6_dN4cuda3std3__410__identityEEEvT0_PT3_T1_NS0_13GridEvenShareISN_EET2_T4__param_5[1]
)
.maxntid 256
{
	.reg .pred 	%p<166>;
	.reg .b16 	%rs<4>;
	.reg .b32 	%r<354>;
	.reg .b64 	%rd<160>;
	.reg .b64 	%fd<305>;
	// demoted variable
	.shared .align 8 .b8 _ZZN3cub18CUB_300001_SM_10006detail6reduce18DeviceReduceKernelINS2_10policy_hubIdj11max_functorIdEE10Policy1000EN6thrust24THRUST_300001_SM_1000_NS6detail15normal_iteratorINSA_10device_ptrIdEEEEjS6_dN4cuda3std3__410__identityEEEvT0_PT3_T1_NS0_13GridEvenShareISN_EET2_T4_E12temp_storage[80];
	ld.param.u32 	%r1, [_ZN3cub18CUB_300001_SM_10006detail6reduce18DeviceReduceKernelINS2_10policy_hubIdj11max_functorIdEE10Policy1000EN6thrust24THRUST_300001_SM_1000_NS6detail15normal_iteratorINSA_10device_ptrIdEEEEjS6_dN4cuda3std3__410__identityEEEvT0_PT3_T1_NS0_13GridEvenShareISN_EET2_T4__param_3+20];
	ld.param.u32 	%r2, [_ZN3cub18CUB_300001_SM_10006detail6reduce18DeviceReduceKernelINS2_10policy_hubIdj11max_functorIdEE10Policy1000EN6thrust24THRUST_300001_SM_1000_NS6detail15normal_iteratorINSA_10device_ptrIdEEEEjS6_dN4cuda3std3__410__identityEEEvT0_PT3_T1_NS0_13GridEvenShareISN_EET2_T4__param_3+24];
	ld.param.u64 	%rd3, [_ZN3cub18CUB_300001_SM_10006detail6reduce18DeviceReduceKernelINS2_10policy_hubIdj11max_functorIdEE10Policy1000EN6thrust24THRUST_300001_SM_1000_NS6detail15normal_iteratorINSA_10device_ptrIdEEEEjS6_dN4cuda3std3__410__identityEEEvT0_PT3_T1_NS0_13GridEvenShareISN_EET2_T4__param_0];
	cvta.to.global.u64 	%rd1, %rd3;
	mov.u32 	%r3, %ctaid.x;
	shl.b32 	%r4, %r2, 11;
	shl.b32 	%r345, %r3, 11;
	sub.s32 	%r6, %r1, %r345;
	setp.gt.u32 	%p1, %r6, 2047;
	@%p1 bra 	$L__BB16_26;
	mov.u32 	%r7, %tid.x;
	setp.ge.u32 	%p79, %r7, %r6;
	mov.f64 	%fd293, 0d0000000000000000;
	mov.u32 	%r336, %r7;
	@%p79 bra 	$L__BB16_3;
	add.s32 	%r180, %r345, %r7;
	mul.wide.u32 	%rd76, %r180, 8;
	add.s64 	%rd77, %rd1, %rd76;
	ld.global.f64 	%fd293, [%rd77];
	add.s32 	%r336, %r7, 256;
$L__BB16_3:
	setp.ge.u32 	%p80, %r336, %r6;
	@%p80 bra 	$L__BB16_17;
	not.b32 	%r181, %r336;
	add.s32 	%r182, %r1, %r181;
	sub.s32 	%r183, %r182, %r345;
	shr.u32 	%r184, %r183, 8;
	add.s32 	%r10, %r184, 1;
	and.b32  	%r11, %r10, 15;
	setp.lt.u32 	%p81, %r183, 3840;
	@%p81 bra 	$L__BB16_8;
	or.b32  	%r335, %r336, 2048;
	add.s32 	%r334, %r336, %r345;
	and.b32  	%r185, %r10, 33554416;
	neg.s32 	%r333, %r185;
$L__BB16_6:
	.pragma "nounroll";
	mul.wide.u32 	%rd78, %r334, 8;
	add.s64 	%rd79, %rd1, %rd78;
	ld.global.f64 	%fd155, [%rd79];
	setp.lt.f64 	%p82, %fd293, %fd155;
	selp.f64 	%fd156, %fd155, %fd293, %p82;
	add.s32 	%r186, %r334, 256;
	mul.wide.u32 	%rd80, %r186, 8;
	add.s64 	%rd81, %rd1, %rd80;
	ld.global.f64 	%fd157, [%rd81];
	setp.lt.f64 	%p83, %fd156, %fd157;
	selp.f64 	%fd158, %fd157, %fd156, %p83;
	add.s32 	%r187, %r334, 512;
	mul.wide.u32 	%rd82, %r187, 8;
	add.s64 	%rd83, %rd1, %rd82;
	ld.global.f64 	%fd159, [%rd83];
	setp.lt.f64 	%p84, %fd158, %fd159;
	selp.f64 	%fd160, %fd159, %fd158, %p84;
	add.s32 	%r188, %r334, 768;
	mul.wide.u32 	%rd84, %r188, 8;
	add.s64 	%rd85, %rd1, %rd84;
	ld.global.f64 	%fd161, [%rd85];
	setp.lt.f64 	%p85, %fd160, %fd161;
	selp.f64 	%fd162, %fd161, %fd160, %p85;
	add.s32 	%r189, %r334, 1024;
	mul.wide.u32 	%rd86, %r189, 8;
	add.s64 	%rd87, %rd1, %rd86;
	ld.global.f64 	%fd163, [%rd87];
	setp.lt.f64 	%p86, %fd162, %fd163;
	selp.f64 	%fd164, %fd163, %fd162, %p86;
	add.s32 	%r190, %r334, 1280;
	mul.wide.u32 	%rd88, %r190, 8;
	add.s64 	%rd89, %rd1, %rd88;
	ld.global.f64 	%fd165, [%rd89];
	setp.lt.f64 	%p87, %fd164, %fd165;
	selp.f64 	%fd166, %fd165, %fd164, %p87;
	add.s32 	%r191, %r334, 1536;
	mul.wide.u32 	%rd90, %r191, 8;
	add.s64 	%rd91, %rd1, %rd90;
	ld.global.f64 	%fd167, [%rd91];
	setp.lt.f64 	%p88, %fd166, %fd167;
	selp.f64 	%fd168, %fd167, %fd166, %p88;
	add.s32 	%r192, %r334, 1792;
	mul.wide.u32 	%rd92, %r192, 8;
	add.s64 	%rd93, %rd1, %rd92;
	ld.global.f64 	%fd169, [%rd93];
	setp.lt.f64 	%p89, %fd168, %fd169;
	selp.f64 	%fd170, %fd169, %fd168, %p89;
	add.s32 	%r193, %r334, 2048;
	mul.wide.u32 	%rd94, %r193, 8;
	add.s64 	%rd95, %rd1, %rd94;
	ld.global.f64 	%fd171, [%rd95];
	setp.lt.f64 	%p90, %fd170, %fd171;
	selp.f64 	%fd172, %fd171, %fd170, %p90;
	add.s32 	%r194, %r334, 2304;
	mul.wide.u32 	%rd96, %r194, 8;
	add.s64 	%rd97, %rd1, %rd96;
	ld.global.f64 	%fd173, [%rd97];
	setp.lt.f64 	%p91, %fd172, %fd173;
	selp.f64 	%fd174, %fd173, %fd172, %p91;
	add.s32 	%r195, %r334, 2560;
	mul.wide.u32 	%rd98, %r195, 8;
	add.s64 	%rd99, %rd1, %rd98;
	ld.global.f64 	%fd175, [%rd99];
	setp.lt.f64 	%p92, %fd174, %fd175;
	selp.f64 	%fd176, %fd175, %fd174, %p92;
	add.s32 	%r196, %r334, 2816;
	mul.wide.u32 	%rd100, %r196, 8;
	add.s64 	%rd101, %rd1, %rd100;
	ld.global.f64 	%fd177, [%rd101];
	setp.lt.f64 	%p93, %fd176, %fd177;
	selp.f64 	%fd178, %fd177, %fd176, %p93;
	add.s32 	%r197, %r334, 3072;
	mul.wide.u32 	%rd102, %r197, 8;
	add.s64 	%rd103, %rd1, %rd102;
	ld.global.f64 	%fd179, [%rd103];
	setp.lt.f64 	%p94, %fd178, %fd179;
	selp.f64 	%fd180, %fd179, %fd178, %p94;
	add.s32 	%r198, %r334, 3328;
	mul.wide.u32 	%rd104, %r198, 8;
	add.s64 	%rd105, %rd1, %rd104;
	ld.global.f64 	%fd181, [%rd105];
	setp.lt.f64 	%p95, %fd180, %fd181;
	selp.f64 	%fd182, %fd181, %fd180, %p95;
	add.s32 	%r199, %r334, 3584;
	mul.wide.u32 	%rd106, %r199, 8;
	add.s64 	%rd107, %rd1, %rd106;
	ld.global.f64 	%fd183, [%rd107];
	setp.lt.f64 	%p96, %fd182, %fd183;
	selp.f64 	%fd184, %fd183, %fd182, %p96;
	add.s32 	%r200, %r334, 3840;
	mul.wide.u32 	%rd108, %r200, 8;
	add.s64 	%rd109, %rd1, %rd108;
	ld.global.f64 	%fd185, [%rd109];
	setp.lt.f64 	%p97, %fd184, %fd185;
	selp.f64 	%fd293, %fd185, %fd184, %p97;
	add.s32 	%r335, %r335, 4096;
	add.s32 	%r334, %r334, 4096;
	add.s32 	%r333, %r333, 16;
	setp.ne.s32 	%p98, %r333, 0;
	@%p98 bra 	$L__BB16_6;
	add.s32 	%r336, %r335, -2048;
$L__BB16_8:
	setp.eq.s32 	%p99, %r11, 0;
	@%p99 bra 	$L__BB16_17;
	and.b32  	%r23, %r10, 7;
	setp.lt.u32 	%p100, %r11, 8;
	@%p100 bra 	$L__BB16_11;
	add.s32 	%r201, %r345, %r336;
	mul.wide.u32 	%rd110, %r201, 8;
	add.s64 	%rd111, %rd1, %rd110;
	ld.global.f64 	%fd187, [%rd111];
	setp.lt.f64 	%p101, %fd293, %fd187;
	selp.f64 	%fd188, %fd187, %fd293, %p101;
	add.s32 	%r202, %r201, 256;
	mul.wide.u32 	%rd112, %r202, 8;
	add.s64 	%rd113, %rd1, %rd112;
	ld.global.f64 	%fd189, [%rd113];
	setp.lt.f64 	%p102, %fd188, %fd189;
	selp.f64 	%fd190, %fd189, %fd188, %p102;
	add.s32 	%r203, %r201, 512;
	mul.wide.u32 	%rd114, %r203, 8;
	add.s64 	%rd115, %rd1, %rd114;
	ld.global.f64 	%fd191, [%rd115];
	setp.lt.f64 	%p103, %fd190, %fd191;
	selp.f64 	%fd192, %fd191, %fd190, %p103;
	add.s32 	%r204, %r201, 768;
	mul.wide.u32 	%rd116, %r204, 8;
	add.s64 	%rd117, %rd1, %rd116;
	ld.global.f64 	%fd193, [%rd117];
	setp.lt.f64 	%p104, %fd192, %fd193;
	selp.f64 	%fd194, %fd193, %fd192, %p104;
	add.s32 	%r205, %r201, 1024;
	mul.wide.u32 	%rd118, %r205, 8;
	add.s64 	%rd119, %rd1, %rd118;
	ld.global.f64 	%fd195, [%rd119];
	setp.lt.f64 	%p105, %fd194, %fd195;
	selp.f64 	%fd196, %fd195, %fd194, %p105;
	add.s32 	%r206, %r201, 1280;
	mul.wide.u32 	%rd120, %r206, 8;
	add.s64 	%rd121, %rd1, %rd120;
	ld.global.f64 	%fd197, [%rd121];
	setp.lt.f64 	%p106, %fd196, %fd197;
	selp.f64 	%fd198, %fd197, %fd196, %p106;
	add.s32 	%r207, %r201, 1536;
	mul.wide.u32 	%rd122, %r207, 8;
	add.s64 	%rd123, %rd1, %rd122;
	ld.global.f64 	%fd199, [%rd123];
	setp.lt.f64 	%p107, %fd198, %fd199;
	selp.f64 	%fd200, %fd199, %fd198, %p107;
	add.s32 	%r208, %r201, 1792;
	mul.wide.u32 	%rd124, %r208, 8;
	add.s64 	%rd125, %rd1, %rd124;
	ld.global.f64 	%fd201, [%rd125];
	setp.lt.f64 	%p108, %fd200, %fd201;
	selp.f64 	%fd293, %fd201, %fd200, %p108;
	add.s32 	%r336, %r336, 2048;
$L__BB16_11:
	setp.eq.s32 	%p109, %r23, 0;
	@%p109 bra 	$L__BB16_17;
	and.b32  	%r26, %r10, 3;
	setp.lt.u32 	%p110, %r23, 4;
	@%p110 bra 	$L__BB16_14;
	add.s32 	%r209, %r345, %r336;
	mul.wide.u32 	%rd126, %r209, 8;
	add.s64 	%rd127, %rd1, %rd126;
	ld.global.f64 	%fd203, [%rd127];
	setp.lt.f64 	%p111, %fd293, %fd203;
	selp.f64 	%fd204, %fd203, %fd293, %p111;
	add.s32 	%r210, %r209, 256;
	mul.wide.u32 	%rd128, %r210, 8;
	add.s64 	%rd129, %rd1, %rd128;
	ld.global.f64 	%fd205, [%rd129];
	setp.lt.f64 	%p112, %fd204, %fd205;
	selp.f64 	%fd206, %fd205, %fd204, %p112;
	add.s32 	%r211, %r209, 512;
	mul.wide.u32 	%rd130, %r211, 8;
	add.s64 	%rd131, %rd1, %rd130;
	ld.global.f64 	%fd207, [%rd131];
	setp.lt.f64 	%p113, %fd206, %fd207;
	selp.f64 	%fd208, %fd207, %fd206, %p113;
	add.s32 	%r212, %r209, 768;
	mul.wide.u32 	%rd132, %r212, 8;
	add.s64 	%rd133, %rd1, %rd132;
	ld.global.f64 	%fd209, [%rd133];
	setp.lt.f64 	%p114, %fd208, %fd209;
	selp.f64 	%fd293, %fd209, %fd208, %p114;
	add.s32 	%r336, %r336, 1024;
$L__BB16_14:
	setp.eq.s32 	%p115, %r26, 0;
	@%p115 bra 	$L__BB16_17;
	add.s32 	%r340, %r336, %r345;
	neg.s32 	%r339, %r26;
$L__BB16_16:
	.pragma "nounroll";
	mul.wide.u32 	%rd134, %r340, 8;
	add.s64 	%rd135, %rd1, %rd134;
	ld.global.f64 	%fd210, [%rd135];
	setp.lt.f64 	%p116, %fd293, %fd210;
	selp.f64 	%fd293, %fd210, %fd293, %p116;
	add.s32 	%r340, %r340, 256;
	add.s32 	%r339, %r339, 1;
	setp.ne.s32 	%p117, %r339, 0;
	@%p117 bra 	$L__BB16_16;
$L__BB16_17:
	setp.lt.u32 	%p118, %r6, 256;
	@%p118 bra 	$L__BB16_22;
	// begin inline asm
	mov.u32 %r276, %laneid;
	// end inline asm
	mov.b64 	%rd146, %fd293;
	mov.b64 	{%r278, %r283}, %rd146;
	mov.b32 	%r284, 1;
	mov.b32 	%r325, 31;
	mov.b32 	%r326, -1;
	// begin inline asm
	shfl.sync.down.b32 %r277, %r278, %r284, %r325, %r326;
	// end inline asm
	// begin inline asm
	shfl.sync.down.b32 %r282, %r283, %r284, %r325, %r326;
	// end inline asm
	mov.b64 	%rd147, {%r277, %r282};
	mov.b64 	%fd258, %rd147;
	setp.gt.s32 	%p146, %r276, 30;
	setp.lt.f64 	%p147, %fd293, %fd258;
	selp.f64 	%fd259, %fd258, %fd293, %p147;
	selp.f64 	%fd260, %fd293, %fd259, %p146;
	mov.b64 	%rd148, %fd260;
	mov.b64 	{%r288, %r293}, %rd148;
	mov.b32 	%r294, 2;
	// begin inline asm
	shfl.sync.down.b32 %r287, %r288, %r294, %r325, %r326;
	// end inline asm
	// begin inline asm
	shfl.sync.down.b32 %r292, %r293, %r294, %r325, %r326;
	// end inline asm
	mov.b64 	%rd149, {%r287, %r292};
	mov.b64 	%fd261, %rd149;
	setp.gt.s32 	%p148, %r276, 29;
	setp.lt.f64 	%p149, %fd260, %fd261;
	selp.f64 	%fd262, %fd261, %fd260, %p149;
	selp.f64 	%fd263, %fd260, %fd262, %p148;
	mov.b64 	%rd150, %fd263;
	mov.b64 	{%r298, %r303}, %rd150;
	mov.b32 	%r304, 4;
	// begin inline asm
	shfl.sync.down.b32 %r297, %r298, %r304, %r325, %r326;
	// end inline asm
	// begin inline asm
	shfl.sync.down.b32 %r302, %r303, %r304, %r325, %r326;
	// end inline asm
	mov.b64 	%rd151, {%r297, %r302};
	mov.b64 	%fd264, %rd151;
	setp.gt.s32 	%p150, %r276, 27;
	setp.lt.f64 	%p151, %fd263, %fd264;
	selp.f64 	%fd265, %fd264, %fd263, %p151;
	selp.f64 	%fd266, %fd263, %fd265, %p150;
	mov.b64 	%rd152, %fd266;
	mov.b64 	{%r308, %r313}, %rd152;
	mov.b32 	%r314, 8;
	// begin inline asm
	shfl.sync.down.b32 %r307, %r308, %r314, %r325, %r326;
	// end inline asm
	// begin inline asm
	shfl.sync.down.b32 %r312, %r313, %r314, %r325, %r326;
	// end inline asm
	mov.b64 	%rd153, {%r307, %r312};
	mov.b64 	%fd267, %rd153;
	setp.gt.s32 	%p152, %r276, 23;
	setp.lt.f64 	%p153, %fd266, %fd267;
	selp.f64 	%fd268, %fd267, %fd266, %p153;
	selp.f64 	%fd269, %fd266, %fd268, %p152;
	mov.b64 	%rd154, %fd269;
	mov.b64 	{%r318, %r323}, %rd154;
	mov.b32 	%r324, 16;
	// begin inline asm
	shfl.sync.down.b32 %r317, %r318, %r324, %r325, %r326;
	// end inline asm
	// begin inline asm
	shfl.sync.down.b32 %r322, %r323, %r324, %r325, %r326;
	// end inline asm
	mov.b64 	%rd155, {%r317, %r322};
	mov.b64 	%fd270, %rd155;
	setp.gt.s32 	%p154, %r276, 15;
	setp.lt.f64 	%p155, %fd269, %fd270;
	selp.f64 	%fd16, %fd270, %fd269, %p155;
	selp.f64 	%fd304, %fd269, %fd16, %p154;
	setp.ne.s32 	%p156, %r276, 0;
	@%p156 bra 	$L__BB16_20;
	shr.u32 	%r327, %r7, 2;
	and.b32  	%r328, %r327, 248;
	mov.u32 	%r329, _ZZN3cub18CUB_300001_SM_10006detail6reduce18DeviceReduceKernelINS2_10policy_hubIdj11max_functorIdEE10Policy1000EN6thrust24THRUST_300001_SM_1000_NS6detail15normal_iteratorINSA_10device_ptrIdEEEEjS6_dN4cuda3std3__410__identityEEEvT0_PT3_T1_NS0_13GridEvenShareISN_EET2_T4_E12temp_storage;
	add.s32 	%r330, %r329, %r328;
	st.shared.f64 	[%r330+8], %fd16;
$L__BB16_20:
	bar.sync 	0;
	setp.ne.s32 	%p157, %r7, 0;
	@%p157 bra 	$L__BB16_48;
	ld.shared.f64 	%fd271, [_ZZN3cub18CUB_300001_SM_10006detail6reduce18DeviceReduceKernelINS2_10policy_hubIdj11max_functorIdEE10Policy1000EN6thrust24THRUST_300001_SM_1000_NS6detail15normal_iteratorINSA_10device_ptrIdEEEEjS6_dN4cuda3std3__410__identityEEEvT0_PT3_T1_NS0_13GridEvenShareISN_EET2_T4_E12temp_storage+16];
	setp.lt.f64 	%p158, %fd304, %fd271;
	selp.f64 	%fd272, %fd271, %fd304, %p158;
	ld.shared.f64 	%fd273, [_ZZN3cub18CUB_300001_SM_10006detail6reduce18DeviceReduceKernelINS2_10policy_hubIdj11max_functorIdEE10Policy1000EN6thrust24THRUST_300001_SM_1000_NS6detail15normal_iteratorINSA_10device_ptrIdEEEEjS6_dN4cuda3std3__410__identityEEEvT0_PT3_T1_NS0_13GridEvenShareISN_EET2_T4_E12temp_storage+24];
	setp.lt.f64 	%p159, %fd272, %fd273;
	selp.f64 	%fd274, %fd273, %fd272, %p159;
	ld.shared.f64 	%fd275, [_ZZN3cub18CUB_300001_SM_10006detail6reduce18DeviceReduceKernelINS2_10policy_hubIdj11max_functorIdEE10Policy1000EN6thrust24THRUST_300001_SM_1000_NS6detail15normal_iteratorINSA_10device_ptrIdEEEEjS6_dN4cuda3std3__410__identityEEEvT0_PT3_T1_NS0_13GridEvenShareISN_EET2_T4_E12temp_storage+32];
	setp.lt.f64 	%p160, %fd274, %fd275;
	selp.f64 	%fd276, %fd275, %fd274, %p160;
	ld.shared.f64 	%fd277, [_ZZN3cub18CUB_300001_SM_10006detail6reduce18DeviceReduceKernelINS2_10policy_hubIdj11max_functorIdEE10Policy1000EN6thrust24THRUST_300001_SM_1000_NS6detail15normal_iteratorINSA_10device_ptrIdEEEEjS6_dN4cuda3std3__410__identityEEEvT0_PT3_T1_NS0_13GridEvenShareISN_EET2_T4_E12temp_storage+40];
	setp.lt.f64 	%p161, %fd276, %fd277;
	selp.f64 	%fd278, %fd277, %fd276, %p161;
	ld.shared.f64 	%fd279, [_ZZN3cub18CUB_300001_SM_10006detail6reduce18DeviceReduceKernelINS2_10policy_hubIdj11max_functorIdEE10Policy1000EN6thrust24THRUST_300001_SM_1000_NS6detail15normal_iteratorINSA_10device_ptrIdEEEEjS6_dN4cuda3std3__410__identityEEEvT0_PT3_T1_NS0_13GridEvenShareISN_EET2_T4_E12temp_storage+48];
	setp.lt.f64 	%p162, %fd278, %fd279;
	selp.f64 	%fd280, %fd279, %fd278, %p162;
	ld.shared.f64 	%fd281, [_ZZN3cub18CUB_300001_SM_10006detail6reduce18DeviceReduceKernelINS2_10policy_hubIdj11max_functorIdEE10Policy1000EN6thrust24THRUST_300001_SM_1000_NS6detail15normal_iteratorINSA_10device_ptrIdEEEEjS6_dN4cuda3std3__410__identityEEEvT0_PT3_T1_NS0_13GridEvenShareISN_EET2_T4_E12temp_storage+56];
	setp.lt.f64 	%p163, %fd280, %fd281;
	selp.f64 	%fd282, %fd281, %fd280, %p163;
	ld.shared.f64 	%fd283, [_ZZN3cub18CUB_300001_SM_10006detail6reduce18DeviceReduceKernelINS2_10policy_hubIdj11max_functorIdEE10Policy1000EN6thrust24THRUST_300001_SM_1000_NS6detail15normal_iteratorINSA_10device_ptrIdEEEEjS6_dN4cuda3std3__410__identityEEEvT0_PT3_T1_NS0_13GridEvenShareISN_EET2_T4_E12temp_storage+64];
	setp.lt.f64 	%p164, %fd282, %fd283;
	selp.f64 	%fd304, %fd283, %fd282, %p164;
	bra.uni 	$L__BB16_48;
$L__BB16_22:
	// begin inline asm
	mov.u32 %r213, %laneid;
	// end inline asm
	and.b32  	%r264, %r7, 992;
	add.s32 	%r265, %r264, 32;
	setp.gt.u32 	%p119, %r265, %r6;
	not.b32 	%r266, %r264;
	add.s32 	%r267, %r6, %r266;
	selp.b32 	%r262, %r267, 31, %p119;
	mov.b64 	%rd136, %fd293;
	mov.b64 	{%r215, %r220}, %rd136;
	mov.b32 	%r221, 1;
	mov.b32 	%r263, -1;
	// begin inline asm
	shfl.sync.down.b32 %r214, %r215, %r221, %r262, %r263;
	// end inline asm
	// begin inline asm
	shfl.sync.down.b32 %r219, %r220, %r221, %r262, %r263;
	// end inline asm
	mov.b64 	%rd137, {%r214, %r219};
	mov.b64 	%fd211, %rd137;
	setp.lt.s32 	%p120, %r213, %r262;
	setp.lt.f64 	%p121, %fd293, %fd211;
	selp.f64 	%fd212, %fd211, %fd293, %p121;
	selp.f64 	%fd213, %fd212, %fd293, %p120;
	mov.b64 	%rd138, %fd213;
	mov.b64 	{%r225, %r230}, %rd138;
	mov.b32 	%r231, 2;
	// begin inline asm
	shfl.sync.down.b32 %r224, %r225, %r231, %r262, %r263;
	// end inline asm
	// begin inline asm
	shfl.sync.down.b32 %r229, %r230, %r231, %r262, %r263;
	// end inline asm
	mov.b64 	%rd139, {%r224, %r229};
	mov.b64 	%fd214, %rd139;
	add.s32 	%r268, %r213, 2;
	setp.gt.s32 	%p122, %r268, %r262;
	setp.lt.f64 	%p123, %fd213, %fd214;
	selp.f64 	%fd215, %fd214, %fd213, %p123;
	selp.f64 	%fd216, %fd213, %fd215, %p122;
	mov.b64 	%rd140, %fd216;
	mov.b64 	{%r235, %r240}, %rd140;
	mov.b32 	%r241, 4;
	// begin inline asm
	shfl.sync.down.b32 %r234, %r235, %r241, %r262, %r263;
	// end inline asm
	// begin inline asm
	shfl.sync.down.b32 %r239, %r240, %r241, %r262, %r263;
	// end inline asm
	mov.b64 	%rd141, {%r234, %r239};
	mov.b64 	%fd217, %rd141;
	add.s32 	%r269, %r213, 4;
	setp.gt.s32 	%p124, %r269, %r262;
	setp.lt.f64 	%p125, %fd216, %fd217;
	selp.f64 	%fd218, %fd217, %fd216, %p125;
	selp.f64 	%fd219, %fd216, %fd218, %p124;
	mov.b64 	%rd142, %fd219;
	mov.b64 	{%r245, %r250}, %rd142;
	mov.b32 	%r251, 8;
	// begin inline asm
	shfl.sync.down.b32 %r244, %r245, %r251, %r262, %r263;
	// end inline asm
	// begin inline asm
	shfl.sync.down.b32 %r249, %r250, %r251, %r262, %r263;
	// end inline asm
	mov.b64 	%rd143, {%r244, %r249};
	mov.b64 	%fd220, %rd143;
	add.s32 	%r270, %r213, 8;
	setp.gt.s32 	%p126, %r270, %r262;
	setp.lt.f64 	%p127, %fd219, %fd220;
	selp.f64 	%fd221, %fd220, %fd219, %p127;
	selp.f64 	%fd222, %fd219, %fd221, %p126;
	mov.b64 	%rd144, %fd222;
	mov.b64 	{%r255, %r260}, %rd144;
	mov.b32 	%r261, 16;
	// begin inline asm
	shfl.sync.down.b32 %r254, %r255, %r261, %r262, %r263;
	// end inline asm
	// begin inline asm
	shfl.sync.down.b32 %r259, %r260, %r261, %r262, %r263;
	// end inline asm
	mov.b64 	%rd145, {%r254, %r259};
	mov.b64 	%fd223, %rd145;
	add.s32 	%r271, %r213, 16;
	setp.gt.s32 	%p128, %r271, %r262;
	setp.lt.f64 	%p129, %fd222, %fd223;
	selp.f64 	%fd224, %fd223, %fd222, %p129;
	selp.f64 	%fd304, %fd222, %fd224, %p128;
	setp.ne.s32 	%p130, %r213, 0;
	@%p130 bra 	$L__BB16_24;
	shr.u32 	%r272, %r7, 2;
	and.b32  	%r273, %r272, 248;
	mov.u32 	%r274, _ZZN3cub18CUB_300001_SM_10006detail6reduce18DeviceReduceKernelINS2_10policy_hubIdj11max_functorIdEE10Policy1000EN6thrust24THRUST_300001_SM_1000_NS6detail15normal_iteratorINSA_10device_ptrIdEEEEjS6_dN4cuda3std3__410__identityEEEvT0_PT3_T1_NS0_13GridEvenShareISN_EET2_T4_E12temp_storage;
	add.s32 	%r275, %r274, %r273;
	st.shared.f64 	[%r275+8], %fd304;
$L__BB16_24:
	bar.sync 	0;
	setp.ne.s32 	%p131, %r7, 0;
	@%p131 bra 	$L__BB16_48;
	setp.gt.u32 	%p132, %r6, 32;
	ld.shared.f64 	%fd225, [_ZZN3cub18CUB_300001_SM_10006detail6reduce18DeviceReduceKernelINS2_10policy_hubIdj11max_functorIdEE10Policy1000EN6thrust24THRUST_300001_SM_1000_NS6detail15normal_iteratorINSA_10device_ptrIdEEEEjS6_dN4cuda3std3__410__identityEEEvT0_PT3_T1_NS0_13GridEvenShareISN_EET2_T4_E12temp_storage+16];
	setp.lt.f64 	%p133, %fd304, %fd225;
	selp.f64 	%fd227, %fd225, %fd304, %p133;
	selp.f64 	%fd228, %fd227, %fd304, %p132;
	setp.gt.u32 	%p134, %r6, 64;
	ld.shared.f64 	%fd230, [_ZZN3cub18CUB_300001_SM_10006detail6reduce18DeviceReduceKernelINS2_10policy_hubIdj11max_functorIdEE10Policy1000EN6thrust24THRUST_300001_SM_1000_NS6detail15normal_iteratorINSA_10device_ptrIdEEEEjS6_dN4cuda3std3__410__identityEEEvT0_PT3_T1_NS0_13GridEvenShareISN_EET2_T4_E12temp_storage+24];
	setp.lt.f64 	%p135, %fd228, %fd230;
	selp.f64 	%fd232, %fd230, %fd228, %p135;
	selp.f64 	%fd233, %fd232, %fd228, %p134;
	setp.gt.u32 	%p136, %r6, 96;
	ld.shared.f64 	%fd235, [_ZZN3cub18CUB_300001_SM_10006detail6reduce18DeviceReduceKernelINS2_10policy_hubIdj11max_functorIdEE10Policy1000EN6thrust24THRUST_300001_SM_1000_NS6detail15normal_iteratorINSA_10device_ptrIdEEEEjS6_dN4cuda3std3__410__identityEEEvT0_PT3_T1_NS0_13GridEvenShareISN_EET2_T4_E12temp_storage+32];
	setp.lt.f64 	%p137, %fd233, %fd235;
	selp.f64 	%fd237, %fd235, %fd233, %p137;
	selp.f64 	%fd238, %fd237, %fd233, %p136;
	setp.gt.u32 	%p138, %r6, 128;
	ld.shared.f64 	%fd240, [_ZZN3cub18CUB_300001_SM_10006detail6reduce18DeviceReduceKernelINS2_10policy_hubIdj11max_functorIdEE10Policy1000EN6thrust24THRUST_300001_SM_1000_NS6detail15normal_iteratorINSA_10device_ptrIdEEEEjS6_dN4cuda3std3__410__identityEEEvT0_PT3_T1_NS0_13GridEvenShareISN_EET2_T4_E12temp_storage+40];
	setp.lt.f64 	%p139, %fd238, %fd240;
	selp.f64 	%fd242, %fd240, %fd238, %p139;
	selp.f64 	%fd243, %fd242, %fd238, %p138;
	setp.gt.u32 	%p140, %r6, 160;
	ld.shared.f64 	%fd245, [_ZZN3cub18CUB_300001_SM_10006detail6reduce18DeviceReduceKernelINS2_10policy_hubIdj11max_functorIdEE10Policy1000EN6thrust24THRUST_300001_SM_1000_NS6detail15normal_iteratorINSA_10device_ptrIdEEEEjS6_dN4cuda3std3__410__identityEEEvT0_PT3_T1_NS0_13GridEvenShareISN_EET2_T4_E12temp_storage+48];
	setp.lt.f64 	%p141, %fd243, %fd245;
	selp.f64 	%fd247, %fd245, %fd243, %p141;
	selp.f64 	%fd248, %fd247, %fd243, %p140;
	setp.gt.u32 	%p142, %r6, 192;
	ld.shared.f64 	%fd250, [_ZZN3cub18CUB_300001_SM_10006detail6reduce18DeviceReduceKernelINS2_10policy_hubIdj11max_functorIdEE10Policy1000EN6thrust24THRUST_300001_SM_1000_NS6detail15normal_iteratorINSA_10device_ptrIdEEEEjS6_dN4cuda3std3__410__identityEEEvT0_PT3_T1_NS0_13GridEvenShareISN_EET2_T4_E12temp_storage+56];
	setp.lt.f64 	%p143, %fd248, %fd250;
	selp.f64 	%fd252, %fd250, %fd248, %p143;
	selp.f64 	%fd253, %fd252, %fd248, %p142;
	setp.gt.u32 	%p144, %r6, 224;
	ld.shared.f64 	%fd255, [_ZZN3cub18CUB_300001_SM_10006detail6reduce18DeviceReduceKernelINS2_10policy_hubIdj11max_functorIdEE10Policy1000EN6thrust24THRUST_300001_SM_1000_NS6detail15normal_iteratorINSA_10device_ptrIdEEEEjS6_dN4cuda3std3__410__identityEEEvT0_PT3_T1_NS0_13GridEvenShareISN_EET2_T4_E12temp_storage+64];
	setp.lt.f64 	%p145, %fd253, %fd255;
	selp.f64 	%fd257, %fd255, %fd253, %p145;
	selp.f64 	%fd304, %fd257, %fd253, %p144;
	bra.uni 	$L__BB16_48;
$L__BB16_26:
	mov.u32 	%r35, %tid.x;
	add.s32 	%r72, %r35, %r345;
	mul.wide.u32 	%rd4, %r72, 8;
	add.s64 	%rd5, %rd1, %rd4;
	ld.global.f64 	%fd41, [%rd5];
	ld.global.f64 	%fd42, [%rd5+2048];
	ld.global.f64 	%fd43, [%rd5+4096];
	ld.global.f64 	%fd44, [%rd5+6144];
	ld.global.f64 	%fd45, [%rd5+8192];
	ld.global.f64 	%fd46, [%rd5+10240];
	ld.global.f64 	%fd47, [%rd5+12288];
	ld.global.f64 	%fd48, [%rd5+14336];
	setp.lt.f64 	%p2, %fd41, %fd42;
	selp.f64 	%fd49, %fd42, %fd41, %p2;
	setp.lt.f64 	%p3, %fd49, %fd43;
	selp.f64 	%fd50, %fd43, %fd49, %p3;
	setp.lt.f64 	%p4, %fd50, %fd44;
	selp.f64 	%fd51, %fd44, %fd50, %p4;
	setp.lt.f64 	%p5, %fd51, %fd45;
	selp.f64 	%fd52, %fd45, %fd51, %p5;
	setp.lt.f64 	%p6, %fd52, %fd46;
	selp.f64 	%fd53, %fd46, %fd52, %p6;
	setp.lt.f64 	%p7, %fd53, %fd47;
	selp.f64 	%fd54, %fd47, %fd53, %p7;
	setp.lt.f64 	%p8, %fd54, %fd48;
	selp.f64 	%fd303, %fd48, %fd54, %p8;
	setp.lt.u32 	%p9, %r6, %r4;
	@%p9 bra 	$L__BB16_44;
	add.s32 	%r36, %r4, %r345;
	not.b32 	%r74, %r35;
	add.s32 	%r75, %r74, %r1;
	sub.s32 	%r76, %r75, %r4;
	sub.s32 	%r342, %r76, %r345;
	add.s32 	%r77, %r36, %r35;
	add.s32 	%r341, %r77, 2048;
	mov.b32 	%r344, 0;
	mov.u32 	%r343, %r36;
$L__BB16_28:
	shl.b32 	%r78, %r2, 11;
	add.s32 	%r345, %r345, %r78;
	add.s32 	%r79, %r1, -2048;
	setp.gt.u32 	%p10, %r345, %r79;
	@%p10 bra 	$L__BB16_30;
	add.s32 	%r80, %r35, %r345;
	mul.wide.u32 	%rd6, %r80, 8;
	add.s64 	%rd7, %rd1, %rd6;
	ld.global.f64 	%fd55, [%rd7];
	ld.global.f64 	%fd56, [%rd7+2048];
	ld.global.f64 	%fd57, [%rd7+4096];
	ld.global.f64 	%fd58, [%rd7+6144];
	ld.global.f64 	%fd59, [%rd7+8192];
	ld.global.f64 	%fd60, [%rd7+10240];
	ld.global.f64 	%fd61, [%rd7+12288];
	ld.global.f64 	%fd62, [%rd7+14336];
	setp.lt.f64 	%p11, %fd303, %fd55;
	selp.f64 	%fd63, %fd55, %fd303, %p11;
	setp.lt.f64 	%p12, %fd63, %fd56;
	selp.f64 	%fd64, %fd56, %fd63, %p12;
	setp.lt.f64 	%p13, %fd64, %fd57;
	selp.f64 	%fd65, %fd57, %fd64, %p13;
	setp.lt.f64 	%p14, %fd65, %fd58;
	selp.f64 	%fd66, %fd58, %fd65, %p14;
	setp.lt.f64 	%p15, %fd66, %fd59;
	selp.f64 	%fd67, %fd59, %fd66, %p15;
	setp.lt.f64 	%p16, %fd67, %fd60;
	selp.f64 	%fd68, %fd60, %fd67, %p16;
	setp.lt.f64 	%p17, %fd68, %fd61;
	selp.f64 	%fd69, %fd61, %fd68, %p17;
	setp.lt.f64 	%p18, %fd69, %fd62;
	selp.f64 	%fd303, %fd62, %fd69, %p18;
	sub.s32 	%r81, %r1, %r345;
	shl.b32 	%r82, %r2, 11;
	setp.lt.u32 	%p19, %r81, %r82;
	add.s32 	%r344, %r344, 1;
	add.s32 	%r343, %r343, %r82;
	sub.s32 	%r342, %r342, %r82;
	add.s32 	%r341, %r341, %r82;
	@%p19 bra 	$L__BB16_44;
	bra.uni 	$L__BB16_28;
$L__BB16_30:
	setp.le.u32 	%p20, %r1, %r345;
	sub.s32 	%r83, %r1, %r345;
	setp.ge.s32 	%p21, %r35, %r83;
	or.pred  	%p22, %p20, %p21;
	@%p22 bra 	$L__BB16_44;
	not.b32 	%r85, %r35;
	add.s32 	%r86, %r1, %r85;
	sub.s32 	%r87, %r86, %r36;
	mul.lo.s32 	%r88, %r2, %r344;
	shl.b32 	%r89, %r88, 11;
	sub.s32 	%r90, %r87, %r89;
	shr.u32 	%r91, %r90, 8;
	add.s32 	%r49, %r91, 1;
	and.b32  	%r50, %r49, 15;
	setp.lt.u32 	%p23, %r90, 3840;
	mov.u32 	%r350, %r35;
	@%p23 bra 	$L__BB16_35;
	or.b32  	%r348, %r35, 2048;
	shr.u32 	%r92, %r342, 8;
	add.s32 	%r93, %r92, 1;
	and.b32  	%r94, %r93, 33554416;
	neg.s32 	%r346, %r94;
$L__BB16_33:
	.pragma "nounroll";
	add.s32 	%r95, %r341, -2048;
	mul.wide.u32 	%rd8, %r95, 8;
	add.s64 	%rd9, %rd1, %rd8;
	ld.global.f64 	%fd71, [%rd9];
	setp.lt.f64 	%p24, %fd303, %fd71;
	selp.f64 	%fd72, %fd71, %fd303, %p24;
	add.s32 	%r96, %r341, -1792;
	mul.wide.u32 	%rd10, %r96, 8;
	add.s64 	%rd11, %rd1, %rd10;
	ld.global.f64 	%fd73, [%rd11];
	setp.lt.f64 	%p25, %fd72, %fd73;
	selp.f64 	%fd74, %fd73, %fd72, %p25;
	add.s32 	%r97, %r341, -1536;
	mul.wide.u32 	%rd12, %r97, 8;
	add.s64 	%rd13, %rd1, %rd12;
	ld.global.f64 	%fd75, [%rd13];
	setp.lt.f64 	%p26, %fd74, %fd75;
	selp.f64 	%fd76, %fd75, %fd74, %p26;
	add.s32 	%r98, %r341, -1280;
	mul.wide.u32 	%rd14, %r98, 8;
	add.s64 	%rd15, %rd1, %rd14;
	ld.global.f64 	%fd77, [%rd15];
	setp.lt.f64 	%p27, %fd76, %fd77;
	selp.f64 	%fd78, %fd77, %fd76, %p27;
	add.s32 	%r99, %r341, -1024;
	mul.wide.u32 	%rd16, %r99, 8;
	add.s64 	%rd17, %rd1, %rd16;
	ld.global.f64 	%fd79, [%rd17];
	setp.lt.f64 	%p28, %fd78, %fd79;
	selp.f64 	%fd80, %fd79, %fd78, %p28;
	add.s32 	%r100, %r341, -768;
	mul.wide.u32 	%rd18, %r100, 8;
	add.s64 	%rd19, %rd1, %rd18;
	ld.global.f64 	%fd81, [%rd19];
	setp.lt.f64 	%p29, %fd80, %fd81;
	selp.f64 	%fd82, %fd81, %fd80, %p29;
	add.s32 	%r101, %r341, -512;
	mul.wide.u32 	%rd20, %r101, 8;
	add.s64 	%rd21, %rd1, %rd20;
	ld.global.f64 	%fd83, [%rd21];
	setp.lt.f64 	%p30, %fd82, %fd83;
	selp.f64 	%fd84, %fd83, %fd82, %p30;
	add.s32 	%r102, %r341, 1792;
	add.s32 	%r103, %r341, -256;
	mul.wide.u32 	%rd22, %r103, 8;
	add.s64 	%rd23, %rd1, %rd22;
	ld.global.f64 	%fd85, [%rd23];
	setp.lt.f64 	%p31, %fd84, %fd85;
	selp.f64 	%fd86, %fd85, %fd84, %p31;
	mul.wide.u32 	%rd24, %r341, 8;
	add.s64 	%rd25, %rd1, %rd24;
	ld.global.f64 	%fd87, [%rd25];
	setp.lt.f64 	%p32, %fd86, %fd87;
	selp.f64 	%fd88, %fd87, %fd86, %p32;
	add.s32 	%r104, %r341, 256;
	mul.wide.u32 	%rd26, %r104, 8;
	add.s64 	%rd27, %rd1, %rd26;
	ld.global.f64 	%fd89, [%rd27];
	setp.lt.f64 	%p33, %fd88, %fd89;
	selp.f64 	%fd90, %fd89, %fd88, %p33;
	add.s32 	%r105, %r341, 512;
	mul.wide.u32 	%rd28, %r105, 8;
	add.s64 	%rd29, %rd1, %rd28;
	ld.global.f64 	%fd91, [%rd29];
	setp.lt.f64 	%p34, %fd90, %fd91;
	selp.f64 	%fd92, %fd91, %fd90, %p34;
	add.s32 	%r106, %r341, 768;
	mul.wide.u32 	%rd30, %r106, 8;
	add.s64 	%rd31, %rd1, %rd30;
	ld.global.f64 	%fd93, [%rd31];
	setp.lt.f64 	%p35, %fd92, %fd93;
	selp.f64 	%fd94, %fd93, %fd92, %p35;
	add.s32 	%r107, %r341, 1024;
	mul.wide.u32 	%rd32, %r107, 8;
	add.s64 	%rd33, %rd1, %rd32;
	ld.global.f64 	%fd95, [%rd33];
	setp.lt.f64 	%p36, %fd94, %fd95;
	selp.f64 	%fd96, %fd95, %fd94, %p36;
	add.s32 	%r108, %r341, 1280;
	mul.wide.u32 	%rd34, %r108, 8;
	add.s64 	%rd35, %rd1, %rd34;
	ld.global.f64 	%fd97, [%rd35];
	setp.lt.f64 	%p37, %fd96, %fd97;
	selp.f64 	%fd98, %fd97, %fd96, %p37;
	add.s32 	%r109, %r341, 1536;
	mul.wide.u32 	%rd36, %r109, 8;
	add.s64 	%rd37, %rd1, %rd36;
	ld.global.f64 	%fd99, [%rd37];
	setp.lt.f64 	%p38, %fd98, %fd99;
	selp.f64 	%fd100, %fd99, %fd98, %p38;
	mul.wide.u32 	%rd38, %r102, 8;
	add.s64 	%rd39, %rd1, %rd38;
	ld.global.f64 	%fd101, [%rd39];
	setp.lt.f64 	%p39, %fd100, %fd101;
	selp.f64 	%fd303, %fd101, %fd100, %p39;
	add.s32 	%r348, %r348, 4096;
	add.s32 	%r341, %r341, 4096;
	add.s32 	%r346, %r346, 16;
	setp.ne.s32 	%p40, %r346, 0;
	@%p40 bra 	$L__BB16_33;
	add.s32 	%r350, %r348, -2048;
$L__BB16_35:
	setp.eq.s32 	%p41, %r50, 0;
	@%p41 bra 	$L__BB16_44;
	and.b32  	%r61, %r49, 7;
	setp.lt.u32 	%p42, %r50, 8;
	@%p42 bra 	$L__BB16_38;
	add.s32 	%r110, %r350, %r345;
	mul.wide.u32 	%rd40, %r110, 8;
	add.s64 	%rd41, %rd1, %rd40;
	ld.global.f64 	%fd103, [%rd41];
	setp.lt.f64 	%p43, %fd303, %fd103;
	selp.f64 	%fd104, %fd103, %fd303, %p43;
	add.s32 	%r111, %r110, 256;
	mul.wide.u32 	%rd42, %r111, 8;
	add.s64 	%rd43, %rd1, %rd42;
	ld.global.f64 	%fd105, [%rd43];
	setp.lt.f64 	%p44, %fd104, %fd105;
	selp.f64 	%fd106, %fd105, %fd104, %p44;
	add.s32 	%r112, %r110, 512;
	mul.wide.u32 	%rd44, %r112, 8;
	add.s64 	%rd45, %rd1, %rd44;
	ld.global.f64 	%fd107, [%rd45];
	setp.lt.f64 	%p45, %fd106, %fd107;
	selp.f64 	%fd108, %fd107, %fd106, %p45;
	add.s32 	%r113, %r110, 768;
	mul.wide.u32 	%rd46, %r113, 8;
	add.s64 	%rd47, %rd1, %rd46;
	ld.global.f64 	%fd109, [%rd47];
	setp.lt.f64 	%p46, %fd108, %fd109;
	selp.f64 	%fd110, %fd109, %fd108, %p46;
	add.s32 	%r114, %r110, 1024;
	mul.wide.u32 	%rd48, %r114, 8;
	add.s64 	%rd49, %rd1, %rd48;
	ld.global.f64 	%fd111, [%rd49];
	setp.lt.f64 	%p47, %fd110, %fd111;
	selp.f64 	%fd112, %fd111, %fd110, %p47;
	add.s32 	%r115, %r110, 1280;
	mul.wide.u32 	%rd50, %r115, 8;
	add.s64 	%rd51, %rd1, %rd50;
	ld.global.f64 	%fd113, [%rd51];
	setp.lt.f64 	%p48, %fd112, %fd113;
	selp.f64 	%fd114, %fd113, %fd112, %p48;
	add.s32 	%r116, %r110, 1536;
	mul.wide.u32 	%rd52, %r116, 8;
	add.s64 	%rd53, %rd1, %rd52;
	ld.global.f64 	%fd115, [%rd53];
	setp.lt.f64 	%p49, %fd114, %fd115;
	selp.f64 	%fd116, %fd115, %fd114, %p49;
	add.s32 	%r117, %r110, 1792;
	mul.wide.u32 	%rd54, %r117, 8;
	add.s64 	%rd55, %rd1, %rd54;
	ld.global.f64 	%fd117, [%rd55];
	setp.lt.f64 	%p50, %fd116, %fd117;
	selp.f64 	%fd303, %fd117, %fd116, %p50;
	add.s32 	%r350, %r350, 2048;
$L__BB16_38:
	setp.eq.s32 	%p51, %r61, 0;
	@%p51 bra 	$L__BB16_44;
	setp.lt.u32 	%p52, %r61, 4;
	@%p52 bra 	$L__BB16_41;
	add.s32 	%r118, %r350, %r345;
	mul.wide.u32 	%rd56, %r118, 8;
	add.s64 	%rd57, %rd1, %rd56;
	ld.global.f64 	%fd119, [%rd57];
	setp.lt.f64 	%p53, %fd303, %fd119;
	selp.f64 	%fd120, %fd119, %fd303, %p53;
	add.s32 	%r119, %r118, 256;
	mul.wide.u32 	%rd58, %r119, 8;
	add.s64 	%rd59, %rd1, %rd58;
	ld.global.f64 	%fd121, [%rd59];
	setp.lt.f64 	%p54, %fd120, %fd121;
	selp.f64 	%fd122, %fd121, %fd120, %p54;
	add.s32 	%r120, %r118, 512;
	mul.wide.u32 	%rd60, %r120, 8;
	add.s64 	%rd61, %rd1, %rd60;
	ld.global.f64 	%fd123, [%rd61];
	setp.lt.f64 	%p55, %fd122, %fd123;
	selp.f64 	%fd124, %fd123, %fd122, %p55;
	add.s32 	%r121, %r118, 768;
	mul.wide.u32 	%rd62, %r121, 8;
	add.s64 	%rd63, %rd1, %rd62;
	ld.global.f64 	%fd125, [%rd63];
	setp.lt.f64 	%p56, %fd124, %fd125;
	selp.f64 	%fd303, %fd125, %fd124, %p56;
	add.s32 	%r350, %r350, 1024;
$L__BB16_41:
	and.b32  	%r122, %r49, 3;
	setp.eq.s32 	%p57, %r122, 0;
	@%p57 bra 	$L__BB16_44;
	add.s32 	%r353, %r350, %r343;
	cvt.u16.u32 	%rs1, %r342;
	shr.u16 	%rs2, %rs1, 8;
	add.s16 	%rs3, %rs2, 1;
	cvt.u32.u16 	%r123, %rs3;
	and.b32  	%r124, %r123, 3;
	neg.s32 	%r352, %r124;
$L__BB16_43:
	.pragma "nounroll";
	mul.wide.u32 	%rd64, %r353, 8;
	add.s64 	%rd65, %rd1, %rd64;
	ld.global.f64 	%fd126, [%rd65];
	setp.lt.f64 	%p58, %fd303, %fd126;
	selp.f64 	%fd303, %fd126, %fd303, %p58;
	add.s32 	%r353, %r353, 256;
	add.s32 	%r352, %r352, 1;
	setp.ne.s32 	%p59, %r352, 0;
	@%p59 bra 	$L__BB16_43;
$L__BB16_44:
	// begin inline asm
	mov.u32 %r125, %laneid;
	// end inline asm
	mov.b64 	%rd66, %fd303;
	mov.b64 	{%r127, %r132}, %rd66;
	mov.b32 	%r133, 1;
	mov.b32 	%r174, 31;
	mov.b32 	%r175, -1;
	// begin inline asm
	shfl.sync.down.b32 %r126, %r127, %r133, %r174, %r175;
	// end inline asm
	// begin inline asm
	shfl.sync.down.b32 %r131, %r132, %r133, %r174, %r175;
	// end inline asm
	mov.b64 	%rd67, {%r126, %r131};
	mov.b64 	%fd127, %rd67;
	setp.gt.s32 	%p60, %r125, 30;
	setp.lt.f64 	%p61, %fd303, %fd127;
	selp.f64 	%fd128, %fd127, %fd303, %p61;
	selp.f64 	%fd129, %fd303, %fd128, %p60;
	mov.b64 	%rd68, %fd129;
	mov.b64 	{%r137, %r142}, %rd68;
	mov.b32 	%r143, 2;
	// begin inline asm
	shfl.sync.down.b32 %r136, %r137, %r143, %r174, %r175;
	// end inline asm
	// begin inline asm
	shfl.sync.down.b32 %r141, %r142, %r143, %r174, %r175;
	// end inline asm
	mov.b64 	%rd69, {%r136, %r141};
	mov.b64 	%fd130, %rd69;
	setp.gt.s32 	%p62, %r125, 29;
	setp.lt.f64 	%p63, %fd129, %fd130;
	selp.f64 	%fd131, %fd130, %fd129, %p63;
	selp.f64 	%fd132, %fd129, %fd131, %p62;
	mov.b64 	%rd70, %fd132;
	mov.b64 	{%r147, %r152}, %rd70;
	mov.b32 	%r153, 4;
	// begin inline asm
	shfl.sync.down.b32 %r146, %r147, %r153, %r174, %r175;
	// end inline asm
	// begin inline asm
	shfl.sync.down.b32 %r151, %r152, %r153, %r174, %r175;
	// end inline asm
	mov.b64 	%rd71, {%r146, %r151};
	mov.b64 	%fd133, %rd71;
	setp.gt.s32 	%p64, %r125, 27;
	setp.lt.f64 	%p65, %fd132, %fd133;
	selp.f64 	%fd134, %fd133, %fd132, %p65;
	selp.f64 	%fd135, %fd132, %fd134, %p64;
	mov.b64 	%rd72, %fd135;
	mov.b64 	{%r157, %r162}, %rd72;
	mov.b32 	%r163, 8;
	// begin inline asm
	shfl.sync.down.b32 %r156, %r157, %r163, %r174, %r175;
	// end inline asm
	// begin inline asm
	shfl.sync.down.b32 %r161, %r162, %r163, %r174, %r175;
	// end inline asm
	mov.b64 	%rd73, {%r156, %r161};
	mov.b64 	%fd136, %rd73;
	setp.gt.s32 	%p66, %r125, 23;
	setp.lt.f64 	%p67, %fd135, %fd136;
	selp.f64 	%fd137, %fd136, %fd135, %p67;
	selp.f64 	%fd138, %fd135, %fd137, %p66;
	mov.b64 	%rd74, %fd138;
	mov.b64 	{%r167, %r172}, %rd74;
	mov.b32 	%r173, 16;
	// begin inline asm
	shfl.sync.down.b32 %r166, %r167, %r173, %r174, %r175;
	// end inline asm
	// begin inline asm
	shfl.sync.down.b32 %r171, %r172, %r173, %r174, %r175;
	// end inline asm
	mov.b64 	%rd75, {%r166, %r171};
	mov.b64 	%fd139, %rd75;
	setp.gt.s32 	%p68, %r125, 15;
	setp.lt.f64 	%p69, %fd138, %fd139;
	selp.f64 	%fd37, %fd139, %fd138, %p69;
	selp.f64 	%fd304, %fd138, %fd37, %p68;
	setp.ne.s32 	%p70, %r125, 0;
	@%p70 bra 	$L__BB16_46;
	shr.u32 	%r176, %r35, 2;
	and.b32  	%r177, %r176, 248;
	mov.u32 	%r178, _ZZN3cub18CUB_300001_SM_10006detail6reduce18DeviceReduceKernelINS2_10policy_hubIdj11max_functorIdEE10Policy1000EN6thrust24THRUST_300001_SM_1000_NS6detail15normal_iteratorINSA_10device_ptrIdEEEEjS6_dN4cuda3std3__410__identityEEEvT0_PT3_T1_NS0_13GridEvenShareISN_EET2_T4_E12temp_storage;
	add.s32 	%r179, %r178, %r177;
	st.shared.f64 	[%r179+8], %fd37;
$L__BB16_46:
	bar.sync 	0;
	setp.ne.s32 	%p71, %r35, 0;
	@%p71 bra 	$L__BB16_48;
	ld.shared.f64 	%fd140, [_ZZN3cub18CUB_300001_SM_10006detail6reduce18DeviceReduceKernelINS2_10policy_hubIdj11max_functorIdEE10Policy1000EN6thrust24THRUST_300001_SM_1000_NS6detail15normal_iteratorINSA_10device_ptrIdEEEEjS6_dN4cuda3std3__410__identityEEEvT0_PT3_T1_NS0_13GridEvenShareISN_EET2_T4_E12temp_storage+16];
	setp.lt.f64 	%p72, %fd304, %fd140;
	selp.f64 	%fd141, %fd140, %fd304, %p72;
	ld.shared.f64 	%fd142, [_ZZN3cub18CUB_300001_SM_10006detail6reduce18DeviceReduceKernelINS2_10policy_hubIdj11max_functorIdEE10Policy1000EN6thrust24THRUST_300001_SM_1000_NS6detail15normal_iteratorINSA_10device_ptrIdEEEEjS6_dN4cuda3std3__410__identityEEEvT0_PT3_T1_NS0_13GridEvenShareISN_EET2_T4_E12temp_storage+24];
	setp.lt.f64 	%p73, %fd141, %fd142;
	selp.f64 	%fd143, %fd142, %fd141, %p73;
	ld.shared.f64 	%fd144, [_ZZN3cub18CUB_300001_SM_10006detail6reduce18DeviceReduceKernelINS2_10policy_hubIdj11max_functorIdEE10Policy1000EN6thrust24THRUST_300001_SM_1000_NS6detail15normal_iteratorINSA_10device_ptrIdEEEEjS6_dN4cuda3std3__410__identityEEEvT0_PT3_T1_NS0_13GridEvenShareISN_EET2_T4_E12temp_storage+32];
	setp.lt.f64 	%p74, %fd143, %fd144;
	selp.f64 	%fd145, %fd144, %fd143, %p74;
	ld.shared.f64 	%fd146, [_ZZN3cub18CUB_300001_SM_10006detail6reduce18DeviceReduceKernelINS2_10policy_hubIdj11max_functorIdEE10Policy1000EN6thrust24THRUST_300001_SM_1000_NS6detail15normal_iteratorINSA_10device_ptrIdEEEEjS6_dN4cuda3std3__410__identityEEEvT0_PT3_T1_NS0_13GridEvenShareISN_EET2_T4_E12temp_storage+40];
	setp.lt.f64 	%p75, %fd145, %fd146;
	selp.f64 	%fd147, %fd146, %fd145, %p75;
	ld.shared.f64 	%fd148, [_ZZN3cub18CUB_300001_SM_10006detail6reduce18DeviceReduceKernelINS2_10policy_hubIdj11max_functorIdEE10Policy1000EN6thrust24THRUST_300001_SM_1000_NS6detail15normal_iteratorINSA_10device_ptrIdEEEEjS6_dN4cuda3std3__410__identityEEEvT0_PT3_T1_NS0_13GridEvenShareISN_EET2_T4_E12temp_storage+48];
	setp.lt.f64 	%p76, %fd147, %fd148;
	selp.f64 	%fd149, %fd148, %fd147, %p76;
	ld.shared.f64 	%fd150, [_ZZN3cub18CUB_300001_SM_10006detail6reduce18DeviceReduceKernelINS2_10policy_hubIdj11max_functorIdEE10Policy1000EN6thrust24THRUST_300001_SM_1000_NS6detail15normal_iteratorINSA_10device_ptrIdEEEEjS6_dN4cuda3std3__410__identityEEEvT0_PT3_T1_NS0_13GridEvenShareISN_EET2_T4_E12temp_storage+56];
	setp.lt.f64 	%p77, %fd149, %fd150;
	selp.f64 	%fd151, %fd150, %fd149, %p77;
	ld.shared.f64 	%fd152, [_ZZN3cub18CUB_300001_SM_10006detail6reduce18DeviceReduceKernelINS2_10policy_hubIdj11max_functorIdEE10Policy1000EN6thrust24THRUST_300001_SM_1000_NS6detail15normal_iteratorINSA_10device_ptrIdEEEEjS6_dN4cuda3std3__410__identityEEEvT0_PT3_T1_NS0_13GridEvenShareISN_EET2_T4_E12temp_storage+64];
	setp.lt.f64 	%p78, %fd151, %fd152;
	selp.f64 	%fd304, %fd152, %fd151, %p78;
$L__BB16_48:
	mov.u32 	%r331, %tid.x;
	setp.ne.s32 	%p165, %r331, 0;
	@%p165 bra 	$L__BB16_50;
	ld.param.u64 	%rd159, [_ZN3cub18CUB_300001_SM_10006detail6reduce18DeviceReduceKernelINS2_10policy_hubIdj11max_functorIdEE10Policy1000EN6thrust24THRUST_300001_SM_1000_NS6detail15normal_iteratorINSA_10device_ptrIdEEEEjS6_dN4cuda3std3__410__identityEEEvT0_PT3_T1_NS0_13GridEvenShareISN_EET2_T4__param_1];
	cvta.to.global.u64 	%rd156, %rd159;
	mul.wide.u32 	%rd157, %r3, 8;
	add.s64 	%rd158, %rd156, %rd157;
	st.global.f64 	[%rd158], %fd304;
$L__BB16_50:
	ret;

}
	// .globl	_ZN3cub18CUB_300001_SM_10006detail6reduce28DeviceReduceSingleTileKernelINS2_10policy_hubIdj11max_functorIdEE10Policy1000EPdS9_iS6_ddN4cuda3std3__410__identityEEEvT0_T1_T2_T3_T4_T6_
.visible .entry _ZN3cub18CUB_300001_SM_10006detail6reduce28DeviceReduceSingleTileKernelINS2_10policy_hubIdj11max_functorIdEE10Policy1000EPdS9_iS6_ddN4cuda3std3__410__identityEEEvT0_T1_T2_T3_T4_T6_(
	.param .u64 .ptr .align 1 _ZN3cub18CUB_300001_SM_10006detail6reduce28DeviceReduceSingleTileKernelINS2_10policy_hubIdj11max_functorIdEE10Policy1000EPdS9_iS6_ddN4cuda3std3__410__identityEEEvT0_T1_T2_T3_T4_T6__param_0,
	.param .u64 .ptr .align 1 _ZN3cub18CUB_300001_SM_10006detail6reduce28DeviceReduceSingleTileKernelINS2_10policy_hubIdj11max_functorIdEE10Policy1000EPdS9_iS6_ddN4cuda3std3__410__identityEEEvT0_T1_T2_T3_T4_T6__param_1,
	.param .u32 _ZN3cub18CUB_300001_SM_10006detail6reduce28DeviceReduceSingleTileKernelINS2_10policy_hubIdj11max_functorIdEE10Policy1000EPdS9_iS6_ddN4cuda3std3__410__identityEEEvT0_T1_T2_T3_T4_T6__param_2,
	.param .align 1 .b8 _ZN3cub18CUB_300001_SM_10006detail6reduce28DeviceReduceSingleTileKernelINS2_10policy_hubIdj11max_functorIdEE10Policy1000EPdS9_iS6_ddN4cuda3std3__410__identityEEEvT0_T1_T2_T3_T4_T6__param_3[1],
	.param .f64 _ZN3cub18CUB_300001_SM_10006detail6reduce28DeviceReduceSingleTileKernelINS2_10policy_hubIdj11max_functorIdEE10Policy1000EPdS9_iS6_ddN4cuda3std3__410__identityEEEvT0_T1_T2_T3_T4_T6__param_4,
	.param .align 1 .b8 _ZN3cub18CUB_300001_SM_10006detail6reduce28DeviceReduceSingleTileKernelINS2_10policy_hubIdj11max_functorIdEE10Policy1000EPdS9_iS6_ddN4cuda3std3__410__identityEEEvT0_T1_T2_T3_T4_T6__param_5[1]
)
.maxntid 256
.minnctapersm 1
{
	.reg .pred 	%p<220>;
	.reg .b32 	%r<472>;
	.reg .b64 	%rd<206>;
	.reg .b64 	%fd<381>;
	// demoted variable
	.shared .align 8 .b8 _ZZN3cub18CUB_300001_SM_10006detail6reduce28DeviceReduceSingleTileKernelINS2_10policy_hubIdj11max_functorIdEE10Policy1000EPdS9_iS6_ddN4cuda3std3__410__identityEEEvT0_T1_T2_T3_T4_T6_E12temp_storage[80];
	ld.param.u64 	%rd15, [_ZN3cub18CUB_300001_SM_10006detail6reduce28DeviceReduceSingleTileKernelINS2_10policy_hubIdj11max_functorIdEE10Policy1000EPdS9_iS6_ddN4cuda3std3__410__identityEEEvT0_T1_T2_T3_T4_T6__param_0];
	ld.param.u64 	%rd16, [_ZN3cub18CUB_300001_SM_10006detail6reduce28DeviceReduceSingleTileKernelINS2_10policy_hubIdj11max_functorIdEE10Policy1000EPdS9_iS6_ddN4cuda3std3__410__identityEEEvT0_T1_T2_T3_T4_T6__param_1];
	ld.param.u32 	%r68, [_ZN3cub18CUB_300001_SM_10006detail6reduce28DeviceReduceSingleTileKernelINS2_10policy_hubIdj11max_functorIdEE10Policy1000EPdS9_iS6_ddN4cuda3std3__410__identityEEEvT0_T1_T2_T3_T4_T6__param_2];
	ld.param.f64 	%fd58, [_ZN3cub18CUB_300001_SM_10006detail6reduce28DeviceReduceSingleTileKernelINS2_10policy_hubIdj11max_functorIdEE10Policy1000EPdS9_iS6_ddN4cuda3std3__410__identityEEEvT0_T1_T2_T3_T4_T6__param_4];
	cvta.to.global.u64 	%rd1, %rd16;
	setp.ne.s32 	%p1, %r68, 0;
	@%p1 bra 	$L__BB17_3;
	mov.u32 	%r445, %tid.x;
	setp.ne.s32 	%p219, %r445, 0;
	@%p219 bra 	$L__BB17_74;
	st.global.f64 	[%rd1], %fd58;
	bra.uni 	$L__BB17_74;
$L__BB17_3:
	and.b64  	%rd17, %rd15, 31;
	setp.ne.s64 	%p2, %rd17, 0;
	@%p2 bra 	$L__BB17_38;
	setp.gt.s32 	%p110, %r68, 2047;
	@%p110 bra 	$L__BB17_22;
	mov.u32 	%r1, %tid.x;
	setp.ge.s32 	%p159, %r1, %r68;
	mov.f64 	%fd359, 0d0000000000000000;
	mov.u32 	%r449, %r1;
	@%p159 bra 	$L__BB17_7;
	mul.wide.u32 	%rd169, %r1, 8;
	add.s64 	%rd168, %rd15, %rd169;
	// begin inline asm
	ld.global.nc.u64 %rd167, [%rd168];
	// end inline asm
	mov.b64 	%fd359, %rd167;
	add.s32 	%r449, %r1, 256;
$L__BB17_7:
	setp.ge.s32 	%p160, %r449, %r68;
	@%p160 bra 	$L__BB17_13;
	not.b32 	%r321, %r449;
	add.s32 	%r4, %r68, %r321;
	and.b32  	%r322, %r4, 768;
	setp.eq.s32 	%p161, %r322, 768;
	@%p161 bra 	$L__BB17_11;
	mul.wide.u32 	%rd170, %r449, 8;
	add.s64 	%rd202, %rd15, %rd170;
	shr.u32 	%r323, %r4, 8;
	add.s32 	%r324, %r323, 1;
	and.b32  	%r325, %r324, 3;
	neg.s32 	%r447, %r325;
$L__BB17_10:
	.pragma "nounroll";
	// begin inline asm
	ld.global.nc.u64 %rd171, [%rd202];
	// end inline asm
	mov.b64 	%fd272, %rd171;
	setp.lt.f64 	%p162, %fd359, %fd272;
	selp.f64 	%fd359, %fd272, %fd359, %p162;
	add.s32 	%r449, %r449, 256;
	add.s64 	%rd202, %rd202, 2048;
	add.s32 	%r447, %r447, 1;
	setp.ne.s32 	%p163, %r447, 0;
	@%p163 bra 	$L__BB17_10;
$L__BB17_11:
	setp.lt.u32 	%p164, %r4, 768;
	@%p164 bra 	$L__BB17_13;
$L__BB17_12:
	mul.wide.s32 	%rd181, %r449, 8;
	add.s64 	%rd174, %rd15, %rd181;
	// begin inline asm
	ld.global.nc.u64 %rd173, [%rd174];
	// end inline asm
	mov.b64 	%fd273, %rd173;
	setp.lt.f64 	%p165, %fd359, %fd273;
	selp.f64 	%fd274, %fd273, %fd359, %p165;
	add.s64 	%rd176, %rd174, 2048;
	// begin inline asm
	ld.global.nc.u64 %rd175, [%rd176];
	// end inline asm
	mov.b64 	%fd275, %rd175;
	setp.lt.f64 	%p166, %fd274, %fd275;
	selp.f64 	%fd276, %fd275, %fd274, %p166;
	add.s64 	%rd178, %rd174, 4096;
	// begin inline asm
	ld.global.nc.u64 %rd177, [%rd178];
	// end inline asm
	mov.b64 	%fd277, %rd177;
	setp.lt.f64 	%p167, %fd276, %fd277;
	selp.f64 	%fd278, %fd277, %fd276, %p167;
	add.s64 	%rd180, %rd174, 6144;
	// begin inline asm
	ld.global.nc.u64 %rd179, [%rd180];
	// end inline asm
	mov.b64 	%fd279, %rd179;
	setp.lt.f64 	%p168, %fd278, %fd279;
	selp.f64 	%fd359, %fd279, %fd278, %p168;
	add.s32 	%r449, %r449, 1024;
	setp.lt.s32 	%p169, %r449, %r68;
	@%p169 bra 	$L__BB17_12;
$L__BB17_13:
	setp.lt.s32 	%p170, %r68, 256;
	@%p170 bra 	$L__BB17_18;
	// begin inline asm
	mov.u32 %r389, %laneid;
	// end inline asm
	mov.b64 	%rd192, %fd359;
	mov.b64 	{%r391, %r396}, %rd192;
	mov.b32 	%r397, 1;
	mov.b32 	%r438, 31;
	mov.b32 	%r439, -1;
	// begin inline asm
	shfl.sync.down.b32 %r390, %r391, %r397, %r438, %r439;
	// end inline asm
	// begin inline asm
	shfl.sync.down.b32 %r395, %r396, %r397, %r438, %r439;
	// end inline asm
	mov.b64 	%rd193, {%r390, %r395};
	mov.b64 	%fd327, %rd193;
	setp.gt.s32 	%p198, %r389, 30;
	setp.lt.f64 	%p199, %fd359, %fd327;
	selp.f64 	%fd328, %fd327, %fd359, %p199;
	selp.f64 	%fd329, %fd359, %fd328, %p198;
	mov.b64 	%rd194, %fd329;
	mov.b64 	{%r401, %r406}, %rd194;
	mov.b32 	%r407, 2;
	// begin inline asm
	shfl.sync.down.b32 %r400, %r401, %r407, %r438, %r439;
	// end inline asm
	// begin inline asm
	shfl.sync.down.b32 %r405, %r406, %r407, %r438, %r439;
	// end inline asm
	mov.b64 	%rd195, {%r400, %r405};
	mov.b64 	%fd330, %rd195;
	setp.gt.s32 	%p200, %r389, 29;
	setp.lt.f64 	%p201, %fd329, %fd330;
	selp.f64 	%fd331, %fd330, %fd329, %p201;
	selp.f64 	%fd332, %fd329, %fd331, %p200;
	mov.b64 	%rd196, %fd332;
	mov.b64 	{%r411, %r416}, %rd196;
	mov.b32 	%r417, 4;
	// begin inline asm
	shfl.sync.down.b32 %r410, %r411, %r417, %r438, %r439;
	// end inline asm
	// begin inline asm
	shfl.sync.down.b32 %r415, %r416, %r417, %r438, %r439;
	// end inline asm
	mov.b64 	%rd197, {%r410, %r415};
	mov.b64 	%fd333, %rd197;
	setp.gt.s32 	%p202, %r389, 27;
	setp.lt.f64 	%p203, %fd332, %fd333;
	selp.f64 	%fd334, %fd333, %fd332, %p203;
	selp.f64 	%fd335, %fd332, %fd334, %p202;
	mov.b64 	%rd198, %fd335;
	mov.b64 	{%r421, %r426}, %rd198;
	mov.b32 	%r427, 8;
	// begin inline asm
	shfl.sync.down.b32 %r420, %r421, %r427, %r438, %r439;
	// end inline asm
	// begin inline asm
	shfl.sync.down.b32 %r425, %r426, %r427, %r438, %r439;
	// end inline asm
	mov.b64 	%rd199, {%r420, %r425};
	mov.b64 	%fd336, %rd199;
	setp.gt.s32 	%p204, %r389, 23;
	setp.lt.f64 	%p205, %fd335, %fd336;
	selp.f64 	%fd337, %fd336, %fd335, %p205;
	selp.f64 	%fd338, %fd335, %fd337, %p204;
	mov.b64 	%rd200, %fd338;
	mov.b64 	{%r431, %r436}, %rd200;
	mov.b32 	%r437, 16;
	// begin inline asm
	shfl.sync.down.b32 %r430, %r431, %r437, %r438, %r439;
	// end inline asm
	// begin inline asm
	shfl.sync.down.b32 %r435, %r436, %r437, %r438, %r439;
	// end inline asm
	mov.b64 	%rd201, {%r430, %r435};
	mov.b64 	%fd339, %rd201;
	setp.gt.s32 	%p206, %r389, 15;
	setp.lt.f64 	%p207, %fd338, %fd339;
	selp.f64 	%fd10, %fd339, %fd338, %p207;
	selp.f64 	%fd380, %fd338, %fd10, %p206;
	setp.ne.s32 	%p208, %r389, 0;
	@%p208 bra 	$L__BB17_16;
	shr.u32 	%r440, %r1, 2;
	and.b32  	%r441, %r440, 248;
	mov.u32 	%r442, _ZZN3cub18CUB_300001_SM_10006detail6reduce28DeviceReduceSingleTileKernelINS2_10policy_hubIdj11max_functorIdEE10Policy1000EPdS9_iS6_ddN4cuda3std3__410__identityEEEvT0_T1_T2_T3_T4_T6_E12temp_storage;
	add.s32 	%r443, %r442, %r441;
	st.shared.f64 	[%r443+8], %fd10;
$L__BB17_16:
	bar.sync 	0;
	setp.ne.s32 	%p209, %r1, 0;
	@%p209 bra 	$L__BB17_72;
	ld.shared.f64 	%fd340, [_ZZN3cub18CUB_300001_SM_10006detail6reduce28DeviceReduceSingleTileKernelINS2_10policy_hubIdj11max_functorIdEE10Policy1000EPdS9_iS6_ddN4cuda3std3__410__identityEEEvT0_T1_T2_T3_T4_T6_E12temp_storage+16];
	setp.lt.f64 	%p210, %fd380, %fd340;
	selp.f64 	%fd341, %fd340, %fd380, %p210;
	ld.shared.f64 	%fd342, [_ZZN3cub18CUB_300001_SM_10006detail6reduce28DeviceReduceSingleTileKernelINS2_10policy_hubIdj11max_functorIdEE10Policy1000EPdS9_iS6_ddN4cuda3std3__410__identityEEEvT0_T1_T2_T3_T4_T6_E12temp_storage+24];
	setp.lt.f64 	%p211, %fd341, %fd342;
	selp.f64 	%fd343, %fd342, %fd341, %p211;
	ld.shared.f64 	%fd344, [_ZZN3cub18CUB_300001_SM_10006detail6reduce28DeviceReduceSingleTileKernelINS2_10policy_hubIdj11max_functorIdEE10Policy1000EPdS9_iS6_ddN4cuda3std3__410__identityEEEvT0_T1_T2_T3_T4_T6_E12temp_storage+32];
	setp.lt.f64 	%p212, %fd343, %fd344;
	selp.f64 	%fd345, %fd344, %fd343, %p212;
	ld.shared.f64 	%fd346, [_ZZN3cub18CUB_300001_SM_10006detail6reduce28DeviceReduceSingleTileKernelINS2_10policy_hubIdj11max_functorIdEE10Policy1000EPdS9_iS6_ddN4cuda3std3__410__identityEEEvT0_T1_T2_T3_T4_T6_E12temp_storage+40];
	setp.lt.f64 	%p213, %fd345, %fd346;
	selp.f64 	%fd347, %fd346, %fd345, %p213;
	ld.shared.f64 	%fd348, [_ZZN3cub18CUB_300001_SM_10006detail6reduce28DeviceReduceSingleTileKernelINS2_10policy_hubIdj11max_functorIdEE10Policy1000EPdS9_iS6_ddN4cuda3std3__410__identityEEEvT0_T1_T2_T3_T4_T6_E12temp_storage+48];
	setp.lt.f64 	%p214, %fd347, %fd348;
	selp.f64 	%fd349, %fd348, %fd347, %p214;
	ld.shared.f64 	%fd350, [_ZZN3cub18CUB_300001_SM_10006detail6reduce28DeviceReduceSingleTileKernelINS2_10policy_hubIdj11max_functorIdEE10Policy1000EPdS9_iS6_ddN4cuda3std3__410__identityEEEvT0_T1_T2_T3_T4_T6_E12temp_storage+56];
	setp.lt.f64 	%p215, %fd349, %fd350;
	selp.f64 	%fd351, %fd350, %fd349, %p215;
	ld.shared.f64 	%fd352, [_ZZN3cub18CUB_300001_SM_10006detail6reduce28DeviceReduceSingleTileKernelINS2_10policy_hubIdj11max_functorIdEE10Policy1000EPdS9_iS6_ddN4cuda3std3__410__identityEEEvT0_T1_T2_T3_T4_T6_E12temp_storage+64];
	setp.lt.f64 	%p216, %fd351, %fd352;
	selp.f64 	%fd380, %fd352, %fd351, %p216;
	bra.uni 	$L__BB17_72;
$L__BB17_18:
	// begin inline asm
	mov.u32 %r326, %laneid;
	// end inline asm
	and.b32  	%r377, %r1, 992;
	add.s32 	%r378, %r377, 32;
	setp.gt.s32 	%p171, %r378, %r68;
	not.b32 	%r379, %r377;
	add.s32 	%r380, %r68, %r379;
	selp.b32 	%r375, %r380, 31, %p171;
	mov.b64 	%rd182, %fd359;
	mov.b64 	{%r328, %r333}, %rd182;
	mov.b32 	%r334, 1;
	mov.b32 	%r376, -1;
	// begin inline asm
	shfl.sync.down.b32 %r327, %r328, %r334, %r375, %r376;
	// end inline asm
	// begin inline asm
	shfl.sync.down.b32 %r332, %r333, %r334, %r375, %r376;
	// end inline asm
	mov.b64 	%rd183, {%r327, %r332};
	mov.b64 	%fd280, %rd183;
	setp.lt.s32 	%p172, %r326, %r375;
	setp.lt.f64 	%p173, %fd359, %fd280;
	selp.f64 	%fd281, %fd280, %fd359, %p173;
	selp.f64 	%fd282, %fd281, %fd359, %p172;
	mov.b64 	%rd184, %fd282;
	mov.b64 	{%r338, %r343}, %rd184;
	mov.b32 	%r344, 2;
	// begin inline asm
	shfl.sync.down.b32 %r337, %r338, %r344, %r375, %r376;
	// end inline asm
	// begin inline asm
	shfl.sync.down.b32 %r342, %r343, %r344, %r375, %r376;
	// end inline asm
	mov.b64 	%rd185, {%r337, %r342};
	mov.b64 	%fd283, %rd185;
	add.s32 	%r381, %r326, 2;
	setp.gt.s32 	%p174, %r381, %r375;
	setp.lt.f64 	%p175, %fd282, %fd283;
	selp.f64 	%fd284, %fd283, %fd282, %p175;
	selp.f64 	%fd285, %fd282, %fd284, %p174;
	mov.b64 	%rd186, %fd285;
	mov.b64 	{%r348, %r353}, %rd186;
	mov.b32 	%r354, 4;
	// begin inline asm
	shfl.sync.down.b32 %r347, %r348, %r354, %r375, %r376;
	// end inline asm
	// begin inline asm
	shfl.sync.down.b32 %r352, %r353, %r354, %r375, %r376;
	// end inline asm
	mov.b64 	%rd187, {%r347, %r352};
	mov.b64 	%fd286, %rd187;
	add.s32 	%r382, %r326, 4;
	setp.gt.s32 	%p176, %r382, %r375;
	setp.lt.f64 	%p177, %fd285, %fd286;
	selp.f64 	%fd287, %fd286, %fd285, %p177;
	selp.f64 	%fd288, %fd285, %fd287, %p176;
	mov.b64 	%rd188, %fd288;
	mov.b64 	{%r358, %r363}, %rd188;
	mov.b32 	%r364, 8;
	// begin inline asm
	shfl.sync.down.b32 %r357, %r358, %r364, %r375, %r376;
	// end inline asm
	// begin inline asm
	shfl.sync.down.b32 %r362, %r363, %r364, %r375, %r376;
	// end inline asm
	mov.b64 	%rd189, {%r357, %r362};
	mov.b64 	%fd289, %rd189;
	add.s32 	%r383, %r326, 8;
	setp.gt.s32 	%p178, %r383, %r375;
	setp.lt.f64 	%p179, %fd288, %fd289;
	selp.f64 	%fd290, %fd289, %fd288, %p179;
	selp.f64 	%fd291, %fd288, %fd290, %p178;
	mov.b64 	%rd190, %fd291;
	mov.b64 	{%r368, %r373}, %rd190;
	mov.b32 	%r374, 16;
	// begin inline asm
	shfl.sync.down.b32 %r367, %r368, %r374, %r375, %r376;
	// end inline asm
	// begin inline asm
	shfl.sync.down.b32 %r372, %r373, %r374, %r375, %r376;
	// end inline asm
	mov.b64 	%rd191, {%r367, %r372};
	mov.b64 	%fd292, %rd191;
	add.s32 	%r384, %r326, 16;
	setp.gt.s32 	%p180, %r384, %r375;
	setp.lt.f64 	%p181, %fd291, %fd292;
	selp.f64 	%fd293, %fd292, %fd291, %p181;
	selp.f64 	%fd380, %fd291, %fd293, %p180;
	setp.ne.s32 	%p182, %r326, 0;
	@%p182 bra 	$L__BB17_20;
	shr.u32 	%r385, %r1, 2;
	and.b32  	%r386, %r385, 248;
	mov.u32 	%r387, _ZZN3cub18CUB_300001_SM_10006detail6reduce28DeviceReduceSingleTileKernelINS2_10policy_hubIdj11max_functorIdEE10Policy1000EPdS9_iS6_ddN4cuda3std3__410__identityEEEvT0_T1_T2_T3_T4_T6_E12temp_storage;
	add.s32 	%r388, %r387, %r386;
	st.shared.f64 	[%r388+8], %fd380;
$L__BB17_20:
	bar.sync 	0;
	setp.ne.s32 	%p183, %r1, 0;
	@%p183 bra 	$L__BB17_72;
	setp.gt.s32 	%p184, %r68, 32;
	ld.shared.f64 	%fd294, [_ZZN3cub18CUB_300001_SM_10006detail6reduce28DeviceReduceSingleTileKernelINS2_10policy_hubIdj11max_functorIdEE10Policy1000EPdS9_iS6_ddN4cuda3std3__410__identityEEEvT0_T1_T2_T3_T4_T6_E12temp_storage+16];
	setp.lt.f64 	%p185, %fd380, %fd294;
	selp.f64 	%fd296, %fd294, %fd380, %p185;
	selp.f64 	%fd297, %fd296, %fd380, %p184;
	setp.gt.s32 	%p186, %r68, 64;
	ld.shared.f64 	%fd299, [_ZZN3cub18CUB_300001_SM_10006detail6reduce28DeviceReduceSingleTileKernelINS2_10policy_hubIdj11max_functorIdEE10Policy1000EPdS9_iS6_ddN4cuda3std3__410__identityEEEvT0_T1_T2_T3_T4_T6_E12temp_storage+24];
	setp.lt.f64 	%p187, %fd297, %fd299;
	selp.f64 	%fd301, %fd299, %fd297, %p187;
	selp.f64 	%fd302, %fd301, %fd297, %p186;
	setp.gt.s32 	%p188, %r68, 96;
	ld.shared.f64 	%fd304, [_ZZN3cub18CUB_300001_SM_10006detail6reduce28DeviceReduceSingleTileKernelINS2_10policy_hubIdj11max_functorIdEE10Policy1000EPdS9_iS6_ddN4cuda3std3__410__identityEEEvT0_T1_T2_T3_T4_T6_E12temp_storage+32];
	setp.lt.f64 	%p189, %fd302, %fd304;
	selp.f64 	%fd306, %fd304, %fd302, %p189;
	selp.f64 	%fd307, %fd306, %fd302, %p188;
	setp.gt.s32 	%p190, %r68, 128;
	ld.shared.f64 	%fd309, [_ZZN3cub18CUB_300001_SM_10006detail6reduce28DeviceReduceSingleTileKernelINS2_10policy_hubIdj11max_functorIdEE10Policy1000EPdS9_iS6_ddN4cuda3std3__410__identityEEEvT0_T1_T2_T3_T4_T6_E12temp_storage+40];
	setp.lt.f64 	%p191, %fd307, %fd309;
	selp.f64 	%fd311, %fd309, %fd307, %p191;
	selp.f64 	%fd312, %fd311, %fd307, %p190;
	setp.gt.s32 	%p192, %r68, 160;
	ld.shared.f64 	%fd314, [_ZZN3cub18CUB_300001_SM_10006detail6reduce28DeviceReduceSingleTileKernelINS2_10policy_hubIdj11max_functorIdEE10Policy1000EPdS9_iS6_ddN4cuda3std3__410__identityEEEvT0_T1_T2_T3_T4_T6_E12temp_storage+48];
	setp.lt.f64 	%p193, %fd312, %fd314;
	selp.f64 	%fd316, %fd314, %fd312, %p193;
	selp.f64 	%fd317, %fd316, %fd312, %p192;
	setp.gt.s32 	%p194, %r68, 192;
	ld.shared.f64 	%fd319, [_ZZN3cub18CUB_300001_SM_10006detail6reduce28DeviceReduceSingleTileKernelINS2_10policy_hubIdj11max_functorIdEE10Policy1000EPdS9_iS6_ddN4cuda3std3__410__identityEEEvT0_T1_T2_T3_T4_T6_E12temp_storage+56];
	setp.lt.f64 	%p195, %fd317, %fd319;
	selp.f64 	%fd321, %fd319, %fd317, %p195;
	selp.f64 	%fd322, %fd321, %fd317, %p194;
	setp.gt.s32 	%p196, %r68, 224;
	ld.shared.f64 	%fd324, [_ZZN3cub18CUB_300001_SM_10006detail6reduce28DeviceReduceSingleTileKernelINS2_10policy_hubIdj11max_functorIdEE10Policy1000EPdS9_iS6_ddN4cuda3std3__410__identityEEEvT0_T1_T2_T3_T4_T6_E12temp_storage+64];
	setp.lt.f64 	%p197, %fd322, %fd324;
	selp.f64 	%fd326, %fd324, %fd322, %p197;
	selp.f64 	%fd380, %fd326, %fd322, %p196;
	bra.uni 	$L__BB17_72;
$L__BB17_22:
	mov.u32 	%r13, %tid.x;
	shl.b32 	%r14, %r13, 2;
	mul.wide.u32 	%rd126, %r14, 8;
	add.s64 	%rd116, %rd15, %rd126;
	// begin inline asm
	ld.global.nc.v2.u64 {%rd114, %rd115}, [%rd116];
	// end inline asm
	add.s64 	%rd119, %rd116, 16;
	// begin inline asm
	ld.global.nc.v2.u64 {%rd117, %rd118}, [%rd119];
	// end inline asm
	mov.b64 	%fd206, %rd114;
	mov.b64 	%fd207, %rd115;
	mov.b64 	%fd208, %rd117;
	mov.b64 	%fd209, %rd118;
	add.s64 	%rd122, %rd116, 8192;
	// begin inline asm
	ld.global.nc.v2.u64 {%rd120, %rd121}, [%rd122];
	// end inline asm
	add.s64 	%rd125, %rd116, 8208;
	// begin inline asm
	ld.global.nc.v2.u64 {%rd123, %rd124}, [%rd125];
	// end inline asm
	mov.b64 	%fd210, %rd120;
	mov.b64 	%fd211, %rd121;
	mov.b64 	%fd212, %rd123;
	mov.b64 	%fd213, %rd124;
	setp.lt.f64 	%p111, %fd206, %fd207;
	selp.f64 	%fd214, %fd207, %fd206, %p111;
	setp.lt.f64 	%p112, %fd214, %fd208;
	selp.f64 	%fd215, %fd208, %fd214, %p112;
	setp.lt.f64 	%p113, %fd215, %fd209;
	selp.f64 	%fd216, %fd209, %fd215, %p113;
	setp.lt.f64 	%p114, %fd216, %fd210;
	selp.f64 	%fd217, %fd210, %fd216, %p114;
	setp.lt.f64 	%p115, %fd217, %fd211;
	selp.f64 	%fd218, %fd211, %fd217, %p115;
	setp.lt.f64 	%p116, %fd218, %fd212;
	selp.f64 	%fd219, %fd212, %fd218, %p116;
	setp.lt.f64 	%p117, %fd219, %fd213;
	selp.f64 	%fd366, %fd213, %fd219, %p117;
	setp.lt.u32 	%p118, %r68, 4096;
	mov.b32 	%r452, 2048;
	@%p118 bra 	$L__BB17_26;
	add.s32 	%r15, %r68, -2048;
	mov.b32 	%r452, 2048;
$L__BB17_24:
	add.s32 	%r258, %r452, %r14;
	mul.wide.u32 	%rd139, %r258, 8;
	add.s64 	%rd129, %rd15, %rd139;
	// begin inline asm
	ld.global.nc.v2.u64 {%rd127, %rd128}, [%rd129];
	// end inline asm
	add.s64 	%rd132, %rd129, 16;
	// begin inline asm
	ld.global.nc.v2.u64 {%rd130, %rd131}, [%rd132];
	// end inline asm
	mov.b64 	%fd220, %rd127;
	mov.b64 	%fd221, %rd128;
	mov.b64 	%fd222, %rd130;
	mov.b64 	%fd223, %rd131;
	add.s64 	%rd135, %rd129, 8192;
	// begin inline asm
	ld.global.nc.v2.u64 {%rd133, %rd134}, [%rd135];
	// end inline asm
	add.s64 	%rd138, %rd129, 8208;
	// begin inline asm
	ld.global.nc.v2.u64 {%rd136, %rd137}, [%rd138];
	// end inline asm
	mov.b64 	%fd224, %rd133;
	mov.b64 	%fd225, %rd134;
	mov.b64 	%fd226, %rd136;
	mov.b64 	%fd227, %rd137;
	setp.lt.f64 	%p119, %fd366, %fd220;
	selp.f64 	%fd228, %fd220, %fd366, %p119;
	setp.lt.f64 	%p120, %fd228, %fd221;
	selp.f64 	%fd229, %fd221, %fd228, %p120;
	setp.lt.f64 	%p121, %fd229, %fd222;
	selp.f64 	%fd230, %fd222, %fd229, %p121;
	setp.lt.f64 	%p122, %fd230, %fd223;
	selp.f64 	%fd231, %fd223, %fd230, %p122;
	setp.lt.f64 	%p123, %fd231, %fd224;
	selp.f64 	%fd232, %fd224, %fd231, %p123;
	setp.lt.f64 	%p124, %fd232, %fd225;
	selp.f64 	%fd233, %fd225, %fd232, %p124;
	setp.lt.f64 	%p125, %fd233, %fd226;
	selp.f64 	%fd234, %fd226, %fd233, %p125;
	setp.lt.f64 	%p126, %fd234, %fd227;
	selp.f64 	%fd366, %fd227, %fd234, %p126;
	sub.s32 	%r259, %r68, %r452;
	setp.lt.s32 	%p127, %r259, 2048;
	@%p127 bra 	$L__BB17_34;
	add.s32 	%r452, %r452, 2048;
	setp.le.s32 	%p128, %r452, %r15;
	@%p128 bra 	$L__BB17_24;
$L__BB17_26:
	setp.le.s32 	%p129, %r68, %r452;
	@%p129 bra 	$L__BB17_34;
	sub.s32 	%r19, %r68, %r452;
	setp.ge.s32 	%p130, %r13, %r19;
	@%p130 bra 	$L__BB17_34;
	not.b32 	%r260, %r13;
	add.s32 	%r261, %r68, %r260;
	sub.s32 	%r20, %r261, %r452;
	and.b32  	%r262, %r20, 768;
	setp.eq.s32 	%p131, %r262, 768;
	mov.u32 	%r456, %r13;
	@%p131 bra 	$L__BB17_31;
	add.s32 	%r454, %r13, %r452;
	shr.u32 	%r263, %r20, 8;
	add.s32 	%r264, %r263, 1;
	and.b32  	%r265, %r264, 3;
	neg.s32 	%r453, %r265;
	mov.u32 	%r456, %r13;
$L__BB17_30:
	.pragma "nounroll";
	mul.wide.u32 	%rd142, %r454, 8;
	add.s64 	%rd141, %rd15, %rd142;
	// begin inline asm
	ld.global.nc.u64 %rd140, [%rd141];
	// end inline asm
	mov.b64 	%fd236, %rd140;
	setp.lt.f64 	%p132, %fd366, %fd236;
	selp.f64 	%fd366, %fd236, %fd366, %p132;
	add.s32 	%r456, %r456, 256;
	add.s32 	%r454, %r454, 256;
	add.s32 	%r453, %r453, 1;
	setp.ne.s32 	%p133, %r453, 0;
	@%p133 bra 	$L__BB17_30;
$L__BB17_31:
	setp.lt.u32 	%p134, %r20, 768;
	@%p134 bra 	$L__BB17_34;
	cvt.u64.u32 	%rd143, %r456;
	cvt.u64.u32 	%rd144, %r452;
	add.s64 	%rd145, %rd143, %rd144;
	shl.b64 	%rd146, %rd145, 3;
	add.s64 	%rd147, %rd146, %rd15;
	add.s64 	%rd203, %rd147, 4096;
	add.s32 	%r457, %r456, %r452;
$L__BB17_33:
	mul.wide.u32 	%rd156, %r457, 8;
	add.s64 	%rd149, %rd15, %rd156;
	// begin inline asm
	ld.global.nc.u64 %rd148, [%rd149];
	// end inline asm
	mov.b64 	%fd237, %rd148;
	setp.lt.f64 	%p135, %fd366, %fd237;
	selp.f64 	%fd238, %fd237, %fd366, %p135;
	add.s64 	%rd151, %rd203, -2048;
	// begin inline asm
	ld.global.nc.u64 %rd150, [%rd151];
	// end inline asm
	mov.b64 	%fd239, %rd150;
	setp.lt.f64 	%p136, %fd238, %fd239;
	selp.f64 	%fd240, %fd239, %fd238, %p136;
	// begin inline asm
	ld.global.nc.u64 %rd152, [%rd203];
	// end inline asm
	mov.b64 	%fd241, %rd152;
	setp.lt.f64 	%p137, %fd240, %fd241;
	selp.f64 	%fd242, %fd241, %fd240, %p137;
	add.s64 	%rd155, %rd203, 2048;
	// begin inline asm
	ld.global.nc.u64 %rd154, [%rd155];
	// end inline asm
	mov.b64 	%fd243, %rd154;
	setp.lt.f64 	%p138, %fd242, %fd243;
	selp.f64 	%fd366, %fd243, %fd242, %p138;
	add.s32 	%r456, %r456, 1024;
	add.s64 	%rd203, %rd203, 8192;
	add.s32 	%r457, %r457, 1024;
	setp.lt.s32 	%p139, %r456, %r19;
	@%p139 bra 	$L__BB17_33;
$L__BB17_34:
	// begin inline asm
	mov.u32 %r266, %laneid;
	// end inline asm
	mov.b64 	%rd157, %fd366;
	mov.b64 	{%r268, %r273}, %rd157;
	mov.b32 	%r274, 1;
	mov.b32 	%r315, 31;
	mov.b32 	%r316, -1;
	// begin inline asm
	shfl.sync.down.b32 %r267, %r268, %r274, %r315, %r316;
	// end inline asm
	// begin inline asm
	shfl.sync.down.b32 %r272, %r273, %r274, %r315, %r316;
	// end inline asm
	mov.b64 	%rd158, {%r267, %r272};
	mov.b64 	%fd244, %rd158;
	setp.gt.s32 	%p140, %r266, 30;
	setp.lt.f64 	%p141, %fd366, %fd244;
	selp.f64 	%fd245, %fd244, %fd366, %p141;
	selp.f64 	%fd246, %fd366, %fd245, %p140;
	mov.b64 	%rd159, %fd246;
	mov.b64 	{%r278, %r283}, %rd159;
	mov.b32 	%r284, 2;
	// begin inline asm
	shfl.sync.down.b32 %r277, %r278, %r284, %r315, %r316;
	// end inline asm
	// begin inline asm
	shfl.sync.down.b32 %r282, %r283, %r284, %r315, %r316;
	// end inline asm
	mov.b64 	%rd160, {%r277, %r282};
	mov.b64 	%fd247, %rd160;
	setp.gt.s32 	%p142, %r266, 29;
	setp.lt.f64 	%p143, %fd246, %fd247;
	selp.f64 	%fd248, %fd247, %fd246, %p143;
	selp.f64 	%fd249, %fd246, %fd248, %p142;
	mov.b64 	%rd161, %fd249;
	mov.b64 	{%r288, %r293}, %rd161;
	mov.b32 	%r294, 4;
	// begin inline asm
	shfl.sync.down.b32 %r287, %r288, %r294, %r315, %r316;
	// end inline asm
	// begin inline asm
	shfl.sync.down.b32 %r292, %r293, %r294, %r315, %r316;
	// end inline asm
	mov.b64 	%rd162, {%r287, %r292};
	mov.b64 	%fd250, %rd162;
	setp.gt.s32 	%p144, %r266, 27;
	setp.lt.f64 	%p145, %fd249, %fd250;
	selp.f64 	%fd251, %fd250, %fd249, %p145;
	selp.f64 	%fd252, %fd249, %fd251, %p144;
	mov.b64 	%rd163, %fd252;
	mov.b64 	{%r298, %r303}, %rd163;
	mov.b32 	%r304, 8;
	// begin inline asm
	shfl.sync.down.b32 %r297, %r298, %r304, %r315, %r316;
	// end inline asm
	// begin inline asm
	shfl.sync.down.b32 %r302, %r303, %r304, %r315, %r316;
	// end inline asm
	mov.b64 	%rd164, {%r297, %r302};
	mov.b64 	%fd253, %rd164;
	setp.gt.s32 	%p146, %r266, 23;
	setp.lt.f64 	%p147, %fd252, %fd253;
	selp.f64 	%fd254, %fd253, %fd252, %p147;
	selp.f64 	%fd255, %fd252, %fd254, %p146;
	mov.b64 	%rd165, %fd255;
	mov.b64 	{%r308, %r313}, %rd165;
	mov.b32 	%r314, 16;
	// begin inline asm
	shfl.sync.down.b32 %r307, %r308, %r314, %r315, %r316;
	// end inline asm
	// begin inline asm
	shfl.sync.down.b32 %r312, %r313, %r314, %r315, %r316;
	// end inline asm
	mov.b64 	%rd166, {%r307, %r312};
	mov.b64 	%fd256, %rd166;
	setp.gt.s32 	%p148, %r266, 15;
	setp.lt.f64 	%p149, %fd255, %fd256;
	selp.f64 	%fd26, %fd256, %fd255, %p149;
	selp.f64 	%fd380, %fd255, %fd26, %p148;
	setp.ne.s32 	%p150, %r266, 0;
	@%p150 bra 	$L__BB17_36;
	shr.u32 	%r317, %r13, 2;
	and.b32  	%r318, %r317, 248;
	mov.u32 	%r319, _ZZN3cub18CUB_300001_SM_10006detail6reduce28DeviceReduceSingleTileKernelINS2_10policy_hubIdj11max_functorIdEE10Policy1000EPdS9_iS6_ddN4cuda3std3__410__identityEEEvT0_T1_T2_T3_T4_T6_E12temp_storage;
	add.s32 	%r320, %r319, %r318;
	st.shared.f64 	[%r320+8], %fd26;
$L__BB17_36:
	bar.sync 	0;
	setp.ne.s32 	%p151, %r13, 0;
	@%p151 bra 	$L__BB17_72;
	ld.shared.f64 	%fd257, [_ZZN3cub18CUB_300001_SM_10006detail6reduce28DeviceReduceSingleTileKernelINS2_10policy_hubIdj11max_functorIdEE10Policy1000EPdS9_iS6_ddN4cuda3std3__410__identityEEEvT0_T1_T2_T3_T4_T6_E12temp_storage+16];
	setp.lt.f64 	%p152, %fd380, %fd257;
	selp.f64 	%fd258, %fd257, %fd380, %p152;
	ld.shared.f64 	%fd259, [_ZZN3cub18CUB_300001_SM_10006detail6reduce28DeviceReduceSingleTileKernelINS2_10policy_hubIdj11max_functorIdEE10Policy1000EPdS9_iS6_ddN4cuda3std3__410__identityEEEvT0_T1_T2_T3_T4_T6_E12temp_storage+24];
	setp.lt.f64 	%p153, %fd258, %fd259;
	selp.f64 	%fd260, %fd259, %fd258, %p153;
	ld.shared.f64 	%fd261, [_ZZN3cub18CUB_300001_SM_10006detail6reduce28DeviceReduceSingleTileKernelINS2_10policy_hubIdj11max_functorIdEE10Policy1000EPdS9_iS6_ddN4cuda3std3__410__identityEEEvT0_T1_T2_T3_T4_T6_E12temp_storage+32];
	setp.lt.f64 	%p154, %fd260, %fd261;
	selp.f64 	%fd262, %fd261, %fd260, %p154;
	ld.shared.f64 	%fd263, [_ZZN3cub18CUB_300001_SM_10006detail6reduce28DeviceReduceSingleTileKernelINS2_10policy_hubIdj11max_functorIdEE10Policy1000EPdS9_iS6_ddN4cuda3std3__410__identityEEEvT0_T1_T2_T3_T4_T6_E12temp_storage+40];
	setp.lt.f64 	%p155, %fd262, %fd263;
	selp.f64 	%fd264, %fd263, %fd262, %p155;
	ld.shared.f64 	%fd265, [_ZZN3cub18CUB_300001_SM_10006detail6reduce28DeviceReduceSingleTileKernelINS2_10policy_hubIdj11max_functorIdEE10Policy1000EPdS9_iS6_ddN4cuda3std3__410__identityEEEvT0_T1_T2_T3_T4_T6_E12temp_storage+48];
	setp.lt.f64 	%p156, %fd264, %fd265;
	selp.f64 	%fd266, %fd265, %fd264, %p156;
	ld.shared.f64 	%fd267, [_ZZN3cub18CUB_300001_SM_10006detail6reduce28DeviceReduceSingleTileKernelINS2_10policy_hubIdj11max_functorIdEE10Policy1000EPdS9_iS6_ddN4cuda3std3__410__identityEEEvT0_T1_T2_T3_T4_T6_E12temp_storage+56];
	setp.lt.f64 	%p157, %fd266, %fd267;
	selp.f64 	%fd268, %fd267, %fd266, %p157;
	ld.shared.f64 	%fd269, [_ZZN3cub18CUB_300001_SM_10006detail6reduce28DeviceReduceSingleTileKernelINS2_10policy_hubIdj11max_functorIdEE10Policy1000EPdS9_iS6_ddN4cuda3std3__410__identityEEEvT0_T1_T2_T3_T4_T6_E12temp_storage+64];
	setp.lt.f64 	%p158, %fd268, %fd269;
	selp.f64 	%fd380, %fd269, %fd268, %p158;
	bra.uni 	$L__BB17_72;
$L__BB17_38:
	setp.gt.s32 	%p3, %r68, 2047;
	@%p3 bra 	$L__BB17_56;
	mov.u32 	%r35, %tid.x;
	setp.ge.s32 	%p52, %r35, %r68;
	mov.f64 	%fd372, 0d0000000000000000;
	mov.u32 	%r462, %r35;
	@%p52 bra 	$L__BB17_41;
	mul.wide.u32 	%rd81, %r35, 8;
	add.s64 	%rd80, %rd15, %rd81;
	// begin inline asm
	ld.global.nc.u64 %rd79, [%rd80];
	// end inline asm
	mov.b64 	%fd372, %rd79;
	add.s32 	%r462, %r35, 256;
$L__BB17_41:
	setp.ge.s32 	%p53, %r462, %r68;
	@%p53 bra 	$L__BB17_47;
	not.b32 	%r133, %r462;
	add.s32 	%r38, %r68, %r133;
	and.b32  	%r134, %r38, 768;
	setp.eq.s32 	%p54, %r134, 768;
	@%p54 bra 	$L__BB17_45;
	mul.wide.u32 	%rd82, %r462, 8;
	add.s64 	%rd204, %rd15, %rd82;
	shr.u32 	%r135, %r38, 8;
	add.s32 	%r136, %r135, 1;
	and.b32  	%r137, %r136, 3;
	neg.s32 	%r460, %r137;
$L__BB17_44:
	.pragma "nounroll";
	// begin inline asm
	ld.global.nc.u64 %rd83, [%rd204];
	// end inline asm
	mov.b64 	%fd125, %rd83;
	setp.lt.f64 	%p55, %fd372, %fd125;
	selp.f64 	%fd372, %fd125, %fd372, %p55;
	add.s32 	%r462, %r462, 256;
	add.s64 	%rd204, %rd204, 2048;
	add.s32 	%r460, %r460, 1;
	setp.ne.s32 	%p56, %r460, 0;
	@%p56 bra 	$L__BB17_44;
$L__BB17_45:
	setp.lt.u32 	%p57, %r38, 768;
	@%p57 bra 	$L__BB17_47;
$L__BB17_46:
	mul.wide.s32 	%rd93, %r462, 8;
	add.s64 	%rd86, %rd15, %rd93;
	// begin inline asm
	ld.global.nc.u64 %rd85, [%rd86];
	// end inline asm
	mov.b64 	%fd126, %rd85;
	setp.lt.f64 	%p58, %fd372, %fd126;
	selp.f64 	%fd127, %fd126, %fd372, %p58;
	add.s64 	%rd88, %rd86, 2048;
	// begin inline asm
	ld.global.nc.u64 %rd87, [%rd88];
	// end inline asm
	mov.b64 	%fd128, %rd87;
	setp.lt.f64 	%p59, %fd127, %fd128;
	selp.f64 	%fd129, %fd128, %fd127, %p59;
	add.s64 	%rd90, %rd86, 4096;
	// begin inline asm
	ld.global.nc.u64 %rd89, [%rd90];
	// end inline asm
	mov.b64 	%fd130, %rd89;
	setp.lt.f64 	%p60, %fd129, %fd130;
	selp.f64 	%fd131, %fd130, %fd129, %p60;
	add.s64 	%rd92, %rd86, 6144;
	// begin inline asm
	ld.global.nc.u64 %rd91, [%rd92];
	// end inline asm
	mov.b64 	%fd132, %rd91;
	setp.lt.f64 	%p61, %fd131, %fd132;
	selp.f64 	%fd372, %fd132, %fd131, %p61;
	add.s32 	%r462, %r462, 1024;
	setp.lt.s32 	%p62, %r462, %r68;
	@%p62 bra 	$L__BB17_46;
$L__BB17_47:
	setp.lt.s32 	%p63, %r68, 256;
	@%p63 bra 	$L__BB17_52;
	// begin inline asm
	mov.u32 %r201, %laneid;
	// end inline asm
	mov.b64 	%rd104, %fd372;
	mov.b64 	{%r203, %r208}, %rd104;
	mov.b32 	%r209, 1;
	mov.b32 	%r250, 31;
	mov.b32 	%r251, -1;
	// begin inline asm
	shfl.sync.down.b32 %r202, %r203, %r209, %r250, %r251;
	// end inline asm
	// begin inline asm
	shfl.sync.down.b32 %r207, %r208, %r209, %r250, %r251;
	// end inline asm
	mov.b64 	%rd105, {%r202, %r207};
	mov.b64 	%fd180, %rd105;
	setp.gt.s32 	%p91, %r201, 30;
	setp.lt.f64 	%p92, %fd372, %fd180;
	selp.f64 	%fd181, %fd180, %fd372, %p92;
	selp.f64 	%fd182, %fd372, %fd181, %p91;
	mov.b64 	%rd106, %fd182;
	mov.b64 	{%r213, %r218}, %rd106;
	mov.b32 	%r219, 2;
	// begin inline asm
	shfl.sync.down.b32 %r212, %r213, %r219, %r250, %r251;
	// end inline asm
	// begin inline asm
	shfl.sync.down.b32 %r217, %r218, %r219, %r250, %r251;
	// end inline asm
	mov.b64 	%rd107, {%r212, %r217};
	mov.b64 	%fd183, %rd107;
	setp.gt.s32 	%p93, %r201, 29;
	setp.lt.f64 	%p94, %fd182, %fd183;
	selp.f64 	%fd184, %fd183, %fd182, %p94;
	selp.f64 	%fd185, %fd182, %fd184, %p93;
	mov.b64 	%rd108, %fd185;
	mov.b64 	{%r223, %r228}, %rd108;
	mov.b32 	%r229, 4;
	// begin inline asm
	shfl.sync.down.b32 %r222, %r223, %r229, %r250, %r251;
	// end inline asm
	// begin inline asm
	shfl.sync.down.b32 %r227, %r228, %r229, %r250, %r251;
	// end inline asm
	mov.b64 	%rd109, {%r222, %r227};
	mov.b64 	%fd186, %rd109;
	setp.gt.s32 	%p95, %r201, 27;
	setp.lt.f64 	%p96, %fd185, %fd186;
	selp.f64 	%fd187, %fd186, %fd185, %p96;
	selp.f64 	%fd188, %fd185, %fd187, %p95;
	mov.b64 	%rd110, %fd188;
	mov.b64 	{%r233, %r238}, %rd110;
	mov.b32 	%r239, 8;
	// begin inline asm
	shfl.sync.down.b32 %r232, %r233, %r239, %r250, %r251;
	// end inline asm
	// begin inline asm
	shfl.sync.down.b32 %r237, %r238, %r239, %r250, %r251;
	// end inline asm
	mov.b64 	%rd111, {%r232, %r237};
	mov.b64 	%fd189, %rd111;
	setp.gt.s32 	%p97, %r201, 23;
	setp.lt.f64 	%p98, %fd188, %fd189;
	selp.f64 	%fd190, %fd189, %fd188, %p98;
	selp.f64 	%fd191, %fd188, %fd190, %p97;
	mov.b64 	%rd112, %fd191;
	mov.b64 	{%r243, %r248}, %rd112;
	mov.b32 	%r249, 16;
	// begin inline asm
	shfl.sync.down.b32 %r242, %r243, %r249, %r250, %r251;
	// end inline asm
	// begin inline asm
	shfl.sync.down.b32 %r247, %r248, %r249, %r250, %r251;
	// end inline asm
	mov.b64 	%rd113, {%r242, %r247};
	mov.b64 	%fd192, %rd113;
	setp.gt.s32 	%p99, %r201, 15;
	setp.lt.f64 	%p100, %fd191, %fd192;
	selp.f64 	%fd38, %fd192, %fd191, %p100;
	selp.f64 	%fd380, %fd191, %fd38, %p99;
	setp.ne.s32 	%p101, %r201, 0;
	@%p101 bra 	$L__BB17_50;
	shr.u32 	%r252, %r35, 2;
	and.b32  	%r253, %r252, 248;
	mov.u32 	%r254, _ZZN3cub18CUB_300001_SM_10006detail6reduce28DeviceReduceSingleTileKernelINS2_10policy_hubIdj11max_functorIdEE10Policy1000EPdS9_iS6_ddN4cuda3std3__410__identityEEEvT0_T1_T2_T3_T4_T6_E12temp_storage;
	add.s32 	%r255, %r254, %r253;
	st.shared.f64 	[%r255+8], %fd38;
$L__BB17_50:
	bar.sync 	0;
	setp.ne.s32 	%p102, %r35, 0;
	@%p102 bra 	$L__BB17_72;
	ld.shared.f64 	%fd193, [_ZZN3cub18CUB_300001_SM_10006detail6reduce28DeviceReduceSingleTileKernelINS2_10policy_hubIdj11max_functorIdEE10Policy1000EPdS9_iS6_ddN4cuda3std3__410__identityEEEvT0_T1_T2_T3_T4_T6_E12temp_storage+16];
	setp.lt.f64 	%p103, %fd380, %fd193;
	selp.f64 	%fd194, %fd193, %fd380, %p103;
	ld.shared.f64 	%fd195, [_ZZN3cub18CUB_300001_SM_10006detail6reduce28DeviceReduceSingleTileKernelINS2_10policy_hubIdj11max_functorIdEE10Policy1000EPdS9_iS6_ddN4cuda3std3__410__identityEEEvT0_T1_T2_T3_T4_T6_E12temp_storage+24];
	setp.lt.f64 	%p104, %fd194, %fd195;
	selp.f64 	%fd196, %fd195, %fd194, %p104;
	ld.shared.f64 	%fd197, [_ZZN3cub18CUB_300001_SM_10006detail6reduce28DeviceReduceSingleTileKernelINS2_10policy_hubIdj11max_functorIdEE10Policy1000EPdS9_iS6_ddN4cuda3std3__410__identityEEEvT0_T1_T2_T3_T4_T6_E12temp_storage+32];
	setp.lt.f64 	%p105, %fd196, %fd197;
	selp.f64 	%fd198, %fd197, %fd196, %p105;
	ld.shared.f64 	%fd199, [_ZZN3cub18CUB_300001_SM_10006detail6reduce28DeviceReduceSingleTileKernelINS2_10policy_hubIdj11max_functorIdEE10Policy1000EPdS9_iS6_ddN4cuda3std3__410__identityEEEvT0_T1_T2_T3_T4_T6_E12temp_storage+40];
	setp.lt.f64 	%p106, %fd198, %fd199;
	selp.f64 	%fd200, %fd199, %fd198, %p106;
	ld.shared.f64 	%fd201, [_ZZN3cub18CUB_300001_SM_10006detail6reduce28DeviceReduceSingleTileKernelINS2_10policy_hubIdj11max_functorIdEE10Policy1000EPdS9_iS6_ddN4cuda3std3__410__identityEEEvT0_T1_T2_T3_T4_T6_E12temp_storage+48];
	setp.lt.f64 	%p107, %fd200, %fd201;
	selp.f64 	%fd202, %fd201, %fd200, %p107;
	ld.shared.f64 	%fd203, [_ZZN3cub18CUB_300001_SM_10006detail6reduce28DeviceReduceSingleTileKernelINS2_10policy_hubIdj11max_functorIdEE10Policy1000EPdS9_iS6_ddN4cuda3std3__410__identityEEEvT0_T1_T2_T3_T4_T6_E12temp_storage+56];
	setp.lt.f64 	%p108, %fd202, %fd203;
	selp.f64 	%fd204, %fd203, %fd202, %p108;
	ld.shared.f64 	%fd205, [_ZZN3cub18CUB_300001_SM_10006detail6reduce28DeviceReduceSingleTileKernelINS2_10policy_hubIdj11max_functorIdEE10Policy1000EPdS9_iS6_ddN4cuda3std3__410__identityEEEvT0_T1_T2_T3_T4_T6_E12temp_storage+64];
	setp.lt.f64 	%p109, %fd204, %fd205;
	selp.f64 	%fd380, %fd205, %fd204, %p109;
	bra.uni 	$L__BB17_72;
$L__BB17_52:
	// begin inline asm
	mov.u32 %r138, %laneid;
	// end inline asm
	and.b32  	%r189, %r35, 992;
	add.s32 	%r190, %r189, 32;
	setp.gt.s32 	%p64, %r190, %r68;
	not.b32 	%r191, %r189;
	add.s32 	%r192, %r68, %r191;
	selp.b32 	%r187, %r192, 31, %p64;
	mov.b64 	%rd94, %fd372;
	mov.b64 	{%r140, %r145}, %rd94;
	mov.b32 	%r146, 1;
	mov.b32 	%r188, -1;
	// begin inline asm
	shfl.sync.down.b32 %r139, %r140, %r146, %r187, %r188;
	// end inline asm
	// begin inline asm
	shfl.sync.down.b32 %r144, %r145, %r146, %r187, %r188;
	// end inline asm
	mov.b64 	%rd95, {%r139, %r144};
	mov.b64 	%fd133, %rd95;
	setp.lt.s32 	%p65, %r138, %r187;
	setp.lt.f64 	%p66, %fd372, %fd133;
	selp.f64 	%fd134, %fd133, %fd372, %p66;
	selp.f64 	%fd135, %fd134, %fd372, %p65;
	mov.b64 	%rd96, %fd135;
	mov.b64 	{%r150, %r155}, %rd96;
	mov.b32 	%r156, 2;
	// begin inline asm
	shfl.sync.down.b32 %r149, %r150, %r156, %r187, %r188;
	// end inline asm
	// begin inline asm
	shfl.sync.down.b32 %r154, %r155, %r156, %r187, %r188;
	// end inline asm
	mov.b64 	%rd97, {%r149, %r154};
	mov.b64 	%fd136, %rd97;
	add.s32 	%r193, %r138, 2;
	setp.gt.s32 	%p67, %r193, %r187;
	setp.lt.f64 	%p68, %fd135, %fd136;
	selp.f64 	%fd137, %fd136, %fd135, %p68;
	selp.f64 	%fd138, %fd135, %fd137, %p67;
	mov.b64 	%rd98, %fd138;
	mov.b64 	{%r160, %r165}, %rd98;
	mov.b32 	%r166, 4;
	// begin inline asm
	shfl.sync.down.b32 %r159, %r160, %r166, %r187, %r188;
	// end inline asm
	// begin inline asm
	shfl.sync.down.b32 %r164, %r165, %r166, %r187, %r188;
	// end inline asm
	mov.b64 	%rd99, {%r159, %r164};
	mov.b64 	%fd139, %rd99;
	add.s32 	%r194, %r138, 4;
	setp.gt.s32 	%p69, %r194, %r187;
	setp.lt.f64 	%p70, %fd138, %fd139;
	selp.f64 	%fd140, %fd139, %fd138, %p70;
	selp.f64 	%fd141, %fd138, %fd140, %p69;
	mov.b64 	%rd100, %fd141;
	mov.b64 	{%r170, %r175}, %rd100;
	mov.b32 	%r176, 8;
	// begin inline asm
	shfl.sync.down.b32 %r169, %r170, %r176, %r187, %r188;
	// end inline asm
	// begin inline asm
	shfl.sync.down.b32 %r174, %r175, %r176, %r187, %r188;
	// end inline asm
	mov.b64 	%rd101, {%r169, %r174};
	mov.b64 	%fd142, %rd101;
	add.s32 	%r195, %r138, 8;
	setp.gt.s32 	%p71, %r195, %r187;
	setp.lt.f64 	%p72, %fd141, %fd142;
	selp.f64 	%fd143, %fd142, %fd141, %p72;
	selp.f64 	%fd144, %fd141, %fd143, %p71;
	mov.b64 	%rd102, %fd144;
	mov.b64 	{%r180, %r185}, %rd102;
	mov.b32 	%r186, 16;
	// begin inline asm
	shfl.sync.down.b32 %r179, %r180, %r186, %r187, %r188;
	// end inline asm
	// begin inline asm
	shfl.sync.down.b32 %r184, %r185, %r186, %r187, %r188;
	// end inline asm
	mov.b64 	%rd103, {%r179, %r184};
	mov.b64 	%fd145, %rd103;
	add.s32 	%r196, %r138, 16;
	setp.gt.s32 	%p73, %r196, %r187;
	setp.lt.f64 	%p74, %fd144, %fd145;
	selp.f64 	%fd146, %fd145, %fd144, %p74;
	selp.f64 	%fd380, %fd144, %fd146, %p73;
	setp.ne.s32 	%p75, %r138, 0;
	@%p75 bra 	$L__BB17_54;
	shr.u32 	%r197, %r35, 2;
	and.b32  	%r198, %r197, 248;
	mov.u32 	%r199, _ZZN3cub18CUB_300001_SM_10006detail6reduce28DeviceReduceSingleTileKernelINS2_10policy_hubIdj11max_functorIdEE10Policy1000EPdS9_iS6_ddN4cuda3std3__410__identityEEEvT0_T1_T2_T3_T4_T6_E12temp_storage;
	add.s32 	%r200, %r199, %r198;
	st.shared.f64 	[%r200+8], %fd380;
$L__BB17_54:
	bar.sync 	0;
	setp.ne.s32 	%p76, %r35, 0;
	@%p76 bra 	$L__BB17_72;
	setp.gt.s32 	%p77, %r68, 32;
	ld.shared.f64 	%fd147, [_ZZN3cub18CUB_300001_SM_10006detail6reduce28DeviceReduceSingleTileKernelINS2_10policy_hubIdj11max_functorIdEE10Policy1000EPdS9_iS6_ddN4cuda3std3__410__identityEEEvT0_T1_T2_T3_T4_T6_E12temp_storage+16];
	setp.lt.f64 	%p78, %fd380, %fd147;
	selp.f64 	%fd149, %fd147, %fd380, %p78;
	selp.f64 	%fd150, %fd149, %fd380, %p77;
	setp.gt.s32 	%p79, %r68, 64;
	ld.shared.f64 	%fd152, [_ZZN3cub18CUB_300001_SM_10006detail6reduce28DeviceReduceSingleTileKernelINS2_10policy_hubIdj11max_functorIdEE10Policy1000EPdS9_iS6_ddN4cuda3std3__410__identityEEEvT0_T1_T2_T3_T4_T6_E12temp_storage+24];
	setp.lt.f64 	%p80, %fd150, %fd152;
	selp.f64 	%fd154, %fd152, %fd150, %p80;
	selp.f64 	%fd155, %fd154, %fd150, %p79;
	setp.gt.s32 	%p81, %r68, 96;
	ld.shared.f64 	%fd157, [_ZZN3cub18CUB_300001_SM_10006detail6reduce28DeviceReduceSingleTileKernelINS2_10policy_hubIdj11max_functorIdEE10Policy1000EPdS9_iS6_ddN4cuda3std3__410__identityEEEvT0_T1_T2_T3_T4_T6_E12temp_storage+32];
	setp.lt.f64 	%p82, %fd155, %fd157;
	selp.f64 	%fd159, %fd157, %fd155, %p82;
	selp.f64 	%fd160, %fd159, %fd155, %p81;
	setp.gt.s32 	%p83, %r68, 128;
	ld.shared.f64 	%fd162, [_ZZN3cub18CUB_300001_SM_10006detail6reduce28DeviceReduceSingleTileKernelINS2_10policy_hubIdj11max_functorIdEE10Policy1000EPdS9_iS6_ddN4cuda3std3__410__identityEEEvT0_T1_T2_T3_T4_T6_E12temp_storage+40];
	setp.lt.f64 	%p84, %fd160, %fd162;
	selp.f64 	%fd164, %fd162, %fd160, %p84;
	selp.f64 	%fd165, %fd164, %fd160, %p83;
	setp.gt.s32 	%p85, %r68, 160;
	ld.shared.f64 	%fd167, [_ZZN3cub18CUB_300001_SM_10006detail6reduce28DeviceReduceSingleTileKernelINS2_10policy_hubIdj11max_functorIdEE10Policy1000EPdS9_iS6_ddN4cuda3std3__410__identityEEEvT0_T1_T2_T3_T4_T6_E12temp_storage+48];
	setp.lt.f64 	%p86, %fd165, %fd167;
	selp.f64 	%fd169, %fd167, %fd165, %p86;
	selp.f64 	%fd170, %fd169, %fd165, %p85;
	setp.gt.s32 	%p87, %r68, 192;
	ld.shared.f64 	%fd172, [_ZZN3cub18CUB_300001_SM_10006detail6reduce28DeviceReduceSingleTileKernelINS2_10policy_hubIdj11max_functorIdEE10Policy1000EPdS9_iS6_ddN4cuda3std3__410__identityEEEvT0_T1_T2_T3_T4_T6_E12temp_storage+56];
	setp.lt.f64 	%p88, %fd170, %fd172;
	selp.f64 	%fd174, %fd172, %fd170, %p88;
	selp.f64 	%fd175, %fd174, %fd170, %p87;
	setp.gt.s32 	%p89, %r68, 224;
	ld.shared.f64 	%fd177, [_ZZN3cub18CUB_300001_SM_10006detail6reduce28DeviceReduceSingleTileKernelINS2_10policy_hubIdj11max_functorIdEE10Policy1000EPdS9_iS6_ddN4cuda3std3__410__identityEEEvT0_T1_T2_T3_T4_T6_E12temp_storage+64];
	setp.lt.f64 	%p90, %fd175, %fd177;
	selp.f64 	%fd179, %fd177, %fd175, %p90;
	selp.f64 	%fd380, %fd179, %fd175, %p89;
	bra.uni 	$L__BB17_72;
$L__BB17_56:
	mov.u32 	%r47, %tid.x;
	mul.wide.u32 	%rd34, %r47, 8;
	add.s64 	%rd19, %rd15, %rd34;
	// begin inline asm
	ld.global.nc.u64 %rd18, [%rd19];
	// end inline asm
	mov.b64 	%fd59, %rd18;
	add.s64 	%rd21, %rd19, 2048;
	// begin inline asm
	ld.global.nc.u64 %rd20, [%rd21];
	// end inline asm
	mov.b64 	%fd60, %rd20;
	add.s64 	%rd23, %rd19, 4096;
	// begin inline asm
	ld.global.nc.u64 %rd22, [%rd23];
	// end inline asm
	mov.b64 	%fd61, %rd22;
	add.s64 	%rd25, %rd19, 6144;
	// begin inline asm
	ld.global.nc.u64 %rd24, [%rd25];
	// end inline asm
	mov.b64 	%fd62, %rd24;
	add.s64 	%rd27, %rd19, 8192;
	// begin inline asm
	ld.global.nc.u64 %rd26, [%rd27];
	// end inline asm
	mov.b64 	%fd63, %rd26;
	add.s64 	%rd29, %rd19, 10240;
	// begin inline asm
	ld.global.nc.u64 %rd28, [%rd29];
	// end inline asm
	mov.b64 	%fd64, %rd28;
	add.s64 	%rd31, %rd19, 12288;
	// begin inline asm
	ld.global.nc.u64 %rd30, [%rd31];
	// end inline asm
	mov.b64 	%fd65, %rd30;
	add.s64 	%rd33, %rd19, 14336;
	// begin inline asm
	ld.global.nc.u64 %rd32, [%rd33];
	// end inline asm
	mov.b64 	%fd66, %rd32;
	setp.lt.f64 	%p4, %fd59, %fd60;
	selp.f64 	%fd67, %fd60, %fd59, %p4;
	setp.lt.f64 	%p5, %fd67, %fd61;
	selp.f64 	%fd68, %fd61, %fd67, %p5;
	setp.lt.f64 	%p6, %fd68, %fd62;
	selp.f64 	%fd69, %fd62, %fd68, %p6;
	setp.lt.f64 	%p7, %fd69, %fd63;
	selp.f64 	%fd70, %fd63, %fd69, %p7;
	setp.lt.f64 	%p8, %fd70, %fd64;
	selp.f64 	%fd71, %fd64, %fd70, %p8;
	setp.lt.f64 	%p9, %fd71, %fd65;
	selp.f64 	%fd72, %fd65, %fd71, %p9;
	setp.lt.f64 	%p10, %fd72, %fd66;
	selp.f64 	%fd379, %fd66, %fd72, %p10;
	setp.lt.u32 	%p11, %r68, 4096;
	mov.b32 	%r465, 2048;
	@%p11 bra 	$L__BB17_60;
	add.s32 	%r48, %r68, -2048;
	mov.b32 	%r465, 2048;
$L__BB17_58:
	mul.wide.s32 	%rd51, %r465, 8;
	add.s64 	%rd36, %rd19, %rd51;
	// begin inline asm
	ld.global.nc.u64 %rd35, [%rd36];
	// end inline asm
	mov.b64 	%fd73, %rd35;
	add.s64 	%rd38, %rd36, 2048;
	// begin inline asm
	ld.global.nc.u64 %rd37, [%rd38];
	// end inline asm
	mov.b64 	%fd74, %rd37;
	add.s64 	%rd40, %rd36, 4096;
	// begin inline asm
	ld.global.nc.u64 %rd39, [%rd40];
	// end inline asm
	mov.b64 	%fd75, %rd39;
	add.s64 	%rd42, %rd36, 6144;
	// begin inline asm
	ld.global.nc.u64 %rd41, [%rd42];
	// end inline asm
	mov.b64 	%fd76, %rd41;
	add.s64 	%rd44, %rd36, 8192;
	// begin inline asm
	ld.global.nc.u64 %rd43, [%rd44];
	// end inline asm
	mov.b64 	%fd77, %rd43;
	add.s64 	%rd46, %rd36, 10240;
	// begin inline asm
	ld.global.nc.u64 %rd45, [%rd46];
	// end inline asm
	mov.b64 	%fd78, %rd45;
	add.s64 	%rd48, %rd36, 12288;
	// begin inline asm
	ld.global.nc.u64 %rd47, [%rd48];
	// end inline asm
	mov.b64 	%fd79, %rd47;
	add.s64 	%rd50, %rd36, 14336;
	// begin inline asm
	ld.global.nc.u64 %rd49, [%rd50];
	// end inline asm
	mov.b64 	%fd80, %rd49;
	setp.lt.f64 	%p12, %fd379, %fd73;
	selp.f64 	%fd81, %fd73, %fd379, %p12;
	setp.lt.f64 	%p13, %fd81, %fd74;
	selp.f64 	%fd82, %fd74, %fd81, %p13;
	setp.lt.f64 	%p14, %fd82, %fd75;
	selp.f64 	%fd83, %fd75, %fd82, %p14;
	setp.lt.f64 	%p15, %fd83, %fd76;
	selp.f64 	%fd84, %fd76, %fd83, %p15;
	setp.lt.f64 	%p16, %fd84, %fd77;
	selp.f64 	%fd85, %fd77, %fd84, %p16;
	setp.lt.f64 	%p17, %fd85, %fd78;
	selp.f64 	%fd86, %fd78, %fd85, %p17;
	setp.lt.f64 	%p18, %fd86, %fd79;
	selp.f64 	%fd87, %fd79, %fd86, %p18;
	setp.lt.f64 	%p19, %fd87, %fd80;
	selp.f64 	%fd379, %fd80, %fd87, %p19;
	sub.s32 	%r71, %r68, %r465;
	setp.lt.s32 	%p20, %r71, 2048;
	@%p20 bra 	$L__BB17_68;
	add.s32 	%r465, %r465, 2048;
	setp.le.s32 	%p21, %r465, %r48;
	@%p21 bra 	$L__BB17_58;
$L__BB17_60:
	setp.le.s32 	%p22, %r68, %r465;
	@%p22 bra 	$L__BB17_68;
	sub.s32 	%r52, %r68, %r465;
	setp.ge.s32 	%p23, %r47, %r52;
	@%p23 bra 	$L__BB17_68;
	not.b32 	%r72, %r47;
	add.s32 	%r73, %r68, %r72;
	sub.s32 	%r53, %r73, %r465;
	and.b32  	%r74, %r53, 768;
	setp.eq.s32 	%p24, %r74, 768;
	mov.u32 	%r469, %r47;
	@%p24 bra 	$L__BB17_65;
	add.s32 	%r467, %r47, %r465;
	shr.u32 	%r75, %r53, 8;
	add.s32 	%r76, %r75, 1;
	and.b32  	%r77, %r76, 3;
	neg.s32 	%r466, %r77;
	mov.u32 	%r469, %r47;
$L__BB17_64:
	.pragma "nounroll";
	mul.wide.u32 	%rd54, %r467, 8;
	add.s64 	%rd53, %rd15, %rd54;
	// begin inline asm
	ld.global.nc.u64 %rd52, [%rd53];
	// end inline asm
	mov.b64 	%fd89, %rd52;
	setp.lt.f64 	%p25, %fd379, %fd89;
	selp.f64 	%fd379, %fd89, %fd379, %p25;
	add.s32 	%r469, %r469, 256;
	add.s32 	%r467, %r467, 256;
	add.s32 	%r466, %r466, 1;
	setp.ne.s32 	%p26, %r466, 0;
	@%p26 bra 	$L__BB17_64;
$L__BB17_65:
	setp.lt.u32 	%p27, %r53, 768;
	@%p27 bra 	$L__BB17_68;
	cvt.u64.u32 	%rd55, %r469;
	cvt.u64.u32 	%rd56, %r465;
	add.s64 	%rd57, %rd55, %rd56;
	shl.b64 	%rd58, %rd57, 3;
	add.s64 	%rd59, %rd58, %rd15;
	add.s64 	%rd205, %rd59, 4096;
	add.s32 	%r470, %r469, %r465;
$L__BB17_67:
	mul.wide.u32 	%rd68, %r470, 8;
	add.s64 	%rd61, %rd15, %rd68;
	// begin inline asm
	ld.global.nc.u64 %rd60, [%rd61];
	// end inline asm
	mov.b64 	%fd90, %rd60;
	setp.lt.f64 	%p28, %fd379, %fd90;
	selp.f64 	%fd91, %fd90, %fd379, %p28;
	add.s64 	%rd63, %rd205, -2048;
	// begin inline asm
	ld.global.nc.u64 %rd62, [%rd63];
	// end inline asm
	mov.b64 	%fd92, %rd62;
	setp.lt.f64 	%p29, %fd91, %fd92;
	selp.f64 	%fd93, %fd92, %fd91, %p29;
	// begin inline asm
	ld.global.nc.u64 %rd64, [%rd205];
	// end inline asm
	mov.b64 	%fd94, %rd64;
	setp.lt.f64 	%p30, %fd93, %fd94;
	selp.f64 	%fd95, %fd94, %fd93, %p30;
	add.s64 	%rd67, %rd205, 2048;
	// begin inline asm
	ld.global.nc.u64 %rd66, [%rd67];
	// end inline asm
	mov.b64 	%fd96, %rd66;
	setp.lt.f64 	%p31, %fd95, %fd96;
	selp.f64 	%fd379, %fd96, %fd95, %p31;
	add.s32 	%r469, %r469, 1024;
	add.s64 	%rd205, %rd205, 8192;
	add.s32 	%r470, %r470, 1024;
	setp.lt.s32 	%p32, %r469, %r52;
	@%p32 bra 	$L__BB17_67;
$L__BB17_68:
	// begin inline asm
	mov.u32 %r78, %laneid;
	// end inline asm
	mov.b64 	%rd69, %fd379;
	mov.b64 	{%r80, %r85}, %rd69;
	mov.b32 	%r86, 1;
	mov.b32 	%r127, 31;
	mov.b32 	%r128, -1;
	// begin inline asm
	shfl.sync.down.b32 %r79, %r80, %r86, %r127, %r128;
	// end inline asm
	// begin inline asm
	shfl.sync.down.b32 %r84, %r85, %r86, %r127, %r128;
	// end inline asm
	mov.b64 	%rd70, {%r79, %r84};
	mov.b64 	%fd97, %rd70;
	setp.gt.s32 	%p33, %r78, 30;
	setp.lt.f64 	%p34, %fd379, %fd97;
	selp.f64 	%fd98, %fd97, %fd379, %p34;
	selp.f64 	%fd99, %fd379, %fd98, %p33;
	mov.b64 	%rd71, %fd99;
	mov.b64 	{%r90, %r95}, %rd71;
	mov.b32 	%r96, 2;
	// begin inline asm
	shfl.sync.down.b32 %r89, %r90, %r96, %r127, %r128;
	// end inline asm
	// begin inline asm
	shfl.sync.down.b32 %r94, %r95, %r96, %r127, %r128;
	// end inline asm
	mov.b64 	%rd72, {%r89, %r94};
	mov.b64 	%fd100, %rd72;
	setp.gt.s32 	%p35, %r78, 29;
	setp.lt.f64 	%p36, %fd99, %fd100;
	selp.f64 	%fd101, %fd100, %fd99, %p36;
	selp.f64 	%fd102, %fd99, %fd101, %p35;
	mov.b64 	%rd73, %fd102;
	mov.b64 	{%r100, %r105}, %rd73;
	mov.b32 	%r106, 4;
	// begin inline asm
	shfl.sync.down.b32 %r99, %r100, %r106, %r127, %r128;
	// end inline asm
	// begin inline asm
	shfl.sync.down.b32 %r104, %r105, %r106, %r127, %r128;
	// end inline asm
	mov.b64 	%rd74, {%r99, %r104};
	mov.b64 	%fd103, %rd74;
	setp.gt.s32 	%p37, %r78, 27;
	setp.lt.f64 	%p38, %fd102, %fd103;
	selp.f64 	%fd104, %fd103, %fd102, %p38;
	selp.f64 	%fd105, %fd102, %fd104, %p37;
	mov.b64 	%rd75, %fd105;
	mov.b64 	{%r110, %r115}, %rd75;
	mov.b32 	%r116, 8;
	// begin inline asm
	shfl.sync.down.b32 %r109, %r110, %r116, %r127, %r128;
	// end inline asm
	// begin inline asm
	shfl.sync.down.b32 %r114, %r115, %r116, %r127, %r128;
	// end inline asm
	mov.b64 	%rd76, {%r109, %r114};
	mov.b64 	%fd106, %rd76;
	setp.gt.s32 	%p39, %r78, 23;
	setp.lt.f64 	%p40, %fd105, %fd106;
	selp.f64 	%fd107, %fd106, %fd105, %p40;
	selp.f64 	%fd108, %fd105, %fd107, %p39;
	mov.b64 	%rd77, %fd108;
	mov.b64 	{%r120, %r125}, %rd77;
	mov.b32 	%r126, 16;
	// begin inline asm
	shfl.sync.down.b32 %r119, %r120, %r126, %r127, %r128;
	// end inline asm
	// begin inline asm
	shfl.sync.down.b32 %r124, %r125, %r126, %r127, %r128;
	// end inline asm
	mov.b64 	%rd78, {%r119, %r124};
	mov.b64 	%fd109, %rd78;
	setp.gt.s32 	%p41, %r78, 15;
	setp.lt.f64 	%p42, %fd108, %fd109;
	selp.f64 	%fd54, %fd109, %fd108, %p42;
	selp.f64 	%fd380, %fd108, %fd54, %p41;
	setp.ne.s32 	%p43, %r78, 0;
	@%p43 bra 	$L__BB17_70;
	shr.u32 	%r129, %r47, 2;
	and.b32  	%r130, %r129, 248;
	mov.u32 	%r131, _ZZN3cub18CUB_300001_SM_10006detail6reduce28DeviceReduceSingleTileKernelINS2_10policy_hubIdj11max_functorIdEE10Policy1000EPdS9_iS6_ddN4cuda3std3__410__identityEEEvT0_T1_T2_T3_T4_T6_E12temp_storage;
	add.s32 	%r132, %r131, %r130;
	st.shared.f64 	[%r132+8], %fd54;
$L__BB17_70:
	bar.sync 	0;
	setp.ne.s32 	%p44, %r47, 0;
	@%p44 bra 	$L__BB17_72;
	ld.shared.f64 	%fd110, [_ZZN3cub18CUB_300001_SM_10006detail6reduce28DeviceReduceSingleTileKernelINS2_10policy_hubIdj11max_functorIdEE10Policy1000EPdS9_iS6_ddN4cuda3std3__410__identityEEEvT0_T1_T2_T3_T4_T6_E12temp_storage+16];
	setp.lt.f64 	%p45, %fd380, %fd110;
	selp.f64 	%fd111, %fd110, %fd380, %p45;
	ld.shared.f64 	%fd112, [_ZZN3cub18CUB_300001_SM_10006detail6reduce28DeviceReduceSingleTileKernelINS2_10policy_hubIdj11max_functorIdEE10Policy1000EPdS9_iS6_ddN4cuda3std3__410__identityEEEvT0_T1_T2_T3_T4_T6_E12temp_storage+24];
	setp.lt.f64 	%p46, %fd111, %fd112;
	selp.f64 	%fd113, %fd112, %fd111, %p46;
	ld.shared.f64 	%fd114, [_ZZN3cub18CUB_300001_SM_10006detail6reduce28DeviceReduceSingleTileKernelINS2_10policy_hubIdj11max_functorIdEE10Policy1000EPdS9_iS6_ddN4cuda3std3__410__identityEEEvT0_T1_T2_T3_T4_T6_E12temp_storage+32];
	setp.lt.f64 	%p47, %fd113, %fd114;
	selp.f64 	%fd115, %fd114, %fd113, %p47;
	ld.shared.f64 	%fd116, [_ZZN3cub18CUB_300001_SM_10006detail6reduce28DeviceReduceSingleTileKernelINS2_10policy_hubIdj11max_functorIdEE10Policy1000EPdS9_iS6_ddN4cuda3std3__410__identityEEEvT0_T1_T2_T3_T4_T6_E12temp_storage+40];
	setp.lt.f64 	%p48, %fd115, %fd116;
	selp.f64 	%fd117, %fd116, %fd115, %p48;
	ld.shared.f64 	%fd118, [_ZZN3cub18CUB_300001_SM_10006detail6reduce28DeviceReduceSingleTileKernelINS2_10policy_hubIdj11max_functorIdEE10Policy1000EPdS9_iS6_ddN4cuda3std3__410__identityEEEvT0_T1_T2_T3_T4_T6_E12temp_storage+48];
	setp.lt.f64 	%p49, %fd117, %fd118;
	selp.f64 	%fd119, %fd118, %fd117, %p49;
	ld.shared.f64 	%fd120, [_ZZN3cub18CUB_300001_SM_10006detail6reduce28DeviceReduceSingleTileKernelINS2_10policy_hubIdj11max_functorIdEE10Policy1000EPdS9_iS6_ddN4cuda3std3__410__identityEEEvT0_T1_T2_T3_T4_T6_E12temp_storage+56];
	setp.lt.f64 	%p50, %fd119, %fd120;
	selp.f64 	%fd121, %fd120, %fd119, %p50;
	ld.shared.f64 	%fd122, [_ZZN3cub18CUB_300001_SM_10006detail6reduce28DeviceReduceSingleTileKernelINS2_10policy_hubIdj11max_functorIdEE10Policy1000EPdS9_iS6_ddN4cuda3std3__410__identityEEEvT0_T1_T2_T3_T4_T6_E12temp_storage+64];
	setp.lt.f64 	%p51, %fd121, %fd122;
	selp.f64 	%fd380, %fd122, %fd121, %p51;
$L__BB17_72:
	mov.u32 	%r444, %tid.x;
	setp.ne.s32 	%p217, %r444, 0;
	@%p217 bra 	$L__BB17_74;
	setp.lt.f64 	%p218, %fd58, %fd380;
	selp.f64 	%fd353, %fd380, %fd58, %p218;
	st.global.f64 	[%rd1], %fd353;
$L__BB17_74:
	ret;

}
	// .globl	_ZN3cub18CUB_300001_SM_10006detail6reduce28DeviceReduceSingleTileKernelINS2_10policy_hubIdy11max_functorIdEE10Policy1000EN6thrust24THRUST_300001_SM_1000_NS6detail15normal_iteratorINSA_10device_ptrIdEEEEPdyS6_ddN4cuda3std3__410__identityEEEvT0_T1_T2_T3_T4_T6_
.visible .entry _ZN3cub18CUB_300001_SM_10006detail6reduce28DeviceReduceSingleTileKernelINS2_10policy_hubIdy11max_functorIdEE10Policy1000EN6thrust24THRUST_300001_SM_1000_NS6detail15normal_iteratorINSA_10device_ptrIdEEEEPdyS6_ddN4cuda3std3__410__identityEEEvT0_T1_T2_T3_T4_T6_(
	.param .align 8 .b8 _ZN3cub18CUB_300001_SM_10006detail6reduce28DeviceReduceSingleTileKernelINS2_10policy_hubIdy11max_functorIdEE10Policy1000EN6thrust24THRUST_300001_SM_1000_NS6detail15normal_iteratorINSA_10device_ptrIdEEEEPdyS6_ddN4cuda3std3__410__identityEEEvT0_T1_T2_T3_T4_T6__param_0[8],
	.param .u64 .ptr .align 1 _ZN3cub18CUB_300001_SM_10006detail6reduce28DeviceReduceSingleTileKernelINS2_10policy_hubIdy11max_functorIdEE10Policy1000EN6thrust24THRUST_300001_SM_1000_NS6detail15normal_iteratorINSA_10device_ptrIdEEEEPdyS6_ddN4cuda3std3__410__identityEEEvT0_T1_T2_T3_T4_T6__param_1,
	.param .u64 _ZN3cub18CUB_300001_SM_10006detail6reduce28DeviceReduceSingleTileKernelINS2_10policy_hubIdy11max_functorIdEE10Policy1000EN6thrust24THRUST_300001_SM_1000_NS6detail15normal_iteratorINSA_10device_ptrIdEEEEPdyS6_ddN4cuda3std3__410__identityEEEvT0_T1_T2_T3_T4_T6__param_2,
	.param .align 1 .b8 _ZN3cub18CUB_300001_SM_10006detail6reduce28DeviceReduceSingleTileKernelINS2_10policy_hubIdy11max_functorIdEE10Policy1000EN6thrust24THRUST_300001_SM_1000_NS6detail15normal_iteratorINSA_10device_ptrIdEEEEPdyS6_ddN4cuda3std3__410__identityEEEvT0_T1_T2_T3_T4_T6__param_3[1],
	.param .f64 _ZN3cub18CUB_300001_SM_10006detail6reduce28DeviceReduceSingleTileKernelINS2_10policy_hubIdy11max_functorIdEE10Policy1000EN6thrust24THRUST_300001_SM_1000_NS6detail15normal_iteratorINSA_10device_ptrIdEEEEPdyS6_ddN4cuda3std3__410__identityEEEvT0_T1_T2_T3_T4_T6__param_4,
	.param .align 1 .b8 _ZN3cub18CUB_300001_SM_10006detail6reduce28DeviceReduceSingleTileKernelINS2_10policy_hubIdy11max_functorIdEE10Policy1000EN6thrust24THRUST_300001_SM_1000_NS6detail15normal_iteratorINSA_10device_ptrIdEEEEPdyS6_ddN4cuda3std3__410__identityEEEvT0_T1_T2_T3_T4_T6__param_5[1]
)
.maxntid 256
.minnctapersm 1
{
	.reg .pred 	%p<169>;
	.reg .b32 	%r<246>;
	.reg .b64 	%rd<86>;
	.reg .b64 	%fd<309>;
	// demoted variable
	.shared .align 8 .b8 _ZZN3cub18CUB_300001_SM_10006detail6reduce28DeviceReduceSingleTileKernelINS2_10policy_hubIdy11max_functorIdEE10Policy1000EN6thrust24THRUST_300001_SM_1000_NS6detail15normal_iteratorINSA_10device_ptrIdEEEEPdyS6_ddN4cuda3std3__410__identityEEEvT0_T1_T2_T3_T4_T6_E12temp_storage[80];
	ld.param.u64 	%rd18, [_ZN3cub18CUB_300001_SM_10006detail6reduce28DeviceReduceSingleTileKernelINS2_10policy_hubIdy11max_functorIdEE10Policy1000EN6thrust24THRUST_300001_SM_1000_NS6detail15normal_iteratorINSA_10device_ptrIdEEEEPdyS6_ddN4cuda3std3__410__identityEEEvT0_T1_T2_T3_T4_T6__param_0];
	ld.param.u64 	%rd20, [_ZN3cub18CUB_300001_SM_10006detail6reduce28DeviceReduceSingleTileKernelINS2_10policy_hubIdy11max_functorIdEE10Policy1000EN6thrust24THRUST_300001_SM_1000_NS6detail15normal_iteratorINSA_10device_ptrIdEEEEPdyS6_ddN4cuda3std3__410__identityEEEvT0_T1_T2_T3_T4_T6__param_1];
	ld.param.u64 	%rd19, [_ZN3cub18CUB_300001_SM_10006detail6reduce28DeviceReduceSingleTileKernelINS2_10policy_hubIdy11max_functorIdEE10Policy1000EN6thrust24THRUST_300001_SM_1000_NS6detail15normal_iteratorINSA_10device_ptrIdEEEEPdyS6_ddN4cuda3std3__410__identityEEEvT0_T1_T2_T3_T4_T6__param_2];
	ld.param.f64 	%fd42, [_ZN3cub18CUB_300001_SM_10006detail6reduce28DeviceReduceSingleTileKernelINS2_10policy_hubIdy11max_functorIdEE10Policy1000EN6thrust24THRUST_300001_SM_1000_NS6detail15normal_iteratorINSA_10device_ptrIdEEEEPdyS6_ddN4cuda3std3__410__identityEEEvT0_T1_T2_T3_T4_T6__param_4];
	cvta.to.global.u64 	%rd1, %rd20;
	setp.ne.s64 	%p1, %rd19, 0;
	@%p1 bra 	$L__BB18_3;
	mov.u32 	%r231, %tid.x;
	setp.ne.s32 	%p168, %r231, 0;
	@%p168 bra 	$L__BB18_51;
	st.global.f64 	[%rd1], %fd42;
	bra.uni 	$L__BB18_51;
$L__BB18_3:
	cvta.to.global.u64 	%rd2, %rd18;
	setp.gt.u64 	%p2, %rd19, 2047;
	@%p2 bra 	$L__BB18_28;
	cvt.u32.u64 	%r1, %rd19;
	mov.u32 	%r2, %tid.x;
	setp.ge.u32 	%p80, %r2, %r1;
	mov.f64 	%fd296, 0d0000000000000000;
	mov.u32 	%r235, %r2;
	@%p80 bra 	$L__BB18_6;
	mul.wide.u32 	%rd51, %r2, 8;
	add.s64 	%rd52, %rd2, %rd51;
	ld.global.f64 	%fd296, [%rd52];
	add.s32 	%r235, %r2, 256;
$L__BB18_6:
	setp.ge.u32 	%p81, %r235, %r1;
	@%p81 bra 	$L__BB18_19;
	not.b32 	%r108, %r235;
	add.s32 	%r109, %r108, %r1;
	shr.u32 	%r110, %r109, 8;
	add.s32 	%r5, %r110, 1;
	and.b32  	%r6, %r5, 15;
	setp.lt.u32 	%p82, %r109, 3840;
	@%p82 bra 	$L__BB18_10;
	and.b32  	%r111, %r5, 33554416;
	neg.s32 	%r233, %r111;
	mul.wide.u32 	%rd53, %r235, 8;
	add.s64 	%rd54, %rd53, %rd2;
	add.s64 	%rd81, %rd54, 16384;
$L__BB18_9:
	.pragma "nounroll";
	ld.global.f64 	%fd157, [%rd81+-16384];
	setp.lt.f64 	%p83, %fd296, %fd157;
	selp.f64 	%fd158, %fd157, %fd296, %p83;
	ld.global.f64 	%fd159, [%rd81+-14336];
	setp.lt.f64 	%p84, %fd158, %fd159;
	selp.f64 	%fd160, %fd159, %fd158, %p84;
	ld.global.f64 	%fd161, [%rd81+-12288];
	setp.lt.f64 	%p85, %fd160, %fd161;
	selp.f64 	%fd162, %fd161, %fd160, %p85;
	ld.global.f64 	%fd163, [%rd81+-10240];
	setp.lt.f64 	%p86, %fd162, %fd163;
	selp.f64 	%fd164, %fd163, %fd162, %p86;
	ld.global.f64 	%fd165, [%rd81+-8192];
	setp.lt.f64 	%p87, %fd164, %fd165;
	selp.f64 	%fd166, %fd165, %fd164, %p87;
	ld.global.f64 	%fd167, [%rd81+-6144];
	setp.lt.f64 	%p88, %fd166, %fd167;
	selp.f64 	%fd168, %fd167, %fd166, %p88;
	ld.global.f64 	%fd169, [%rd81+-4096];
	setp.lt.f64 	%p89, %fd168, %fd169;
	selp.f64 	%fd170, %fd169, %fd168, %p89;
	ld.global.f64 	%fd171, [%rd81+-2048];
	setp.lt.f64 	%p90, %fd170, %fd171;
	selp.f64 	%fd172, %fd171, %fd170, %p90;
	ld.global.f64 	%fd173, [%rd81];
	setp.lt.f64 	%p91, %fd172, %fd173;
	selp.f64 	%fd174, %fd173, %fd172, %p91;
	ld.global.f64 	%fd175, [%rd81+2048];
	setp.lt.f64 	%p92, %fd174, %fd175;
	selp.f64 	%fd176, %fd175, %fd174, %p92;
	ld.global.f64 	%fd177, [%rd81+4096];
	setp.lt.f64 	%p93, %fd176, %fd177;
	selp.f64 	%fd178, %fd177, %fd176, %p93;
	ld.global.f64 	%fd179, [%rd81+6144];
	setp.lt.f64 	%p94, %fd178, %fd179;
	selp.f64 	%fd180, %fd179, %fd178, %p94;
	ld.global.f64 	%fd181, [%rd81+8192];
	setp.lt.f64 	%p95, %fd180, %fd181;
	selp.f64 	%fd182, %fd181, %fd180, %p95;
	ld.global.f64 	%fd183, [%rd81+10240];
	setp.lt.f64 	%p96, %fd182, %fd183;
	selp.f64 	%fd184, %fd183, %fd182, %p96;
	ld.global.f64 	%fd185, [%rd81+12288];
	setp.lt.f64 	%p97, %fd184, %fd185;
	selp.f64 	%fd186, %fd185, %fd184, %p97;
	ld.global.f64 	%fd187, [%rd81+14336];
	setp.lt.f64 	%p98, %fd186, %fd187;
	selp.f64 	%fd296, %fd187, %fd186, %p98;
	add.s32 	%r235, %r235, 4096;
	add.s32 	%r233, %r233, 16;
	add.s64 	%rd81, %rd81, 32768;
	setp.ne.s32 	%p99, %r233, 0;
	@%p99 bra 	$L__BB18_9;
$L__BB18_10:
	setp.eq.s32 	%p100, %r6, 0;
	@%p100 bra 	$L__BB18_19;
	and.b32  	%r13, %r5, 7;
	setp.lt.u32 	%p101, %r6, 8;
	@%p101 bra 	$L__BB18_13;
	mul.wide.s32 	%rd55, %r235, 8;
	add.s64 	%rd56, %rd2, %rd55;
	ld.global.f64 	%fd189, [%rd56];
	setp.lt.f64 	%p102, %fd296, %fd189;
	selp.f64 	%fd190, %fd189, %fd296, %p102;
	ld.global.f64 	%fd191, [%rd56+2048];
	setp.lt.f64 	%p103, %fd190, %fd191;
	selp.f64 	%fd192, %fd191, %fd190, %p103;
	ld.global.f64 	%fd193, [%rd56+4096];
	setp.lt.f64 	%p104, %fd192, %fd193;
	selp.f64 	%fd194, %fd193, %fd192, %p104;
	ld.global.f64 	%fd195, [%rd56+6144];
	setp.lt.f64 	%p105, %fd194, %fd195;
	selp.f64 	%fd196, %fd195, %fd194, %p105;
	ld.global.f64 	%fd197, [%rd56+8192];
	setp.lt.f64 	%p106, %fd196, %fd197;
	selp.f64 	%fd198, %fd197, %fd196, %p106;
	ld.global.f64 	%fd199, [%rd56+10240];
	setp.lt.f64 	%p107, %fd198, %fd199;
	selp.f64 	%fd200, %fd199, %fd198, %p107;
	ld.global.f64 	%fd201, [%rd56+12288];
	setp.lt.f64 	%p108, %fd200, %fd201;
	selp.f64 	%fd202, %fd201, %fd200, %p108;
	ld.global.f64 	%fd203, [%rd56+14336];
	setp.lt.f64 	%p109, %fd202, %fd203;
	selp.f64 	%fd296, %fd203, %fd202, %p109;
	add.s32 	%r235, %r235, 2048;
$L__BB18_13:
	setp.eq.s32 	%p110, %r13, 0;
	@%p110 bra 	$L__BB18_19;
	and.b32  	%r16, %r5, 3;
	setp.lt.u32 	%p111, %r13, 4;
	@%p111 bra 	$L__BB18_16;
	mul.wide.s32 	%rd57, %r235, 8;
	add.s64 	%rd58, %rd2, %rd57;
	ld.global.f64 	%fd205, [%rd58];
	setp.lt.f64 	%p112, %fd296, %fd205;
	selp.f64 	%fd206, %fd205, %fd296, %p112;
	ld.global.f64 	%fd207, [%rd58+2048];
	setp.lt.f64 	%p113, %fd206, %fd207;
	selp.f64 	%fd208, %fd207, %fd206, %p113;
	ld.global.f64 	%fd209, [%rd58+4096];
	setp.lt.f64 	%p114, %fd208, %fd209;
	selp.f64 	%fd210, %fd209, %fd208, %p114;
	ld.global.f64 	%fd211, [%rd58+6144];
	setp.lt.f64 	%p115, %fd210, %fd211;
	selp.f64 	%fd296, %fd211, %fd210, %p115;
	add.s32 	%r235, %r235, 1024;
$L__BB18_16:
	setp.eq.s32 	%p116, %r16, 0;
	@%p116 bra 	$L__BB18_19;
	neg.s32 	%r238, %r16;
$L__BB18_18:
	.pragma "nounroll";
	mul.wide.s32 	%rd59, %r235, 8;
	add.s64 	%rd60, %rd2, %rd59;
	ld.global.f64 	%fd212, [%rd60];
	setp.lt.f64 	%p117, %fd296, %fd212;
	selp.f64 	%fd296, %fd212, %fd296, %p117;
	add.s32 	%r235, %r235, 256;
	add.s32 	%r238, %r238, 1;
	setp.ne.s32 	%p118, %r238, 0;
	@%p118 bra 	$L__BB18_18;
$L__BB18_19:
	setp.lt.u64 	%p119, %rd19, 256;
	@%p119 bra 	$L__BB18_24;
	// begin inline asm
	mov.u32 %r175, %laneid;
	// end inline asm
	mov.b64 	%rd71, %fd296;
	mov.b64 	{%r177, %r182}, %rd71;
	mov.b32 	%r183, 1;
	mov.b32 	%r224, 31;
	mov.b32 	%r225, -1;
	// begin inline asm
	shfl.sync.down.b32 %r176, %r177, %r183, %r224, %r225;
	// end inline asm
	// begin inline asm
	shfl.sync.down.b32 %r181, %r182, %r183, %r224, %r225;
	// end inline asm
	mov.b64 	%rd72, {%r176, %r181};
	mov.b64 	%fd260, %rd72;
	setp.gt.s32 	%p147, %r175, 30;
	setp.lt.f64 	%p148, %fd296, %fd260;
	selp.f64 	%fd261, %fd260, %fd296, %p148;
	selp.f64 	%fd262, %fd296, %fd261, %p147;
	mov.b64 	%rd73, %fd262;
	mov.b64 	{%r187, %r192}, %rd73;
	mov.b32 	%r193, 2;
	// begin inline asm
	shfl.sync.down.b32 %r186, %r187, %r193, %r224, %r225;
	// end inline asm
	// begin inline asm
	shfl.sync.down.b32 %r191, %r192, %r193, %r224, %r225;
	// end inline asm
	mov.b64 	%rd74, {%r186, %r191};
	mov.b64 	%fd263, %rd74;
	setp.gt.s32 	%p149, %r175, 29;
	setp.lt.f64 	%p150, %fd262, %fd263;
	selp.f64 	%fd264, %fd263, %fd262, %p150;
	selp.f64 	%fd265, %fd262, %fd264, %p149;
	mov.b64 	%rd75, %fd265;
	mov.b64 	{%r197, %r202}, %rd75;
	mov.b32 	%r203, 4;
	// begin inline asm
	shfl.sync.down.b32 %r196, %r197, %r203, %r224, %r225;
	// end inline asm
	// begin inline asm
	shfl.sync.down.b32 %r201, %r202, %r203, %r224, %r225;
	// end inline asm
	mov.b64 	%rd76, {%r196, %r201};
	mov.b64 	%fd266, %rd76;
	setp.gt.s32 	%p151, %r175, 27;
	setp.lt.f64 	%p152, %fd265, %fd266;
	selp.f64 	%fd267, %fd266, %fd265, %p152;
	selp.f64 	%fd268, %fd265, %fd267, %p151;
	mov.b64 	%rd77, %fd268;
	mov.b64 	{%r207, %r212}, %rd77;
	mov.b32 	%r213, 8;
	// begin inline asm
	shfl.sync.down.b32 %r206, %r207, %r213, %r224, %r225;
	// end inline asm
	// begin inline asm
	shfl.sync.down.b32 %r211, %r212, %r213, %r224, %r225;
	// end inline asm
	mov.b64 	%rd78, {%r206, %r211};
	mov.b64 	%fd269, %rd78;
	setp.gt.s32 	%p153, %r175, 23;
	setp.lt.f64 	%p154, %fd268, %fd269;
	selp.f64 	%fd270, %fd269, %fd268, %p154;
	selp.f64 	%fd271, %fd268, %fd270, %p153;
	mov.b64 	%rd79, %fd271;
	mov.b64 	{%r217, %r222}, %rd79;
	mov.b32 	%r223, 16;
	// begin inline asm
	shfl.sync.down.b32 %r216, %r217, %r223, %r224, %r225;
	// end inline asm
	// begin inline asm
	shfl.sync.down.b32 %r221, %r222, %r223, %r224, %r225;
	// end inline asm
	mov.b64 	%rd80, {%r216, %r221};
	mov.b64 	%fd272, %rd80;
	setp.gt.s32 	%p155, %r175, 15;
	setp.lt.f64 	%p156, %fd271, %fd272;
	selp.f64 	%fd16, %fd272, %fd271, %p156;
	selp.f64 	%fd308, %fd271, %fd16, %p155;
	setp.ne.s32 	%p157, %r175, 0;
	@%p157 bra 	$L__BB18_22;
	shr.u32 	%r226, %r2, 2;
	and.b32  	%r227, %r226, 248;
	mov.u32 	%r228, _ZZN3cub18CUB_300001_SM_10006detail6reduce28DeviceReduceSingleTileKernelINS2_10policy_hubIdy11max_functorIdEE10Policy1000EN6thrust24THRUST_300001_SM_1000_NS6detail15normal_iteratorINSA_10device_ptrIdEEEEPdyS6_ddN4cuda3std3__410__identityEEEvT0_T1_T2_T3_T4_T6_E12temp_storage;
	add.s32 	%r229, %r228, %r227;
	st.shared.f64 	[%r229+8], %fd16;
$L__BB18_22:
	bar.sync 	0;
	setp.ne.s32 	%p158, %r2, 0;
	@%p158 bra 	$L__BB18_49;
	ld.shared.f64 	%fd273, [_ZZN3cub18CUB_300001_SM_10006detail6reduce28DeviceReduceSingleTileKernelINS2_10policy_hubIdy11max_functorIdEE10Policy1000EN6thrust24THRUST_300001_SM_1000_NS6detail15normal_iteratorINSA_10device_ptrIdEEEEPdyS6_ddN4cuda3std3__410__identityEEEvT0_T1_T2_T3_T4_T6_E12temp_storage+16];
	setp.lt.f64 	%p159, %fd308, %fd273;
	selp.f64 	%fd274, %fd273, %fd308, %p159;
	ld.shared.f64 	%fd275, [_ZZN3cub18CUB_300001_SM_10006detail6reduce28DeviceReduceSingleTileKernelINS2_10policy_hubIdy11max_functorIdEE10Policy1000EN6thrust24THRUST_300001_SM_1000_NS6detail15normal_iteratorINSA_10device_ptrIdEEEEPdyS6_ddN4cuda3std3__410__identityEEEvT0_T1_T2_T3_T4_T6_E12temp_storage+24];
	setp.lt.f64 	%p160, %fd274, %fd275;
	selp.f64 	%fd276, %fd275, %fd274, %p160;
	ld.shared.f64 	%fd277, [_ZZN3cub18CUB_300001_SM_10006detail6reduce28DeviceReduceSingleTileKernelINS2_10policy_hubIdy11max_functorIdEE10Policy1000EN6thrust24THRUST_300001_SM_1000_NS6detail15normal_iteratorINSA_10device_ptrIdEEEEPdyS6_ddN4cuda3std3__410__identityEEEvT0_T1_T2_T3_T4_T6_E12temp_storage+32];
	setp.lt.f64 	%p161, %fd276, %fd277;
	selp.f64 	%fd278, %fd277, %fd276, %p161;
	ld.shared.f64 	%fd279, [_ZZN3cub18CUB_300001_SM_10006detail6reduce28DeviceReduceSingleTileKernelINS2_10policy_hubIdy11max_functorIdEE10Policy1000EN6thrust24THRUST_300001_SM_1000_NS6detail15normal_iteratorINSA_10device_ptrIdEEEEPdyS6_ddN4cuda3std3__410__identityEEEvT0_T1_T2_T3_T4_T6_E12temp_storage+40];
	setp.lt.f64 	%p162, %fd278, %fd279;
	selp.f64 	%fd280, %fd279, %fd278, %p162;
	ld.shared.f64 	%fd281, [_ZZN3cub18CUB_300001_SM_10006detail6reduce28DeviceReduceSingleTileKernelINS2_10policy_hubIdy11max_functorIdEE10Policy1000EN6thrust24THRUST_300001_SM_1000_NS6detail15normal_iteratorINSA_10device_ptrIdEEEEPdyS6_ddN4cuda3std3__410__identityEEEvT0_T1_T2_T3_T4_T6_E12temp_storage+48];
	setp.lt.f64 	%p163, %fd280, %fd281;
	selp.f64 	%fd282, %fd281, %fd280, %p163;
	ld.shared.f64 	%fd283, [_ZZN3cub18CUB_300001_SM_10006detail6reduce28DeviceReduceSingleTileKernelINS2_10policy_hubIdy11max_functorIdEE10Policy1000EN6thrust24THRUST_300001_SM_1000_NS6detail15normal_iteratorINSA_10device_ptrIdEEEEPdyS6_ddN4cuda3std3__410__identityEEEvT0_T1_T2_T3_T4_T6_E12temp_storage+56];
	setp.lt.f64 	%p164, %fd282, %fd283;
	selp.f64 	%fd284, %fd283, %fd282, %p164;
	ld.shared.f64 	%fd285, [_ZZN3cub18CUB_300001_SM_10006detail6reduce28DeviceReduceSingleTileKernelINS2_10policy_hubIdy11max_functorIdEE10Policy1000EN6thrust24THRUST_300001_SM_1000_NS6detail15normal_iteratorINSA_10device_ptrIdEEEEPdyS6_ddN4cuda3std3__410__identityEEEvT0_T1_T2_T3_T4_T6_E12temp_storage+64];
	setp.lt.f64 	%p165, %fd284, %fd285;
	selp.f64 	%fd308, %fd285, %fd284, %p165;
	bra.uni 	$L__BB18_49;
$L__BB18_24:
	// begin inline asm
	mov.u32 %r112, %laneid;
	// end inline asm
	and.b32  	%r163, %r2, 992;
	add.s32 	%r164, %r163, 32;
	setp.gt.u32 	%p120, %r164, %r1;
	not.b32 	%r165, %r163;
	add.s32 	%r166, %r1, %r165;
	selp.b32 	%r161, %r166, 31, %p120;
	mov.b64 	%rd61, %fd296;
	mov.b64 	{%r114, %r119}, %rd61;
	mov.b32 	%r120, 1;
	mov.b32 	%r162, -1;
	// begin inline asm
	shfl.sync.down.b32 %r113, %r114, %r120, %r161, %r162;
	// end inline asm
	// begin inline asm
	shfl.sync.down.b32 %r118, %r119, %r120, %r161, %r162;
	// end inline asm
	mov.b64 	%rd62, {%r113, %r118};
	mov.b64 	%fd213, %rd62;
	setp.lt.s32 	%p121, %r112, %r161;
	setp.lt.f64 	%p122, %fd296, %fd213;
	selp.f64 	%fd214, %fd213, %fd296, %p122;
	selp.f64 	%fd215, %fd214, %fd296, %p121;
	mov.b64 	%rd63, %fd215;
	mov.b64 	{%r124, %r129}, %rd63;
	mov.b32 	%r130, 2;
	// begin inline asm
	shfl.sync.down.b32 %r123, %r124, %r130, %r161, %r162;
	// end inline asm
	// begin inline asm
	shfl.sync.down.b32 %r128, %r129, %r130, %r161, %r162;
	// end inline asm
	mov.b64 	%rd64, {%r123, %r128};
	mov.b64 	%fd216, %rd64;
	add.s32 	%r167, %r112, 2;
	setp.gt.s32 	%p123, %r167, %r161;
	setp.lt.f64 	%p124, %fd215, %fd216;
	selp.f64 	%fd217, %fd216, %fd215, %p124;
	selp.f64 	%fd218, %fd215, %fd217, %p123;
	mov.b64 	%rd65, %fd218;
	mov.b64 	{%r134, %r139}, %rd65;
	mov.b32 	%r140, 4;
	// begin inline asm
	shfl.sync.down.b32 %r133, %r134, %r140, %r161, %r162;
	// end inline asm
	// begin inline asm
	shfl.sync.down.b32 %r138, %r139, %r140, %r161, %r162;
	// end inline asm
	mov.b64 	%rd66, {%r133, %r138};
	mov.b64 	%fd219, %rd66;
	add.s32 	%r168, %r112, 4;
	setp.gt.s32 	%p125, %r168, %r161;
	setp.lt.f64 	%p126, %fd218, %fd219;
	selp.f64 	%fd220, %fd219, %fd218, %p126;
	selp.f64 	%fd221, %fd218, %fd220, %p125;
	mov.b64 	%rd67, %fd221;
	mov.b64 	{%r144, %r149}, %rd67;
	mov.b32 	%r150, 8;
	// begin inline asm
	shfl.sync.down.b32 %r143, %r144, %r150, %r161, %r162;
	// end inline asm
	// begin inline asm
	shfl.sync.down.b32 %r148, %r149, %r150, %r161, %r162;
	// end inline asm
	mov.b64 	%rd68, {%r143, %r148};
	mov.b64 	%fd222, %rd68;
	add.s32 	%r169, %r112, 8;
	setp.gt.s32 	%p127, %r169, %r161;
	setp.lt.f64 	%p128, %fd221, %fd222;
	selp.f64 	%fd223, %fd222, %fd221, %p128;
	selp.f64 	%fd224, %fd221, %fd223, %p127;
	mov.b64 	%rd69, %fd224;
	mov.b64 	{%r154, %r159}, %rd69;
	mov.b32 	%r160, 16;
	// begin inline asm
	shfl.sync.down.b32 %r153, %r154, %r160, %r161, %r162;
	// end inline asm
	// begin inline asm
	shfl.sync.down.b32 %r158, %r159, %r160, %r161, %r162;
	// end inline asm
	mov.b64 	%rd70, {%r153, %r158};
	mov.b64 	%fd225, %rd70;
	add.s32 	%r170, %r112, 16;
	setp.gt.s32 	%p129, %r170, %r161;
	setp.lt.f64 	%p130, %fd224, %fd225;
	selp.f64 	%fd226, %fd225, %fd224, %p130;
	selp.f64 	%fd308, %fd224, %fd226, %p129;
	setp.ne.s32 	%p131, %r112, 0;
	@%p131 bra 	$L__BB18_26;
	shr.u32 	%r171, %r2, 2;
	and.b32  	%r172, %r171, 248;
	mov.u32 	%r173, _ZZN3cub18CUB_300001_SM_10006detail6reduce28DeviceReduceSingleTileKernelINS2_10policy_hubIdy11max_functorIdEE10Policy1000EN6thrust24THRUST_300001_SM_1000_NS6detail15normal_iteratorINSA_10device_ptrIdEEEEPdyS6_ddN4cuda3std3__410__identityEEEvT0_T1_T2_T3_T4_T6_E12temp_storage;
	add.s32 	%r174, %r173, %r172;
	st.shared.f64 	[%r174+8], %fd308;
$L__BB18_26:
	bar.sync 	0;
	setp.ne.s32 	%p132, %r2, 0;
	@%p132 bra 	$L__BB18_49;
	setp.gt.u64 	%p133, %rd19, 32;
	ld.shared.f64 	%fd227, [_ZZN3cub18CUB_300001_SM_10006detail6reduce28DeviceReduceSingleTileKernelINS2_10policy_hubIdy11max_functorIdEE10Policy1000EN6thrust24THRUST_300001_SM_1000_NS6detail15normal_iteratorINSA_10device_ptrIdEEEEPdyS6_ddN4cuda3std3__410__identityEEEvT0_T1_T2_T3_T4_T6_E12temp_storage+16];
	setp.lt.f64 	%p134, %fd308, %fd227;
	selp.f64 	%fd229, %fd227, %fd308, %p134;
	selp.f64 	%fd230, %fd229, %fd308, %p133;
	setp.gt.u64 	%p135, %rd19, 64;
	ld.shared.f64 	%fd232, [_ZZN3cub18CUB_300001_SM_10006detail6reduce28DeviceReduceSingleTileKernelINS2_10policy_hubIdy11max_functorIdEE10Policy1000EN6thrust24THRUST_300001_SM_1000_NS6detail15normal_iteratorINSA_10device_ptrIdEEEEPdyS6_ddN4cuda3std3__410__identityEEEvT0_T1_T2_T3_T4_T6_E12temp_storage+24];
	setp.lt.f64 	%p136, %fd230, %fd232;
	selp.f64 	%fd234, %fd232, %fd230, %p136;
	selp.f64 	%fd235, %fd234, %fd230, %p135;
	setp.gt.u64 	%p137, %rd19, 96;
	ld.shared.f64 	%fd237, [_ZZN3cub18CUB_300001_SM_10006detail6reduce28DeviceReduceSingleTileKernelINS2_10policy_hubIdy11max_functorIdEE10Policy1000EN6thrust24THRUST_300001_SM_1000_NS6detail15normal_iteratorINSA_10device_ptrIdEEEEPdyS6_ddN4cuda3std3__410__identityEEEvT0_T1_T2_T3_T4_T6_E12temp_storage+32];
	setp.lt.f64 	%p138, %fd235, %fd237;
	selp.f64 	%fd239, %fd237, %fd235, %p138;
	selp.f64 	%fd240, %fd239, %fd235, %p137;
	setp.gt.u64 	%p139, %rd19, 128;
	ld.shared.f64 	%fd242, [_ZZN3cub18CUB_300001_SM_10006detail6reduce28DeviceReduceSingleTileKernelINS2_10policy_hubIdy11max_functorIdEE10Policy1000EN6thrust24THRUST_300001_SM_1000_NS6detail15normal_iteratorINSA_10device_ptrIdEEEEPdyS6_ddN4cuda3std3__410__identityEEEvT0_T1_T2_T3_T4_T6_E12temp_storage+40];
	setp.lt.f64 	%p140, %fd240, %fd242;
	selp.f64 	%fd244, %fd242, %fd240, %p140;
	selp.f64 	%fd245, %fd244, %fd240, %p139;
	setp.gt.u64 	%p141, %rd19, 160;
	ld.shared.f64 	%fd247, [_ZZN3cub18CUB_300001_SM_10006detail6reduce28DeviceReduceSingleTileKernelINS2_10policy_hubIdy11max_functorIdEE10Policy1000EN6thrust24THRUST_300001_SM_1000_NS6detail15normal_iteratorINSA_10device_ptrIdEEEEPdyS6_ddN4cuda3std3__410__identityEEEvT0_T1_T2_T3_T4_T6_E12temp_storage+48];
	setp.lt.f64 	%p142, %fd245, %fd247;
	selp.f64 	%fd249, %fd247, %fd245, %p142;
	selp.f64 	%fd250, %fd249, %fd245, %p141;
	setp.gt.u64 	%p143, %rd19, 192;
	ld.shared.f64 	%fd252, [_ZZN3cub18CUB_300001_SM_10006detail6reduce28DeviceReduceSingleTileKernelINS2_10policy_hubIdy11max_functorIdEE10Policy1000EN6thrust24THRUST_300001_SM_1000_NS6detail15normal_iteratorINSA_10device_ptrIdEEEEPdyS6_ddN4cuda3std3__410__identityEEEvT0_T1_T2_T3_T4_T6_E12temp_storage+56];
	setp.lt.f64 	%p144, %fd250, %fd252;
	selp.f64 	%fd254, %fd252, %fd250, %p144;
	selp.f64 	%fd255, %fd254, %fd250, %p143;
	setp.gt.u64 	%p145, %rd19, 224;
	ld.shared.f64 	%fd257, [_ZZN3cub18CUB_300001_SM_10006detail6reduce28DeviceReduceSingleTileKernelINS2_10policy_hubIdy11max_functorIdEE10Policy1000EN6thrust24THRUST_300001_SM_1000_NS6detail15normal_iteratorINSA_10device_ptrIdEEEEPdyS6_ddN4cuda3std3__410__identityEEEvT0_T1_T2_T3_T4_T6_E12temp_storage+64];
	setp.lt.f64 	%p146, %fd255, %fd257;
	selp.f64 	%fd259, %fd257, %fd255, %p146;
	selp.f64 	%fd308, %fd259, %fd255, %p145;
	bra.uni 	$L__BB18_49;
$L__BB18_28:
	mov.u32 	%r24, %tid.x;
	cvt.u64.u32 	%rd6, %r24;
	mul.wide.u32 	%rd22, %r24, 8;
	add.s64 	%rd7, %rd2, %rd22;
	ld.global.f64 	%fd43, [%rd7];
	ld.global.f64 	%fd44, [%rd7+2048];
	ld.global.f64 	%fd45, [%rd7+4096];
	ld.global.f64 	%fd46, [%rd7+6144];
	ld.global.f64 	%fd47, [%rd7+8192];
	ld.global.f64 	%fd48, [%rd7+10240];
	ld.global.f64 	%fd49, [%rd7+12288];
	ld.global.f64 	%fd50, [%rd7+14336];
	setp.lt.f64 	%p3, %fd43, %fd44;
	selp.f64 	%fd51, %fd44, %fd43, %p3;
	setp.lt.f64 	%p4, %fd51, %fd45;
	selp.f64 	%fd52, %fd45, %fd51, %p4;
	setp.lt.f64 	%p5, %fd52, %fd46;
	selp.f64 	%fd53, %fd46, %fd52, %p5;
	setp.lt.f64 	%p6, %fd53, %fd47;
	selp.f64 	%fd54, %fd47, %fd53, %p6;
	setp.lt.f64 	%p7, %fd54, %fd48;
	selp.f64 	%fd55, %fd48, %fd54, %p7;
	setp.lt.f64 	%p8, %fd55, %fd49;
	selp.f64 	%fd56, %fd49, %fd55, %p8;
	setp.lt.f64 	%p9, %fd56, %fd50;
	selp.f64 	%fd307, %fd50, %fd56, %p9;
	add.s64 	%rd8, %rd19, -2048;
	setp.lt.u64 	%p10, %rd8, 2048;
	mov.b64 	%rd83, 2048;
	@%p10 bra 	$L__BB18_32;
	mov.b64 	%rd83, 2048;
$L__BB18_30:
	shl.b64 	%rd24, %rd83, 3;
	add.s64 	%rd25, %rd7, %rd24;
	ld.global.f64 	%fd57, [%rd25];
	ld.global.f64 	%fd58, [%rd25+2048];
	ld.global.f64 	%fd59, [%rd25+4096];
	ld.global.f64 	%fd60, [%rd25+6144];
	ld.global.f64 	%fd61, [%rd25+8192];
	ld.global.f64 	%fd62, [%rd25+10240];
	ld.global.f64 	%fd63, [%rd25+12288];
	ld.global.f64 	%fd64, [%rd25+14336];
	setp.lt.f64 	%p11, %fd307, %fd57;
	selp.f64 	%fd65, %fd57, %fd307, %p11;
	setp.lt.f64 	%p12, %fd65, %fd58;
	selp.f64 	%fd66, %fd58, %fd65, %p12;
	setp.lt.f64 	%p13, %fd66, %fd59;
	selp.f64 	%fd67, %fd59, %fd66, %p13;
	setp.lt.f64 	%p14, %fd67, %fd60;
	selp.f64 	%fd68, %fd60, %fd67, %p14;
	setp.lt.f64 	%p15, %fd68, %fd61;
	selp.f64 	%fd69, %fd61, %fd68, %p15;
	setp.lt.f64 	%p16, %fd69, %fd62;
	selp.f64 	%fd70, %fd62, %fd69, %p16;
	setp.lt.f64 	%p17, %fd70, %fd63;
	selp.f64 	%fd71, %fd63, %fd70, %p17;
	setp.lt.f64 	%p18, %fd71, %fd64;
	selp.f64 	%fd307, %fd64, %fd71, %p18;
	sub.s64 	%rd26, %rd19, %rd83;
	setp.lt.u64 	%p19, %rd26, 2048;
	@%p19 bra 	$L__BB18_45;
	add.s64 	%rd83, %rd83, 2048;
	setp.le.u64 	%p20, %rd83, %rd8;
	@%p20 bra 	$L__BB18_30;
$L__BB18_32:
	setp.le.u64 	%p21, %rd19, %rd83;
	cvt.u32.u64 	%r42, %rd83;
	cvt.u32.u64 	%r43, %rd19;
	sub.s32 	%r44, %r43, %r42;
	setp.ge.s32 	%p22, %r24, %r44;
	or.pred  	%p23, %p21, %p22;
	@%p23 bra 	$L__BB18_45;
	not.b32 	%r47, %r24;
	add.s32 	%r48, %r47, %r43;
	sub.s32 	%r50, %r48, %r42;
	shr.u32 	%r51, %r50, 8;
	add.s32 	%r25, %r51, 1;
	and.b32  	%r26, %r25, 15;
	setp.lt.u32 	%p24, %r50, 3840;
	mov.u32 	%r242, %r24;
	@%p24 bra 	$L__BB18_36;
	and.b32  	%r52, %r25, 33554416;
	neg.s32 	%r240, %r52;
	add.s64 	%rd27, %rd83, %rd6;
	shl.b64 	%rd28, %rd27, 3;
	add.s64 	%rd29, %rd28, %rd2;
	add.s64 	%rd84, %rd29, 16384;
	mov.u32 	%r242, %r24;
$L__BB18_35:
	.pragma "nounroll";
	ld.global.f64 	%fd73, [%rd84+-16384];
	setp.lt.f64 	%p25, %fd307, %fd73;
	selp.f64 	%fd74, %fd73, %fd307, %p25;
	ld.global.f64 	%fd75, [%rd84+-14336];
	setp.lt.f64 	%p26, %fd74, %fd75;
	selp.f64 	%fd76, %fd75, %fd74, %p26;
	ld.global.f64 	%fd77, [%rd84+-12288];
	setp.lt.f64 	%p27, %fd76, %fd77;
	selp.f64 	%fd78, %fd77, %fd76, %p27;
	ld.global.f64 	%fd79, [%rd84+-10240];
	setp.lt.f64 	%p28, %fd78, %fd79;
	selp.f64 	%fd80, %fd79, %fd78, %p28;
	ld.global.f64 	%fd81, [%rd84+-8192];
	setp.lt.f64 	%p29, %fd80, %fd81;
	selp.f64 	%fd82, %fd81, %fd80, %p29;
	ld.global.f64 	%fd83, [%rd84+-6144];
	setp.lt.f64 	%p30, %fd82, %fd83;
	selp.f64 	%fd84, %fd83, %fd82, %p30;
	ld.global.f64 	%fd85, [%rd84+-4096];
	setp.lt.f64 	%p31, %fd84, %fd85;
	selp.f64 	%fd86, %fd85, %fd84, %p31;
	ld.global.f64 	%fd87, [%rd84+-2048];
	setp.lt.f64 	%p32, %fd86, %fd87;
	selp.f64 	%fd88, %fd87, %fd86, %p32;
	ld.global.f64 	%fd89, [%rd84];
	setp.lt.f64 	%p33, %fd88, %fd89;
	selp.f64 	%fd90, %fd89, %fd88, %p33;
	ld.global.f64 	%fd91, [%rd84+2048];
	setp.lt.f64 	%p34, %fd90, %fd91;
	selp.f64 	%fd92, %fd91, %fd90, %p34;
	ld.global.f64 	%fd93, [%rd84+4096];
	setp.lt.f64 	%p35, %fd92, %fd93;
	selp.f64 	%fd94, %fd93, %fd92, %p35;
	ld.global.f64 	%fd95, [%rd84+6144];
	setp.lt.f64 	%p36, %fd94, %fd95;
	selp.f64 	%fd96, %fd95, %fd94, %p36;
	ld.global.f64 	%fd97, [%rd84+8192];
	setp.lt.f64 	%p37, %fd96, %fd97;
	selp.f64 	%fd98, %fd97, %fd96, %p37;
	ld.global.f64 	%fd99, [%rd84+10240];
	setp.lt.f64 	%p38, %fd98, %fd99;
	selp.f64 	%fd100, %fd99, %fd98, %p38;
	ld.global.f64 	%fd101, [%rd84+12288];
	setp.lt.f64 	%p39, %fd100, %fd101;
	selp.f64 	%fd102, %fd101, %fd100, %p39;
	ld.global.f64 	%fd103, [%rd84+14336];
	setp.lt.f64 	%p40, %fd102, %fd103;
	selp.f64 	%fd307, %fd103, %fd102, %p40;
	add.s32 	%r242, %r242, 4096;
	add.s32 	%r240, %r240, 16;
	add.s64 	%rd84, %rd84, 32768;
	setp.ne.s32 	%p41, %r240, 0;
	@%p41 bra 	$L__BB18_35;
$L__BB18_36:
	setp.eq.s32 	%p42, %r26, 0;
	@%p42 bra 	$L__BB18_45;
	and.b32  	%r33, %r25, 7;
	setp.lt.u32 	%p43, %r26, 8;
	@%p43 bra 	$L__BB18_39;
	cvt.u64.u32 	%rd30, %r242;
	add.s64 	%rd31, %rd83, %rd30;
	shl.b64 	%rd32, %rd31, 3;
	add.s64 	%rd33, %rd2, %rd32;
	ld.global.f64 	%fd105, [%rd33];
	setp.lt.f64 	%p44, %fd307, %fd105;
	selp.f64 	%fd106, %fd105, %fd307, %p44;
	ld.global.f64 	%fd107, [%rd33+2048];
	setp.lt.f64 	%p45, %fd106, %fd107;
	selp.f64 	%fd108, %fd107, %fd106, %p45;
	ld.global.f64 	%fd109, [%rd33+4096];
	setp.lt.f64 	%p46, %fd108, %fd109;
	selp.f64 	%fd110, %fd109, %fd108, %p46;
	ld.global.f64 	%fd111, [%rd33+6144];
	setp.lt.f64 	%p47, %fd110, %fd111;
	selp.f64 	%fd112, %fd111, %fd110, %p47;
	ld.global.f64 	%fd113, [%rd33+8192];
	setp.lt.f64 	%p48, %fd112, %fd113;
	selp.f64 	%fd114, %fd113, %fd112, %p48;
	ld.global.f64 	%fd115, [%rd33+10240];
	setp.lt.f64 	%p49, %fd114, %fd115;
	selp.f64 	%fd116, %fd115, %fd114, %p49;
	ld.global.f64 	%fd117, [%rd33+12288];
	setp.lt.f64 	%p50, %fd116, %fd117;
	selp.f64 	%fd118, %fd117, %fd116, %p50;
	ld.global.f64 	%fd119, [%rd33+14336];
	setp.lt.f64 	%p51, %fd118, %fd119;
	selp.f64 	%fd307, %fd119, %fd118, %p51;
	add.s32 	%r242, %r242, 2048;
$L__BB18_39:
	setp.eq.s32 	%p52, %r33, 0;
	@%p52 bra 	$L__BB18_45;
	and.b32  	%r36, %r25, 3;
	setp.lt.u32 	%p53, %r33, 4;
	@%p53 bra 	$L__BB18_42;
	cvt.u64.u32 	%rd34, %r242;
	add.s64 	%rd35, %rd83, %rd34;
	shl.b64 	%rd36, %rd35, 3;
	add.s64 	%rd37, %rd2, %rd36;
	ld.global.f64 	%fd121, [%rd37];
	setp.lt.f64 	%p54, %fd307, %fd121;
	selp.f64 	%fd122, %fd121, %fd307, %p54;
	ld.global.f64 	%fd123, [%rd37+2048];
	setp.lt.f64 	%p55, %fd122, %fd123;
	selp.f64 	%fd124, %fd123, %fd122, %p55;
	ld.global.f64 	%fd125, [%rd37+4096];
	setp.lt.f64 	%p56, %fd124, %fd125;
	selp.f64 	%fd126, %fd125, %fd124, %p56;
	ld.global.f64 	%fd127, [%rd37+6144];
	setp.lt.f64 	%p57, %fd126, %fd127;
	selp.f64 	%fd307, %fd127, %fd126, %p57;
	add.s32 	%r242, %r242, 1024;
$L__BB18_42:
	setp.eq.s32 	%p58, %r36, 0;
	@%p58 bra 	$L__BB18_45;
	cvt.u64.u32 	%rd38, %r242;
	add.s64 	%rd39, %rd83, %rd38;
	shl.b64 	%rd40, %rd39, 3;
	add.s64 	%rd85, %rd2, %rd40;
	neg.s32 	%r245, %r36;
$L__BB18_44:
	.pragma "nounroll";
	ld.global.f64 	%fd128, [%rd85];
	setp.lt.f64 	%p59, %fd307, %fd128;
	selp.f64 	%fd307, %fd128, %fd307, %p59;
	add.s64 	%rd85, %rd85, 2048;
	add.s32 	%r245, %r245, 1;
	setp.ne.s32 	%p60, %r245, 0;
	@%p60 bra 	$L__BB18_44;
$L__BB18_45:
	// begin inline asm
	mov.u32 %r53, %laneid;
	// end inline asm
	mov.b64 	%rd41, %fd307;
	mov.b64 	{%r55, %r60}, %rd41;
	mov.b32 	%r61, 1;
	mov.b32 	%r102, 31;
	mov.b32 	%r103, -1;
	// begin inline asm
	shfl.sync.down.b32 %r54, %r55, %r61, %r102, %r103;
	// end inline asm
	// begin inline asm
	shfl.sync.down.b32 %r59, %r60, %r61, %r102, %r103;
	// end inline asm
	mov.b64 	%rd42, {%r54, %r59};
	mov.b64 	%fd129, %rd42;
	setp.gt.s32 	%p61, %r53, 30;
	setp.lt.f64 	%p62, %fd307, %fd129;
	selp.f64 	%fd130, %fd129, %fd307, %p62;
	selp.f64 	%fd131, %fd307, %fd130, %p61;
	mov.b64 	%rd43, %fd131;
	mov.b64 	{%r65, %r70}, %rd43;
	mov.b32 	%r71, 2;
	// begin inline asm
	shfl.sync.down.b32 %r64, %r65, %r71, %r102, %r103;
	// end inline asm
	// begin inline asm
	shfl.sync.down.b32 %r69, %r70, %r71, %r102, %r103;
	// end inline asm
	mov.b64 	%rd44, {%r64, %r69};
	mov.b64 	%fd132, %rd44;
	setp.gt.s32 	%p63, %r53, 29;
	setp.lt.f64 	%p64, %fd131, %fd132;
	selp.f64 	%fd133, %fd132, %fd131, %p64;
	selp.f64 	%fd134, %fd131, %fd133, %p63;
	mov.b64 	%rd45, %fd134;
	mov.b64 	{%r75, %r80}, %rd45;
	mov.b32 	%r81, 4;
	// begin inline asm
	shfl.sync.down.b32 %r74, %r75, %r81, %r102, %r103;
	// end inline asm
	// begin inline asm
	shfl.sync.down.b32 %r79, %r80, %r81, %r102, %r103;
	// end inline asm
	mov.b64 	%rd46, {%r74, %r79};
	mov.b64 	%fd135, %rd46;
	setp.gt.s32 	%p65, %r53, 27;
	setp.lt.f64 	%p66, %fd134, %fd135;
	selp.f64 	%fd136, %fd135, %fd134, %p66;
	selp.f64 	%fd137, %fd134, %fd136, %p65;
	mov.b64 	%rd47, %fd137;
	mov.b64 	{%r85, %r90}, %rd47;
	mov.b32 	%r91, 8;
	// begin inline asm
	shfl.sync.down.b32 %r84, %r85, %r91, %r102, %r103;
	// end inline asm
	// begin inline asm
	shfl.sync.down.b32 %r89, %r90, %r91, %r102, %r103;
	// end inline asm
	mov.b64 	%rd48, {%r84, %r89};
	mov.b64 	%fd138, %rd48;
	setp.gt.s32 	%p67, %r53, 23;
	setp.lt.f64 	%p68, %fd137, %fd138;
	selp.f64 	%fd139, %fd138, %fd137, %p68;
	selp.f64 	%fd140, %fd137, %fd139, %p67;
	mov.b64 	%rd49, %fd140;
	mov.b64 	{%r95, %r100}, %rd49;
	mov.b32 	%r101, 16;
	// begin inline asm
	shfl.sync.down.b32 %r94, %r95, %r101, %r102, %r103;
	// end inline asm
	// begin inline asm
	shfl.sync.down.b32 %r99, %r100, %r101, %r102, %r103;
	// end inline asm
	mov.b64 	%rd50, {%r94, %r99};
	mov.b64 	%fd141, %rd50;
	setp.gt.s32 	%p69, %r53, 15;
	setp.lt.f64 	%p70, %fd140, %fd141;
	selp.f64 	%fd38, %fd141, %fd140, %p70;
	selp.f64 	%fd308, %fd140, %fd38, %p69;
	setp.ne.s32 	%p71, %r53, 0;
	@%p71 bra 	$L__BB18_47;
	shr.u32 	%r104, %r24, 2;
	and.b32  	%r105, %r104, 248;
	mov.u32 	%r106, _ZZN3cub18CUB_300001_SM_10006detail6reduce28DeviceReduceSingleTileKernelINS2_10policy_hubIdy11max_functorIdEE10Policy1000EN6thrust24THRUST_300001_SM_1000_NS6detail15normal_iteratorINSA_10device_ptrIdEEEEPdyS6_ddN4cuda3std3__410__identityEEEvT0_T1_T2_T3_T4_T6_E12temp_storage;
	add.s32 	%r107, %r106, %r105;
	st.shared.f64 	[%r107+8], %fd38;
$L__BB18_47:
	bar.sync 	0;
	setp.ne.s32 	%p72, %r24, 0;
	@%p72 bra 	$L__BB18_49;
	ld.shared.f64 	%fd142, [_ZZN3cub18CUB_300001_SM_10006detail6reduce28DeviceReduceSingleTileKernelINS2_10policy_hubIdy11max_functorIdEE10Policy1000EN6thrust24THRUST_300001_SM_1000_NS6detail15normal_iteratorINSA_10device_ptrIdEEEEPdyS6_ddN4cuda3std3__410__identityEEEvT0_T1_T2_T3_T4_T6_E12temp_storage+16];
	setp.lt.f64 	%p73, %fd308, %fd142;
	selp.f64 	%fd143, %fd142, %fd308, %p73;
	ld.shared.f64 	%fd144, [_ZZN3cub18CUB_300001_SM_10006detail6reduce28DeviceReduceSingleTileKernelINS2_10policy_hubIdy11max_functorIdEE10Policy1000EN6thrust24THRUST_300001_SM_1000_NS6detail15normal_iteratorINSA_10device_ptrIdEEEEPdyS6_ddN4cuda3std3__410__identityEEEvT0_T1_T2_T3_T4_T6_E12temp_storage+24];
	setp.lt.f64 	%p74, %fd143, %fd144;
	selp.f64 	%fd145, %fd144, %fd143, %p74;
	ld.shared.f64 	%fd146, [_ZZN3cub18CUB_300001_SM_10006detail6reduce28DeviceReduceSingleTileKernelINS2_10policy_hubIdy11max_functorIdEE10Policy1000EN6thrust24THRUST_300001_SM_1000_NS6detail15normal_iteratorINSA_10device_ptrIdEEEEPdyS6_ddN4cuda3std3__410__identityEEEvT0_T1_T2_T3_T4_T6_E12temp_storage+32];
	setp.lt.f64 	%p75, %fd145, %fd146;
	selp.f64 	%fd147, %fd146, %fd145, %p75;
	ld.shared.f64 	%fd148, [_ZZN3cub18CUB_300001_SM_10006detail6reduce28DeviceReduceSingleTileKernelINS2_10policy_hubIdy11max_functorIdEE10Policy1000EN6thrust24THRUST_300001_SM_1000_NS6detail15normal_iteratorINSA_10device_ptrIdEEEEPdyS6_ddN4cuda3std3__410__identityEEEvT0_T1_T2_T3_T4_T6_E12temp_storage+40];
	setp.lt.f64 	%p76, %fd147, %fd148;
	selp.f64 	%fd149, %fd148, %fd147, %p76;
	ld.shared.f64 	%fd150, [_ZZN3cub18CUB_300001_SM_10006detail6reduce28DeviceReduceSingleTileKernelINS2_10policy_hubIdy11max_functorIdEE10Policy1000EN6thrust24THRUST_300001_SM_1000_NS6detail15normal_iteratorINSA_10device_ptrIdEEEEPdyS6_ddN4cuda3std3__410__identityEEEvT0_T1_T2_T3_T4_T6_E12temp_storage+48];
	setp.lt.f64 	%p77, %fd149, %fd150;
	selp.f64 	%fd151, %fd150, %fd149, %p77;
	ld.shared.f64 	%fd152, [_ZZN3cub18CUB_300001_SM_10006detail6reduce28DeviceReduceSingleTileKernelINS2_10policy_hubIdy11max_functorIdEE10Policy1000EN6thrust24THRUST_300001_SM_1000_NS6detail15normal_iteratorINSA_10device_ptrIdEEEEPdyS6_ddN4cuda3std3__410__identityEEEvT0_T1_T2_T3_T4_T6_E12temp_storage+56];
	setp.lt.f64 	%p78, %fd151, %fd152;
	selp.f64 	%fd153, %fd152, %fd151, %p78;
	ld.shared.f64 	%fd154, [_ZZN3cub18CUB_300001_SM_10006detail6reduce28DeviceReduceSingleTileKernelINS2_10policy_hubIdy11max_functorIdEE10Policy1000EN6thrust24THRUST_300001_SM_1000_NS6detail15normal_iteratorINSA_10device_ptrIdEEEEPdyS6_ddN4cuda3std3__410__identityEEEvT0_T1_T2_T3_T4_T6_E12temp_storage+64];
	setp.lt.f64 	%p79, %fd153, %fd154;
	selp.f64 	%fd308, %fd154, %fd153, %p79;
$L__BB18_49:
	mov.u32 	%r230, %tid.x;
	setp.ne.s32 	%p166, %r230, 0;
	@%p166 bra 	$L__BB18_51;
	setp.lt.f64 	%p167, %fd42, %fd308;
	selp.f64 	%fd286, %fd308, %fd42, %p167;
	st.global.f64 	[%rd1], %fd286;
$L__BB18_51:
	ret;

}
	// .globl	_ZN3cub18CUB_300001_SM_10006detail6reduce18DeviceReduceKernelINS2_10policy_hubIdy11max_functorIdEE10Policy1000EN6thrust24THRUST_300001_SM_1000_NS6detail15normal_iteratorINSA_10device_ptrIdEEEEyS6_dN4cuda3std3__410__identityEEEvT0_PT3_T1_NS0_13GridEvenShareISN_EET2_T4_
.visible .entry _ZN3cub18CUB_300001_SM_10006detail6reduce18DeviceReduceKernelINS2_10policy_hubIdy11max_functorIdEE10Policy1000EN6thrust24THRUST_300001_SM_1000_NS6detail15normal_iteratorINSA_10device_ptrIdEEEEyS6_dN4cuda3std3__410__identityEEEvT0_PT3_T1_NS0_13GridEvenShareISN_EET2_T4_(
	.param .align 8 .b8 _ZN3cub18CUB_300001_SM_10006detail6reduce18DeviceReduceKernelINS2_10policy_hubIdy11max_functorIdEE10Policy1000EN6thrust24THRUST_300001_SM_1000_NS6detail15normal_iteratorINSA_10device_ptrIdEEEEyS6_dN4cuda3std3__410__identityEEEvT0_PT3_T1_NS0_13GridEvenShareISN_EET2_T4__param_0[8],
	.param .u64 .ptr .align 1 _ZN3cub18CUB_300001_SM_10006detail6reduce18DeviceReduceKernelINS2_10policy_hubIdy11max_functorIdEE10Policy1000EN6thrust24THRUST_300001_SM_1000_NS6detail15normal_iteratorINSA_10device_ptrIdEEEEyS6_dN4cuda3std3__410__identityEEEvT0_PT3_T1_NS0_13GridEvenShareISN_EET2_T4__param_1,
	.param .u64 _ZN3cub18CUB_300001_SM_10006detail6reduce18DeviceReduceKernelINS2_10policy_hubIdy11max_functorIdEE10Policy1000EN6thrust24THRUST_300001_SM_1000_NS6detail15normal_iteratorINSA_10device_ptrIdEEEEyS6_dN4cuda3std3__410__identityEEEvT0_PT3_T1_NS0_13GridEvenShareISN_EET2_T4__param_2,
	.param .align 8 .b8 _ZN3cub18CUB_300001_SM_10006detail6reduce18DeviceReduceKernelINS2_10policy_hubIdy11max_functorIdEE10Policy1000EN6thrust24THRUST_300001_SM_1000_NS6detail15normal_iteratorINSA_10device_ptrIdEEEEyS6_dN4cuda3std3__410__identityEEEvT0_PT3_T1_NS0_13GridEvenShareISN_EET2_T4__param_3[72],
	.param .align 1 .b8 _ZN3cub18CUB_300001_SM_10006detail6reduce18DeviceReduceKernelINS2_10policy_hubIdy11max_functorIdEE10Policy1000EN6thrust24THRUST_300001_SM_1000_NS6detail15normal_iteratorINSA_10device_ptrIdEEEEyS6_dN4cuda3std3__410__identityEEEvT0_PT3_T1_NS0_13GridEvenShareISN_EET2_T4__param_4[1],
	.param .align 1 .b8 _ZN3cub18CUB_300001_SM_10006detail6reduce18DeviceReduceKernelINS2_10policy_hubIdy11max_functorIdEE10Policy1000EN6thrust24THRUST_300001_SM_1000_NS6detail15normal_iteratorINSA_10device_ptrIdEEEEyS6_dN4cuda3std3__410__identityEEEvT0_PT3_T1_NS0_13GridEvenShareISN_EET2_T4__param_5[1]
)
.maxntid 256
{
	.reg .pred 	%p<166>;
	.reg .b16 	%rs<4>;
	.reg .b32 	%r<281>;
	.reg .b64 	%rd<108>;
	.reg .b64 	%fd<305>;
	// demoted variable
	.shared .align 8 .b8 _ZZN3cub18CUB_300001_SM_10006detail6reduce18DeviceReduceKernelINS2_10policy_hubIdy11max_functorIdEE10Policy1000EN6thrust24THRUST_300001_SM_1000_NS6detail15normal_iteratorINSA_10device_ptrIdEEEEyS6_dN4cuda3std3__410__identityEEEvT0_PT3_T1_NS0_13GridEvenShareISN_EET2_T4_E12temp_storage[80];
	ld.param.u64 	%rd1, [_ZN3cub18CUB_300001_SM_10006detail6reduce18DeviceReduceKernelINS2_10policy_hubIdy11max_functorIdEE10Policy1000EN6thrust24THRUST_300001_SM_1000_NS6detail15normal_iteratorINSA_10device_ptrIdEEEEyS6_dN4cuda3std3__410__identityEEEvT0_PT3_T1_NS0_13GridEvenShareISN_EET2_T4__param_3+32];
	ld.param.u32 	%r1, [_ZN3cub18CUB_300001_SM_10006detail6reduce18DeviceReduceKernelINS2_10policy_hubIdy11max_functorIdEE10Policy1000EN6thrust24THRUST_300001_SM_1000_NS6detail15normal_iteratorINSA_10device_ptrIdEEEEyS6_dN4cuda3std3__410__identityEEEvT0_PT3_T1_NS0_13GridEvenShareISN_EET2_T4__param_3+40];
	ld.param.u64 	%rd25, [_ZN3cub18CUB_300001_SM_10006detail6reduce18DeviceReduceKernelINS2_10policy_hubIdy11max_functorIdEE10Policy1000EN6thrust24THRUST_300001_SM_1000_NS6detail15normal_iteratorINSA_10device_ptrIdEEEEyS6_dN4cuda3std3__410__identityEEEvT0_PT3_T1_NS0_13GridEvenShareISN_EET2_T4__param_0];
	cvta.to.global.u64 	%rd2, %rd25;
	mov.u32 	%r2, %ctaid.x;
	shl.b32 	%r50, %r1, 11;
	cvt.s64.s32 	%rd3, %r50;
	shl.b32 	%r51, %r2, 11;
	cvt.u64.u32 	%rd4, %r51;
	sub.s64 	%rd5, %rd1, %rd4;
	setp.gt.u64 	%p1, %rd5, 2047;
	@%p1 bra 	$L__BB19_25;
	cvt.u32.u64 	%r137, %rd4;
	cvt.u32.u64 	%r3, %rd1;
	sub.s32 	%r4, %r3, %r137;
	mov.u32 	%r5, %tid.x;
	setp.ge.s32 	%p79, %r5, %r4;
	mov.f64 	%fd293, 0d0000000000000000;
	mov.u32 	%r268, %r5;
	@%p79 bra 	$L__BB19_3;
	add.s32 	%r139, %r137, %r5;
	mul.wide.u32 	%rd61, %r139, 8;
	add.s64 	%rd62, %rd2, %rd61;
	ld.global.f64 	%fd293, [%rd62];
	add.s32 	%r268, %r5, 256;
$L__BB19_3:
	setp.ge.s32 	%p80, %r268, %r4;
	@%p80 bra 	$L__BB19_16;
	not.b32 	%r141, %r268;
	add.s32 	%r142, %r141, %r3;
	sub.s32 	%r143, %r142, %r137;
	shr.u32 	%r144, %r143, 8;
	add.s32 	%r8, %r144, 1;
	and.b32  	%r9, %r8, 15;
	setp.lt.u32 	%p81, %r143, 3840;
	@%p81 bra 	$L__BB19_7;
	and.b32  	%r145, %r8, 33554416;
	neg.s32 	%r266, %r145;
	mul.wide.u32 	%rd63, %r2, 16384;
	mul.wide.u32 	%rd64, %r268, 8;
	or.b64  	%rd65, %rd63, %rd64;
	add.s64 	%rd66, %rd65, %rd2;
	add.s64 	%rd102, %rd66, 16384;
$L__BB19_6:
	.pragma "nounroll";
	ld.global.f64 	%fd155, [%rd102+-16384];
	setp.lt.f64 	%p82, %fd293, %fd155;
	selp.f64 	%fd156, %fd155, %fd293, %p82;
	ld.global.f64 	%fd157, [%rd102+-14336];
	setp.lt.f64 	%p83, %fd156, %fd157;
	selp.f64 	%fd158, %fd157, %fd156, %p83;
	ld.global.f64 	%fd159, [%rd102+-12288];
	setp.lt.f64 	%p84, %fd158, %fd159;
	selp.f64 	%fd160, %fd159, %fd158, %p84;
	ld.global.f64 	%fd161, [%rd102+-10240];
	setp.lt.f64 	%p85, %fd160, %fd161;
	selp.f64 	%fd162, %fd161, %fd160, %p85;
	ld.global.f64 	%fd163, [%rd102+-8192];
	setp.lt.f64 	%p86, %fd162, %fd163;
	selp.f64 	%fd164, %fd163, %fd162, %p86;
	ld.global.f64 	%fd165, [%rd102+-6144];
	setp.lt.f64 	%p87, %fd164, %fd165;
	selp.f64 	%fd166, %fd165, %fd164, %p87;
	ld.global.f64 	%fd167, [%rd102+-4096];
	setp.lt.f64 	%p88, %fd166, %fd167;
	selp.f64 	%fd168, %fd167, %fd166, %p88;
	ld.global.f64 	%fd169, [%rd102+-2048];
	setp.lt.f64 	%p89, %fd168, %fd169;
	selp.f64 	%fd170, %fd169, %fd168, %p89;
	ld.global.f64 	%fd171, [%rd102];
	setp.lt.f64 	%p90, %fd170, %fd171;
	selp.f64 	%fd172, %fd171, %fd170, %p90;
	ld.global.f64 	%fd173, [%rd102+2048];
	setp.lt.f64 	%p91, %fd172, %fd173;
	selp.f64 	%fd174, %fd173, %fd172, %p91;
	ld.global.f64 	%fd175, [%rd102+4096];
	setp.lt.f64 	%p92, %fd174, %fd175;
	selp.f64 	%fd176, %fd175, %fd174, %p92;
	ld.global.f64 	%fd177, [%rd102+6144];
	setp.lt.f64 	%p93, %fd176, %fd177;
	selp.f64 	%fd178, %fd177, %fd176, %p93;
	ld.global.f64 	%fd179, [%rd102+8192];
	setp.lt.f64 	%p94, %fd178, %fd179;
	selp.f64 	%fd180, %fd179, %fd178, %p94;
	ld.global.f64 	%fd181, [%rd102+10240];
	setp.lt.f64 	%p95, %fd180, %fd181;
	selp.f64 	%fd182, %fd181, %fd180, %p95;
	ld.global.f64 	%fd183, [%rd102+12288];
	setp.lt.f64 	%p96, %fd182, %fd183;
	selp.f64 	%fd184, %fd183, %fd182, %p96;
	ld.global.f64 	%fd185, [%rd102+14336];
	setp.lt.f64 	%p97, %fd184, %fd185;
	selp.f64 	%fd293, %fd185, %fd184, %p97;
	add.s32 	%r268, %r268, 4096;
	add.s32 	%r266, %r266, 16;
	add.s64 	%rd102, %rd102, 32768;
	setp.ne.s32 	%p98, %r266, 0;
	@%p98 bra 	$L__BB19_6;
$L__BB19_7:
	setp.eq.s32 	%p99, %r9, 0;
	@%p99 bra 	$L__BB19_16;
	and.b32  	%r16, %r8, 7;
	setp.lt.u32 	%p100, %r9, 8;
	@%p100 bra 	$L__BB19_10;
	cvt.s64.s32 	%rd67, %r268;
	add.s64 	%rd68, %rd67, %rd4;
	shl.b64 	%rd69, %rd68, 3;
	add.s64 	%rd70, %rd2, %rd69;
	ld.global.f64 	%fd187, [%rd70];
	setp.lt.f64 	%p101, %fd293, %fd187;
	selp.f64 	%fd188, %fd187, %fd293, %p101;
	ld.global.f64 	%fd189, [%rd70+2048];
	setp.lt.f64 	%p102, %fd188, %fd189;
	selp.f64 	%fd190, %fd189, %fd188, %p102;
	ld.global.f64 	%fd191, [%rd70+4096];
	setp.lt.f64 	%p103, %fd190, %fd191;
	selp.f64 	%fd192, %fd191, %fd190, %p103;
	ld.global.f64 	%fd193, [%rd70+6144];
	setp.lt.f64 	%p104, %fd192, %fd193;
	selp.f64 	%fd194, %fd193, %fd192, %p104;
	ld.global.f64 	%fd195, [%rd70+8192];
	setp.lt.f64 	%p105, %fd194, %fd195;
	selp.f64 	%fd196, %fd195, %fd194, %p105;
	ld.global.f64 	%fd197, [%rd70+10240];
	setp.lt.f64 	%p106, %fd196, %fd197;
	selp.f64 	%fd198, %fd197, %fd196, %p106;
	ld.global.f64 	%fd199, [%rd70+12288];
	setp.lt.f64 	%p107, %fd198, %fd199;
	selp.f64 	%fd200, %fd199, %fd198, %p107;
	ld.global.f64 	%fd201, [%rd70+14336];
	setp.lt.f64 	%p108, %fd200, %fd201;
	selp.f64 	%fd293, %fd201, %fd200, %p108;
	add.s32 	%r268, %r268, 2048;
$L__BB19_10:
	setp.eq.s32 	%p109, %r16, 0;
	@%p109 bra 	$L__BB19_16;
	and.b32  	%r19, %r8, 3;
	setp.lt.u32 	%p110, %r16, 4;
	@%p110 bra 	$L__BB19_13;
	cvt.s64.s32 	%rd71, %r268;
	add.s64 	%rd72, %rd71, %rd4;
	shl.b64 	%rd73, %rd72, 3;
	add.s64 	%rd74, %rd2, %rd73;
	ld.global.f64 	%fd203, [%rd74];
	setp.lt.f64 	%p111, %fd293, %fd203;
	selp.f64 	%fd204, %fd203, %fd293, %p111;
	ld.global.f64 	%fd205, [%rd74+2048];
	setp.lt.f64 	%p112, %fd204, %fd205;
	selp.f64 	%fd206, %fd205, %fd204, %p112;
	ld.global.f64 	%fd207, [%rd74+4096];
	setp.lt.f64 	%p113, %fd206, %fd207;
	selp.f64 	%fd208, %fd207, %fd206, %p113;
	ld.global.f64 	%fd209, [%rd74+6144];
	setp.lt.f64 	%p114, %fd208, %fd209;
	selp.f64 	%fd293, %fd209, %fd208, %p114;
	add.s32 	%r268, %r268, 1024;
$L__BB19_13:
	setp.eq.s32 	%p115, %r19, 0;
	@%p115 bra 	$L__BB19_16;
	mul.wide.u32 	%rd75, %r2, 16384;
	add.s64 	%rd9, %rd2, %rd75;
	neg.s32 	%r271, %r19;
$L__BB19_15:
	.pragma "nounroll";
	mul.wide.s32 	%rd76, %r268, 8;
	add.s64 	%rd77, %rd9, %rd76;
	ld.global.f64 	%fd210, [%rd77];
	setp.lt.f64 	%p116, %fd293, %fd210;
	selp.f64 	%fd293, %fd210, %fd293, %p116;
	add.s32 	%r268, %r268, 256;
	add.s32 	%r271, %r271, 1;
	setp.ne.s32 	%p117, %r271, 0;
	@%p117 bra 	$L__BB19_15;
$L__BB19_16:
	setp.lt.s32 	%p118, %r4, 256;
	@%p118 bra 	$L__BB19_21;
	// begin inline asm
	mov.u32 %r209, %laneid;
	// end inline asm
	mov.b64 	%rd88, %fd293;
	mov.b64 	{%r211, %r216}, %rd88;
	mov.b32 	%r217, 1;
	mov.b32 	%r258, 31;
	mov.b32 	%r259, -1;
	// begin inline asm
	shfl.sync.down.b32 %r210, %r211, %r217, %r258, %r259;
	// end inline asm
	// begin inline asm
	shfl.sync.down.b32 %r215, %r216, %r217, %r258, %r259;
	// end inline asm
	mov.b64 	%rd89, {%r210, %r215};
	mov.b64 	%fd258, %rd89;
	setp.gt.s32 	%p146, %r209, 30;
	setp.lt.f64 	%p147, %fd293, %fd258;
	selp.f64 	%fd259, %fd258, %fd293, %p147;
	selp.f64 	%fd260, %fd293, %fd259, %p146;
	mov.b64 	%rd90, %fd260;
	mov.b64 	{%r221, %r226}, %rd90;
	mov.b32 	%r227, 2;
	// begin inline asm
	shfl.sync.down.b32 %r220, %r221, %r227, %r258, %r259;
	// end inline asm
	// begin inline asm
	shfl.sync.down.b32 %r225, %r226, %r227, %r258, %r259;
	// end inline asm
	mov.b64 	%rd91, {%r220, %r225};
	mov.b64 	%fd261, %rd91;
	setp.gt.s32 	%p148, %r209, 29;
	setp.lt.f64 	%p149, %fd260, %fd261;
	selp.f64 	%fd262, %fd261, %fd260, %p149;
	selp.f64 	%fd263, %fd260, %fd262, %p148;
	mov.b64 	%rd92, %fd263;
	mov.b64 	{%r231, %r236}, %rd92;
	mov.b32 	%r237, 4;
	// begin inline asm
	shfl.sync.down.b32 %r230, %r231, %r237, %r258, %r259;
	// end inline asm
	// begin inline asm
	shfl.sync.down.b32 %r235, %r236, %r237, %r258, %r259;
	// end inline asm
	mov.b64 	%rd93, {%r230, %r235};
	mov.b64 	%fd264, %rd93;
	setp.gt.s32 	%p150, %r209, 27;
	setp.lt.f64 	%p151, %fd263, %fd264;
	selp.f64 	%fd265, %fd264, %fd263, %p151;
	selp.f64 	%fd266, %fd263, %fd265, %p150;
	mov.b64 	%rd94, %fd266;
	mov.b64 	{%r241, %r246}, %rd94;
	mov.b32 	%r247, 8;
	// begin inline asm
	shfl.sync.down.b32 %r240, %r241, %r247, %r258, %r259;
	// end inline asm
	// begin inline asm
	shfl.sync.down.b32 %r245, %r246, %r247, %r258, %r259;
	// end inline asm
	mov.b64 	%rd95, {%r240, %r245};
	mov.b64 	%fd267, %rd95;
	setp.gt.s32 	%p152, %r209, 23;
	setp.lt.f64 	%p153, %fd266, %fd267;
	selp.f64 	%fd268, %fd267, %fd266, %p153;
	selp.f64 	%fd269, %fd266, %fd268, %p152;
	mov.b64 	%rd96, %fd269;
	mov.b64 	{%r251, %r256}, %rd96;
	mov.b32 	%r257, 16;
	// begin inline asm
	shfl.sync.down.b32 %r250, %r251, %r257, %r258, %r259;
	// end inline asm
	// begin inline asm
	shfl.sync.down.b32 %r255, %r256, %r257, %r258, %r259;
	// end inline asm
	mov.b64 	%rd97, {%r250, %r255};
	mov.b64 	%fd270, %rd97;
	setp.gt.s32 	%p154, %r209, 15;
	setp.lt.f64 	%p155, %fd269, %fd270;
	selp.f64 	%fd16, %fd270, %fd269, %p155;
	selp.f64 	%fd304, %fd269, %fd16, %p154;
	setp.ne.s32 	%p156, %r209, 0;
	@%p156 bra 	$L__BB19_19;
	shr.u32 	%r260, %r5, 2;
	and.b32  	%r261, %r260, 248;
	mov.u32 	%r262, _ZZN3cub18CUB_300001_SM_10006detail6reduce18DeviceReduceKernelINS2_10policy_hubIdy11max_functorIdEE10Policy1000EN6thrust24THRUST_300001_SM_1000_NS6detail15normal_iteratorINSA_10device_ptrIdEEEEyS6_dN4cuda3std3__410__identityEEEvT0_PT3_T1_NS0_13GridEvenShareISN_EET2_T4_E12temp_storage;
	add.s32 	%r263, %r262, %r261;
	st.shared.f64 	[%r263+8], %fd16;
$L__BB19_19:
	bar.sync 	0;
	setp.ne.s32 	%p157, %r5, 0;
	@%p157 bra 	$L__BB19_46;
	ld.shared.f64 	%fd271, [_ZZN3cub18CUB_300001_SM_10006detail6reduce18DeviceReduceKernelINS2_10policy_hubIdy11max_functorIdEE10Policy1000EN6thrust24THRUST_300001_SM_1000_NS6detail15normal_iteratorINSA_10device_ptrIdEEEEyS6_dN4cuda3std3__410__identityEEEvT0_PT3_T1_NS0_13GridEvenShareISN_EET2_T4_E12temp_storage+16];
	setp.lt.f64 	%p158, %fd304, %fd271;
	selp.f64 	%fd272, %fd271, %fd304, %p158;
	ld.shared.f64 	%fd273, [_ZZN3cub18CUB_300001_SM_10006detail6reduce18DeviceReduceKernelINS2_10policy_hubIdy11max_functorIdEE10Policy1000EN6thrust24THRUST_300001_SM_1000_NS6detail15normal_iteratorINSA_10device_ptrIdEEEEyS6_dN4cuda3std3__410__identityEEEvT0_PT3_T1_NS0_13GridEvenShareISN_EET2_T4_E12temp_storage+24];
	setp.lt.f64 	%p159, %fd272, %fd273;
	selp.f64 	%fd274, %fd273, %fd272, %p159;
	ld.shared.f64 	%fd275, [_ZZN3cub18CUB_300001_SM_10006detail6reduce18DeviceReduceKernelINS2_10policy_hubIdy11max_functorIdEE10Policy1000EN6thrust24THRUST_300001_SM_1000_NS6detail15normal_iteratorINSA_10device_ptrIdEEEEyS6_dN4cuda3std3__410__identityEEEvT0_PT3_T1_NS0_13GridEvenShareISN_EET2_T4_E12temp_storage+32];
	setp.lt.f64 	%p160, %fd274, %fd275;
	selp.f64 	%fd276, %fd275, %fd274, %p160;
	ld.shared.f64 	%fd277, [_ZZN3cub18CUB_300001_SM_10006detail6reduce18DeviceReduceKernelINS2_10policy_hubIdy11max_functorIdEE10Policy1000EN6thrust24THRUST_300001_SM_1000_NS6detail15normal_iteratorINSA_10device_ptrIdEEEEyS6_dN4cuda3std3__410__identityEEEvT0_PT3_T1_NS0_13GridEvenShareISN_EET2_T4_E12temp_storage+40];
	setp.lt.f64 	%p161, %fd276, %fd277;
	selp.f64 	%fd278, %fd277, %fd276, %p161;
	ld.shared.f64 	%fd279, [_ZZN3cub18CUB_300001_SM_10006detail6reduce18DeviceReduceKernelINS2_10policy_hubIdy11max_functorIdEE10Policy1000EN6thrust24THRUST_300001_SM_1000_NS6detail15normal_iteratorINSA_10device_ptrIdEEEEyS6_dN4cuda3std3__410__identityEEEvT0_PT3_T1_NS0_13GridEvenShareISN_EET2_T4_E12temp_storage+48];
	setp.lt.f64 	%p162, %fd278, %fd279;
	selp.f64 	%fd280, %fd279, %fd278, %p162;
	ld.shared.f64 	%fd281, [_ZZN3cub18CUB_300001_SM_10006detail6reduce18DeviceReduceKernelINS2_10policy_hubIdy11max_functorIdEE10Policy1000EN6thrust24THRUST_300001_SM_1000_NS6detail15normal_iteratorINSA_10device_ptrIdEEEEyS6_dN4cuda3std3__410__identityEEEvT0_PT3_T1_NS0_13GridEvenShareISN_EET2_T4_E12temp_storage+56];
	setp.lt.f64 	%p163, %fd280, %fd281;
	selp.f64 	%fd282, %fd281, %fd280, %p163;
	ld.shared.f64 	%fd283, [_ZZN3cub18CUB_300001_SM_10006detail6reduce18DeviceReduceKernelINS2_10policy_hubIdy11max_functorIdEE10Policy1000EN6thrust24THRUST_300001_SM_1000_NS6detail15normal_iteratorINSA_10device_ptrIdEEEEyS6_dN4cuda3std3__410__identityEEEvT0_PT3_T1_NS0_13GridEvenShareISN_EET2_T4_E12temp_storage+64];
	setp.lt.f64 	%p164, %fd282, %fd283;
	selp.f64 	%fd304, %fd283, %fd282, %p164;
	bra.uni 	$L__BB19_46;
$L__BB19_21:
	// begin inline asm
	mov.u32 %r146, %laneid;
	// end inline asm
	and.b32  	%r197, %r5, 992;
	add.s32 	%r198, %r197, 32;
	setp.gt.s32 	%p119, %r198, %r4;
	not.b32 	%r199, %r197;
	add.s32 	%r200, %r4, %r199;
	selp.b32 	%r195, %r200, 31, %p119;
	mov.b64 	%rd78, %fd293;
	mov.b64 	{%r148, %r153}, %rd78;
	mov.b32 	%r154, 1;
	mov.b32 	%r196, -1;
	// begin inline asm
	shfl.sync.down.b32 %r147, %r148, %r154, %r195, %r196;
	// end inline asm
	// begin inline asm
	shfl.sync.down.b32 %r152, %r153, %r154, %r195, %r196;
	// end inline asm
	mov.b64 	%rd79, {%r147, %r152};
	mov.b64 	%fd211, %rd79;
	setp.lt.s32 	%p120, %r146, %r195;
	setp.lt.f64 	%p121, %fd293, %fd211;
	selp.f64 	%fd212, %fd211, %fd293, %p121;
	selp.f64 	%fd213, %fd212, %fd293, %p120;
	mov.b64 	%rd80, %fd213;
	mov.b64 	{%r158, %r163}, %rd80;
	mov.b32 	%r164, 2;
	// begin inline asm
	shfl.sync.down.b32 %r157, %r158, %r164, %r195, %r196;
	// end inline asm
	// begin inline asm
	shfl.sync.down.b32 %r162, %r163, %r164, %r195, %r196;
	// end inline asm
	mov.b64 	%rd81, {%r157, %r162};
	mov.b64 	%fd214, %rd81;
	add.s32 	%r201, %r146, 2;
	setp.gt.s32 	%p122, %r201, %r195;
	setp.lt.f64 	%p123, %fd213, %fd214;
	selp.f64 	%fd215, %fd214, %fd213, %p123;
	selp.f64 	%fd216, %fd213, %fd215, %p122;
	mov.b64 	%rd82, %fd216;
	mov.b64 	{%r168, %r173}, %rd82;
	mov.b32 	%r174, 4;
	// begin inline asm
	shfl.sync.down.b32 %r167, %r168, %r174, %r195, %r196;
	// end inline asm
	// begin inline asm
	shfl.sync.down.b32 %r172, %r173, %r174, %r195, %r196;
	// end inline asm
	mov.b64 	%rd83, {%r167, %r172};
	mov.b64 	%fd217, %rd83;
	add.s32 	%r202, %r146, 4;
	setp.gt.s32 	%p124, %r202, %r195;
	setp.lt.f64 	%p125, %fd216, %fd217;
	selp.f64 	%fd218, %fd217, %fd216, %p125;
	selp.f64 	%fd219, %fd216, %fd218, %p124;
	mov.b64 	%rd84, %fd219;
	mov.b64 	{%r178, %r183}, %rd84;
	mov.b32 	%r184, 8;
	// begin inline asm
	shfl.sync.down.b32 %r177, %r178, %r184, %r195, %r196;
	// end inline asm
	// begin inline asm
	shfl.sync.down.b32 %r182, %r183, %r184, %r195, %r196;
	// end inline asm
	mov.b64 	%rd85, {%r177, %r182};
	mov.b64 	%fd220, %rd85;
	add.s32 	%r203, %r146, 8;
	setp.gt.s32 	%p126, %r203, %r195;
	setp.lt.f64 	%p127, %fd219, %fd220;
	selp.f64 	%fd221, %fd220, %fd219, %p127;
	selp.f64 	%fd222, %fd219, %fd221, %p126;
	mov.b64 	%rd86, %fd222;
	mov.b64 	{%r188, %r193}, %rd86;
	mov.b32 	%r194, 16;
	// begin inline asm
	shfl.sync.down.b32 %r187, %r188, %r194, %r195, %r196;
	// end inline asm
	// begin inline asm
	shfl.sync.down.b32 %r192, %r193, %r194, %r195, %r196;
	// end inline asm
	mov.b64 	%rd87, {%r187, %r192};
	mov.b64 	%fd223, %rd87;
	add.s32 	%r204, %r146, 16;
	setp.gt.s32 	%p128, %r204, %r195;
	setp.lt.f64 	%p129, %fd222, %fd223;
	selp.f64 	%fd224, %fd223, %fd222, %p129;
	selp.f64 	%fd304, %fd222, %fd224, %p128;
	setp.ne.s32 	%p130, %r146, 0;
	@%p130 bra 	$L__BB19_23;
	shr.u32 	%r205, %r5, 2;
	and.b32  	%r206, %r205, 248;
	mov.u32 	%r207, _ZZN3cub18CUB_300001_SM_10006detail6reduce18DeviceReduceKernelINS2_10policy_hubIdy11max_functorIdEE10Policy1000EN6thrust24THRUST_300001_SM_1000_NS6detail15normal_iteratorINSA_10device_ptrIdEEEEyS6_dN4cuda3std3__410__identityEEEvT0_PT3_T1_NS0_13GridEvenShareISN_EET2_T4_E12temp_storage;
	add.s32 	%r208, %r207, %r206;
	st.shared.f64 	[%r208+8], %fd304;
$L__BB19_23:
	bar.sync 	0;
	setp.ne.s32 	%p131, %r5, 0;
	@%p131 bra 	$L__BB19_46;
	setp.gt.s32 	%p132, %r4, 32;
	ld.shared.f64 	%fd225, [_ZZN3cub18CUB_300001_SM_10006detail6reduce18DeviceReduceKernelINS2_10policy_hubIdy11max_functorIdEE10Policy1000EN6thrust24THRUST_300001_SM_1000_NS6detail15normal_iteratorINSA_10device_ptrIdEEEEyS6_dN4cuda3std3__410__identityEEEvT0_PT3_T1_NS0_13GridEvenShareISN_EET2_T4_E12temp_storage+16];
	setp.lt.f64 	%p133, %fd304, %fd225;
	selp.f64 	%fd227, %fd225, %fd304, %p133;
	selp.f64 	%fd228, %fd227, %fd304, %p132;
	setp.gt.s32 	%p134, %r4, 64;
	ld.shared.f64 	%fd230, [_ZZN3cub18CUB_300001_SM_10006detail6reduce18DeviceReduceKernelINS2_10policy_hubIdy11max_functorIdEE10Policy1000EN6thrust24THRUST_300001_SM_1000_NS6detail15normal_iteratorINSA_10device_ptrIdEEEEyS6_dN4cuda3std3__410__identityEEEvT0_PT3_T1_NS0_13GridEvenShareISN_EET2_T4_E12temp_storage+24];
	setp.lt.f64 	%p135, %fd228, %fd230;
	selp.f64 	%fd232, %fd230, %fd228, %p135;
	selp.f64 	%fd233, %fd232, %fd228, %p134;
	setp.gt.s32 	%p136, %r4, 96;
	ld.shared.f64 	%fd235, [_ZZN3cub18CUB_300001_SM_10006detail6reduce18DeviceReduceKernelINS2_10policy_hubIdy11max_functorIdEE10Policy1000EN6thrust24THRUST_300001_SM_1000_NS6detail15normal_iteratorINSA_10device_ptrIdEEEEyS6_dN4cuda3std3__410__identityEEEvT0_PT3_T1_NS0_13GridEvenShareISN_EET2_T4_E12temp_storage+32];
	setp.lt.f64 	%p137, %fd233, %fd235;
	selp.f64 	%fd237, %fd235, %fd233, %p137;
	selp.f64 	%fd238, %fd237, %fd233, %p136;
	setp.gt.s32 	%p138, %r4, 128;
	ld.shared.f64 	%fd240, [_ZZN3cub18CUB_300001_SM_10006detail6reduce18DeviceReduceKernelINS2_10policy_hubIdy11max_functorIdEE10Policy1000EN6thrust24THRUST_300001_SM_1000_NS6detail15normal_iteratorINSA_10device_ptrIdEEEEyS6_dN4cuda3std3__410__identityEEEvT0_PT3_T1_NS0_13GridEvenShareISN_EET2_T4_E12temp_storage+40];
	setp.lt.f64 	%p139, %fd238, %fd240;
	selp.f64 	%fd242, %fd240, %fd238, %p139;
	selp.f64 	%fd243, %fd242, %fd238, %p138;
	setp.gt.s32 	%p140, %r4, 160;
	ld.shared.f64 	%fd245, [_ZZN3cub18CUB_300001_SM_10006detail6reduce18DeviceReduceKernelINS2_10policy_hubIdy11max_functorIdEE10Policy1000EN6thrust24THRUST_300001_SM_1000_NS6detail15normal_iteratorINSA_10device_ptrIdEEEEyS6_dN4cuda3std3__410__identityEEEvT0_PT3_T1_NS0_13GridEvenShareISN_EET2_T4_E12temp_storage+48];
	setp.lt.f64 	%p141, %fd243, %fd245;
	selp.f64 	%fd247, %fd245, %fd243, %p141;
	selp.f64 	%fd248, %fd247, %fd243, %p140;
	setp.gt.s32 	%p142, %r4, 192;
	ld.shared.f64 	%fd250, [_ZZN3cub18CUB_300001_SM_10006detail6reduce18DeviceReduceKernelINS2_10policy_hubIdy11max_functorIdEE10Policy1000EN6thrust24THRUST_300001_SM_1000_NS6detail15normal_iteratorINSA_10device_ptrIdEEEEyS6_dN4cuda3std3__410__identityEEEvT0_PT3_T1_NS0_13GridEvenShareISN_EET2_T4_E12temp_storage+56];
	setp.lt.f64 	%p143, %fd248, %fd250;
	selp.f64 	%fd252, %fd250, %fd248, %p143;
	selp.f64 	%fd253, %fd252, %fd248, %p142;
	setp.gt.s32 	%p144, %r4, 224;
	ld.shared.f64 	%fd255, [_ZZN3cub18CUB_300001_SM_10006detail6reduce18DeviceReduceKernelINS2_10policy_hubIdy11max_functorIdEE10Policy1000EN6thrust24THRUST_300001_SM_1000_NS6detail15normal_iteratorINSA_10device_ptrIdEEEEyS6_dN4cuda3std3__410__identityEEEvT0_PT3_T1_NS0_13GridEvenShareISN_EET2_T4_E12temp_storage+64];
	setp.lt.f64 	%p145, %fd253, %fd255;
	selp.f64 	%fd257, %fd255, %fd253, %p145;
	selp.f64 	%fd304, %fd257, %fd253, %p144;
	bra.uni 	$L__BB19_46;
$L__BB19_25:
	cvt.u32.u64 	%r52, %rd4;
	mov.u32 	%r27, %tid.x;
	add.s32 	%r53, %r27, %r52;
	mul.wide.u32 	%rd26, %r53, 8;
	add.s64 	%rd27, %rd2, %rd26;
	ld.global.f64 	%fd41, [%rd27];
	ld.global.f64 	%fd42, [%rd27+2048];
	ld.global.f64 	%fd43, [%rd27+4096];
	ld.global.f64 	%fd44, [%rd27+6144];
	ld.global.f64 	%fd45, [%rd27+8192];
	ld.global.f64 	%fd46, [%rd27+10240];
	ld.global.f64 	%fd47, [%rd27+12288];
	ld.global.f64 	%fd48, [%rd27+14336];
	setp.lt.f64 	%p2, %fd41, %fd42;
	selp.f64 	%fd49, %fd42, %fd41, %p2;
	setp.lt.f64 	%p3, %fd49, %fd43;
	selp.f64 	%fd50, %fd43, %fd49, %p3;
	setp.lt.f64 	%p4, %fd50, %fd44;
	selp.f64 	%fd51, %fd44, %fd50, %p4;
	setp.lt.f64 	%p5, %fd51, %fd45;
	selp.f64 	%fd52, %fd45, %fd51, %p5;
	setp.lt.f64 	%p6, %fd52, %fd46;
	selp.f64 	%fd53, %fd46, %fd52, %p6;
	setp.lt.f64 	%p7, %fd53, %fd47;
	selp.f64 	%fd54, %fd47, %fd53, %p7;
	setp.lt.f64 	%p8, %fd54, %fd48;
	selp.f64 	%fd303, %fd48, %fd54, %p8;
	setp.lt.u64 	%p9, %rd5, %rd3;
	@%p9 bra 	$L__BB19_42;
	cvt.u32.u64 	%r55, %rd3;
	cvt.u64.u32 	%rd28, %r27;
	add.s64 	%rd104, %rd4, %rd3;
	cvt.u32.u64 	%r28, %rd1;
	not.b32 	%r57, %r27;
	add.s32 	%r58, %r57, %r28;
	sub.s32 	%r59, %r58, %r55;
	sub.s32 	%r273, %r59, %r52;
	add.s64 	%rd29, %rd104, %rd28;
	shl.b64 	%rd30, %rd29, 3;
	add.s64 	%rd31, %rd30, %rd2;
	add.s64 	%rd103, %rd31, 16384;
	mov.b32 	%r274, 0;
	mov.u64 	%rd105, %rd4;
$L__BB19_27:
	cvt.s64.s32 	%rd15, %r50;
	add.s64 	%rd105, %rd105, %rd15;
	add.s64 	%rd32, %rd1, -2048;
	setp.gt.u64 	%p10, %rd105, %rd32;
	@%p10 bra 	$L__BB19_29;
	shl.b32 	%r61, %r1, 11;
	cvt.s64.s32 	%rd33, %r61;
	cvt.u64.u32 	%rd34, %r27;
	add.s64 	%rd35, %rd105, %rd34;
	shl.b64 	%rd36, %rd35, 3;
	add.s64 	%rd37, %rd2, %rd36;
	ld.global.f64 	%fd55, [%rd37];
	ld.global.f64 	%fd56, [%rd37+2048];
	ld.global.f64 	%fd57, [%rd37+4096];
	ld.global.f64 	%fd58, [%rd37+6144];
	ld.global.f64 	%fd59, [%rd37+8192];
	ld.global.f64 	%fd60, [%rd37+10240];
	ld.global.f64 	%fd61, [%rd37+12288];
	ld.global.f64 	%fd62, [%rd37+14336];
	setp.lt.f64 	%p11, %fd303, %fd55;
	selp.f64 	%fd63, %fd55, %fd303, %p11;
	setp.lt.f64 	%p12, %fd63, %fd56;
	selp.f64 	%fd64, %fd56, %fd63, %p12;
	setp.lt.f64 	%p13, %fd64, %fd57;
	selp.f64 	%fd65, %fd57, %fd64, %p13;
	setp.lt.f64 	%p14, %fd65, %fd58;
	selp.f64 	%fd66, %fd58, %fd65, %p14;
	setp.lt.f64 	%p15, %fd66, %fd59;
	selp.f64 	%fd67, %fd59, %fd66, %p15;
	setp.lt.f64 	%p16, %fd67, %fd60;
	selp.f64 	%fd68, %fd60, %fd67, %p16;
	setp.lt.f64 	%p17, %fd68, %fd61;
	selp.f64 	%fd69, %fd61, %fd68, %p17;
	setp.lt.f64 	%p18, %fd69, %fd62;
	selp.f64 	%fd303, %fd62, %fd69, %p18;
	sub.s64 	%rd38, %rd1, %rd105;
	setp.lt.u64 	%p19, %rd38, %rd33;
	add.s32 	%r274, %r274, 1;
	add.s64 	%rd104, %rd104, %rd33;
	sub.s32 	%r273, %r273, %r61;
	mul.wide.s32 	%rd39, %r61, 8;
	add.s64 	%rd103, %rd103, %rd39;
	@%p19 bra 	$L__BB19_42;
	bra.uni 	$L__BB19_27;
$L__BB19_29:
	setp.le.u64 	%p20, %rd1, %rd105;
	cvt.u32.u64 	%r62, %rd105;
	cvt.u32.u64 	%r63, %rd1;
	sub.s32 	%r64, %r63, %r62;
	setp.ge.s32 	%p21, %r27, %r64;
	or.pred  	%p22, %p20, %p21;
	@%p22 bra 	$L__BB19_42;
	cvt.u32.u64 	%r66, %rd15;
	cvt.u32.u64 	%r67, %rd4;
	not.b32 	%r68, %r27;
	add.s32 	%r69, %r68, %r28;
	add.s32 	%r70, %r66, %r67;
	sub.s32 	%r71, %r69, %r70;
	mul.lo.s32 	%r72, %r1, %r274;
	shl.b32 	%r73, %r72, 11;
	sub.s32 	%r74, %r71, %r73;
	shr.u32 	%r75, %r74, 8;
	add.s32 	%r34, %r75, 1;
	and.b32  	%r35, %r34, 15;
	setp.lt.u32 	%p23, %r74, 3840;
	mov.u32 	%r277, %r27;
	@%p23 bra 	$L__BB19_33;
	shr.u32 	%r76, %r273, 8;
	add.s32 	%r77, %r76, 1;
	and.b32  	%r78, %r77, 33554416;
	neg.s32 	%r275, %r78;
	mov.u32 	%r277, %r27;
$L__BB19_32:
	.pragma "nounroll";
	ld.global.f64 	%fd71, [%rd103+-16384];
	setp.lt.f64 	%p24, %fd303, %fd71;
	selp.f64 	%fd72, %fd71, %fd303, %p24;
	ld.global.f64 	%fd73, [%rd103+-14336];
	setp.lt.f64 	%p25, %fd72, %fd73;
	selp.f64 	%fd74, %fd73, %fd72, %p25;
	ld.global.f64 	%fd75, [%rd103+-12288];
	setp.lt.f64 	%p26, %fd74, %fd75;
	selp.f64 	%fd76, %fd75, %fd74, %p26;
	ld.global.f64 	%fd77, [%rd103+-10240];
	setp.lt.f64 	%p27, %fd76, %fd77;
	selp.f64 	%fd78, %fd77, %fd76, %p27;
	ld.global.f64 	%fd79, [%rd103+-8192];
	setp.lt.f64 	%p28, %fd78, %fd79;
	selp.f64 	%fd80, %fd79, %fd78, %p28;
	ld.global.f64 	%fd81, [%rd103+-6144];
	setp.lt.f64 	%p29, %fd80, %fd81;
	selp.f64 	%fd82, %fd81, %fd80, %p29;
	ld.global.f64 	%fd83, [%rd103+-4096];
	setp.lt.f64 	%p30, %fd82, %fd83;
	selp.f64 	%fd84, %fd83, %fd82, %p30;
	ld.global.f64 	%fd85, [%rd103+-2048];
	setp.lt.f64 	%p31, %fd84, %fd85;
	selp.f64 	%fd86, %fd85, %fd84, %p31;
	ld.global.f64 	%fd87, [%rd103];
	setp.lt.f64 	%p32, %fd86, %fd87;
	selp.f64 	%fd88, %fd87, %fd86, %p32;
	ld.global.f64 	%fd89, [%rd103+2048];
	setp.lt.f64 	%p33, %fd88, %fd89;
	selp.f64 	%fd90, %fd89, %fd88, %p33;
	ld.global.f64 	%fd91, [%rd103+4096];
	setp.lt.f64 	%p34, %fd90, %fd91;
	selp.f64 	%fd92, %fd91, %fd90, %p34;
	ld.global.f64 	%fd93, [%rd103+6144];
	setp.lt.f64 	%p35, %fd92, %fd93;
	selp.f64 	%fd94, %fd93, %fd92, %p35;
	ld.global.f64 	%fd95, [%rd103+8192];
	setp.lt.f64 	%p36, %fd94, %fd95;
	selp.f64 	%fd96, %fd95, %fd94, %p36;
	ld.global.f64 	%fd97, [%rd103+10240];
	setp.lt.f64 	%p37, %fd96, %fd97;
	selp.f64 	%fd98, %fd97, %fd96, %p37;
	ld.global.f64 	%fd99, [%rd103+12288];
	setp.lt.f64 	%p38, %fd98, %fd99;
	selp.f64 	%fd100, %fd99, %fd98, %p38;
	ld.global.f64 	%fd101, [%rd103+14336];
	setp.lt.f64 	%p39, %fd100, %fd101;
	selp.f64 	%fd303, %fd101, %fd100, %p39;
	add.s32 	%r277, %r277, 4096;
	add.s32 	%r275, %r275, 16;
	add.s64 	%rd103, %rd103, 32768;
	setp.ne.s32 	%p40, %r275, 0;
	@%p40 bra 	$L__BB19_32;
$L__BB19_33:
	setp.eq.s32 	%p41, %r35, 0;
	@%p41 bra 	$L__BB19_42;
	and.b32  	%r42, %r34, 7;
	setp.lt.u32 	%p42, %r35, 8;
	@%p42 bra 	$L__BB19_36;
	cvt.u64.u32 	%rd40, %r277;
	add.s64 	%rd41, %rd105, %rd40;
	shl.b64 	%rd42, %rd41, 3;
	add.s64 	%rd43, %rd2, %rd42;
	ld.global.f64 	%fd103, [%rd43];
	setp.lt.f64 	%p43, %fd303, %fd103;
	selp.f64 	%fd104, %fd103, %fd303, %p43;
	ld.global.f64 	%fd105, [%rd43+2048];
	setp.lt.f64 	%p44, %fd104, %fd105;
	selp.f64 	%fd106, %fd105, %fd104, %p44;
	ld.global.f64 	%fd107, [%rd43+4096];
	setp.lt.f64 	%p45, %fd106, %fd107;
	selp.f64 	%fd108, %fd107, %fd106, %p45;
	ld.global.f64 	%fd109, [%rd43+6144];
	setp.lt.f64 	%p46, %fd108, %fd109;
	selp.f64 	%fd110, %fd109, %fd108, %p46;
	ld.global.f64 	%fd111, [%rd43+8192];
	setp.lt.f64 	%p47, %fd110, %fd111;
	selp.f64 	%fd112, %fd111, %fd110, %p47;
	ld.global.f64 	%fd113, [%rd43+10240];
	setp.lt.f64 	%p48, %fd112, %fd113;
	selp.f64 	%fd114, %fd113, %fd112, %p48;
	ld.global.f64 	%fd115, [%rd43+12288];
	setp.lt.f64 	%p49, %fd114, %fd115;
	selp.f64 	%fd116, %fd115, %fd114, %p49;
	ld.global.f64 	%fd117, [%rd43+14336];
	setp.lt.f64 	%p50, %fd116, %fd117;
	selp.f64 	%fd303, %fd117, %fd116, %p50;
	add.s32 	%r277, %r277, 2048;
$L__BB19_36:
	setp.eq.s32 	%p51, %r42, 0;
	@%p51 bra 	$L__BB19_42;
	setp.lt.u32 	%p52, %r42, 4;
	@%p52 bra 	$L__BB19_39;
	cvt.u64.u32 	%rd44, %r277;
	add.s64 	%rd45, %rd105, %rd44;
	shl.b64 	%rd46, %rd45, 3;
	add.s64 	%rd47, %rd2, %rd46;
	ld.global.f64 	%fd119, [%rd47];
	setp.lt.f64 	%p53, %fd303, %fd119;
	selp.f64 	%fd120, %fd119, %fd303, %p53;
	ld.global.f64 	%fd121, [%rd47+2048];
	setp.lt.f64 	%p54, %fd120, %fd121;
	selp.f64 	%fd122, %fd121, %fd120, %p54;
	ld.global.f64 	%fd123, [%rd47+4096];
	setp.lt.f64 	%p55, %fd122, %fd123;
	selp.f64 	%fd124, %fd123, %fd122, %p55;
	ld.global.f64 	%fd125, [%rd47+6144];
	setp.lt.f64 	%p56, %fd124, %fd125;
	selp.f64 	%fd303, %fd125, %fd124, %p56;
	add.s32 	%r277, %r277, 1024;
$L__BB19_39:
	and.b32  	%r79, %r34, 3;
	setp.eq.s32 	%p57, %r79, 0;
	@%p57 bra 	$L__BB19_42;
	cvt.u64.u32 	%rd48, %r277;
	add.s64 	%rd49, %rd48, %rd104;
	shl.b64 	%rd50, %rd49, 3;
	add.s64 	%rd107, %rd2, %rd50;
	cvt.u16.u32 	%rs1, %r273;
	shr.u16 	%rs2, %rs1, 8;
	add.s16 	%rs3, %rs2, 1;
	cvt.u32.u16 	%r80, %rs3;
	and.b32  	%r81, %r80, 3;
	neg.s32 	%r280, %r81;
$L__BB19_41:
	.pragma "nounroll";
	ld.global.f64 	%fd126, [%rd107];
	setp.lt.f64 	%p58, %fd303, %fd126;
	selp.f64 	%fd303, %fd126, %fd303, %p58;
	add.s64 	%rd107, %rd107, 2048;
	add.s32 	%r280, %r280, 1;
	setp.ne.s32 	%p59, %r280, 0;
	@%p59 bra 	$L__BB19_41;
$L__BB19_42:
	// begin inline asm
	mov.u32 %r82, %laneid;
	// end inline asm
	mov.b64 	%rd51, %fd303;
	mov.b64 	{%r84, %r89}, %rd51;
	mov.b32 	%r90, 1;
	mov.b32 	%r131, 31;
	mov.b32 	%r132, -1;
	// begin inline asm
	shfl.sync.down.b32 %r83, %r84, %r90, %r131, %r132;
	// end inline asm
	// begin inline asm
	shfl.sync.down.b32 %r88, %r89, %r90, %r131, %r132;
	// end inline asm
	mov.b64 	%rd52, {%r83, %r88};
	mov.b64 	%fd127, %rd52;
	setp.gt.s32 	%p60, %r82, 30;
	setp.lt.f64 	%p61, %fd303, %fd127;
	selp.f64 	%fd128, %fd127, %fd303, %p61;
	selp.f64 	%fd129, %fd303, %fd128, %p60;
	mov.b64 	%rd53, %fd129;
	mov.b64 	{%r94, %r99}, %rd53;
	mov.b32 	%r100, 2;
	// begin inline asm
	shfl.sync.down.b32 %r93, %r94, %r100, %r131, %r132;
	// end inline asm
	// begin inline asm
	shfl.sync.down.b32 %r98, %r99, %r100, %r131, %r132;
	// end inline asm
	mov.b64 	%rd54, {%r93, %r98};
	mov.b64 	%fd130, %rd54;
	setp.gt.s32 	%p62, %r82, 29;
	setp.lt.f64 	%p63, %fd129, %fd130;
	selp.f64 	%fd131, %fd130, %fd129, %p63;
	selp.f64 	%fd132, %fd129, %fd131, %p62;
	mov.b64 	%rd55, %fd132;
	mov.b64 	{%r104, %r109}, %rd55;
	mov.b32 	%r110, 4;
	// begin inline asm
	shfl.sync.down.b32 %r103, %r104, %r110, %r131, %r132;
	// end inline asm
	// begin inline asm
	shfl.sync.down.b32 %r108, %r109, %r110, %r131, %r132;
	// end inline asm
	mov.b64 	%rd56, {%r103, %r108};
	mov.b64 	%fd133, %rd56;
	setp.gt.s32 	%p64, %r82, 27;
	setp.lt.f64 	%p65, %fd132, %fd133;
	selp.f64 	%fd134, %fd133, %fd132, %p65;
	selp.f64 	%fd135, %fd132, %fd134, %p64;
	mov.b64 	%rd57, %fd135;
	mov.b64 	{%r114, %r119}, %rd57;
	mov.b32 	%r120, 8;
	// begin inline asm
	shfl.sync.down.b32 %r113, %r114, %r120, %r131, %r132;
	// end inline asm
	// begin inline asm
	shfl.sync.down.b32 %r118, %r119, %r120, %r131, %r132;
	// end inline asm
	mov.b64 	%rd58, {%r113, %r118};
	mov.b64 	%fd136, %rd58;
	setp.gt.s32 	%p66, %r82, 23;
	setp.lt.f64 	%p67, %fd135, %fd136;
	selp.f64 	%fd137, %fd136, %fd135, %p67;
	selp.f64 	%fd138, %fd135, %fd137, %p66;
	mov.b64 	%rd59, %fd138;
	mov.b64 	{%r124, %r129}, %rd59;
	mov.b32 	%r130, 16;
	// begin inline asm
	shfl.sync.down.b32 %r123, %r124, %r130, %r131, %r132;
	// end inline asm
	// begin inline asm
	shfl.sync.down.b32 %r128, %r129, %r130, %r131, %r132;
	// end inline asm
	mov.b64 	%rd60, {%r123, %r128};
	mov.b64 	%fd139, %rd60;
	setp.gt.s32 	%p68, %r82, 15;
	setp.lt.f64 	%p69, %fd138, %fd139;
	selp.f64 	%fd37, %fd139, %fd138, %p69;
	selp.f64 	%fd304, %fd138, %fd37, %p68;
	setp.ne.s32 	%p70, %r82, 0;
	@%p70 bra 	$L__BB19_44;
	shr.u32 	%r133, %r27, 2;
	and.b32  	%r134, %r133, 248;
	mov.u32 	%r135, _ZZN3cub18CUB_300001_SM_10006detail6reduce18DeviceReduceKernelINS2_10policy_hubIdy11max_functorIdEE10Policy1000EN6thrust24THRUST_300001_SM_1000_NS6detail15normal_iteratorINSA_10device_ptrIdEEEEyS6_dN4cuda3std3__410__identityEEEvT0_PT3_T1_NS0_13GridEvenShareISN_EET2_T4_E12temp_storage;
	add.s32 	%r136, %r135, %r134;
	st.shared.f64 	[%r136+8], %fd37;
$L__BB19_44:
	bar.sync 	0;
	setp.ne.s32 	%p71, %r27, 0;
	@%p71 bra 	$L__BB19_46;
	ld.shared.f64 	%fd140, [_ZZN3cub18CUB_300001_SM_10006detail6reduce18DeviceReduceKernelINS2_10policy_hubIdy11max_functorIdEE10Policy1000EN6thrust24THRUST_300001_SM_1000_NS6detail15normal_iteratorINSA_10device_ptrIdEEEEyS6_dN4cuda3std3__410__identityEEEvT0_PT3_T1_NS0_13GridEvenShareISN_EET2_T4_E12temp_storage+16];
	setp.lt.f64 	%p72, %fd304, %fd140;
	selp.f64 	%fd141, %fd140, %fd304, %p72;
	ld.shared.f64 	%fd142, [_ZZN3cub18CUB_300001_SM_10006detail6reduce18DeviceReduceKernelINS2_10policy_hubIdy11max_functorIdEE10Policy1000EN6thrust24THRUST_300001_SM_1000_NS6detail15normal_iteratorINSA_10device_ptrIdEEEEyS6_dN4cuda3std3__410__identityEEEvT0_PT3_T1_NS0_13GridEvenShareISN_EET2_T4_E12temp_storage+24];
	setp.lt.f64 	%p73, %fd141, %fd142;
	selp.f64 	%fd143, %fd142, %fd141, %p73;
	ld.shared.f64 	%fd144, [_ZZN3cub18CUB_300001_SM_10006detail6reduce18DeviceReduceKernelINS2_10policy_hubIdy11max_functorIdEE10Policy1000EN6thrust24THRUST_300001_SM_1000_NS6detail15normal_iteratorINSA_10device_ptrIdEEEEyS6_dN4cuda3std3__410__identityEEEvT0_PT3_T1_NS0_13GridEvenShareISN_EET2_T4_E12temp_storage+32];
	setp.lt.f64 	%p74, %fd143, %fd144;
	selp.f64 	%fd145, %fd144, %fd143, %p74;
	ld.shared.f64 	%fd146, [_ZZN3cub18CUB_300001_SM_10006detail6reduce18DeviceReduceKernelINS2_10policy_hubIdy11max_functorIdEE10Policy1000EN6thrust24THRUST_300001_SM_1000_NS6detail15normal_iteratorINSA_10device_ptrIdEEEEyS6_dN4cuda3std3__410__identityEEEvT0_PT3_T1_NS0_13GridEvenShareISN_EET2_T4_E12temp_storage+40];
	setp.lt.f64 	%p75, %fd145, %fd146;
	selp.f64 	%fd147, %fd146, %fd145, %p75;
	ld.shared.f64 	%fd148, [_ZZN3cub18CUB_300001_SM_10006detail6reduce18DeviceReduceKernelINS2_10policy_hubIdy11max_functorIdEE10Policy1000EN6thrust24THRUST_300001_SM_1000_NS6detail15normal_iteratorINSA_10device_ptrIdEEEEyS6_dN4cuda3std3__410__identityEEEvT0_PT3_T1_NS0_13GridEvenShareISN_EET2_T4_E12temp_storage+48];
	setp.lt.f64 	%p76, %fd147, %fd148;
	selp.f64 	%fd149, %fd148, %fd147, %p76;
	ld.shared.f64 	%fd150, [_ZZN3cub18CUB_300001_SM_10006detail6reduce18DeviceReduceKernelINS2_10policy_hubIdy11max_functorIdEE10Policy1000EN6thrust24THRUST_300001_SM_1000_NS6detail15normal_iteratorINSA_10device_ptrIdEEEEyS6_dN4cuda3std3__410__identityEEEvT0_PT3_T1_NS0_13GridEvenShareISN_EET2_T4_E12temp_storage+56];
	setp.lt.f64 	%p77, %fd149, %fd150;
	selp.f64 	%fd151, %fd150, %fd149, %p77;
	ld.shared.f64 	%fd152, [_ZZN3cub18CUB_300001_SM_10006detail6reduce18DeviceReduceKernelINS2_10policy_hubIdy11max_functorIdEE10Policy1000EN6thrust24THRUST_300001_SM_1000_NS6detail15normal_iteratorINSA_10device_ptrIdEEEEyS6_dN4cuda3std3__410__identityEEEvT0_PT3_T1_NS0_13GridEvenShareISN_EET2_T4_E12temp_storage+64];
	setp.lt.f64 	%p78, %fd151, %fd152;
	selp.f64 	%fd304, %fd152, %fd151, %p78;
$L__BB19_46:
	mov.u32 	%r264, %tid.x;
	setp.ne.s32 	%p165, %r264, 0;
	@%p165 bra 	$L__BB19_48;
	ld.param.u64 	%rd101, [_ZN3cub18CUB_300001_SM_10006detail6reduce18DeviceReduceKernelINS2_10policy_hubIdy11max_functorIdEE10Policy1000EN6thrust24THRUST_300001_SM_1000_NS6detail15normal_iteratorINSA_10device_ptrIdEEEEyS6_dN4cuda3std3__410__identityEEEvT0_PT3_T1_NS0_13GridEvenShareISN_EET2_T4__param_1];
	cvta.to.global.u64 	%rd98, %rd101;
	mul.wide.u32 	%rd99, %r2, 8;
	add.s64 	%rd100, %rd98, %rd99;
	st.global.f64 	[%rd100], %fd304;
$L__BB19_48:
	ret;

}
	// .globl	_ZN3cub18CUB_300001_SM_10006detail6reduce28DeviceReduceSingleTileKernelINS2_10policy_hubIdy11max_functorIdEE10Policy1000EPdS9_iS6_ddN4cuda3std3__410__identityEEEvT0_T1_T2_T3_T4_T6_
.visible .entry _ZN3cub18CUB_300001_SM_10006detail6reduce28DeviceReduceSingleTileKernelINS2_10policy_hubIdy11max_functorIdEE10Policy1000EPdS9_iS6_ddN4cuda3std3__410__identityEEEvT0_T1_T2_T3_T4_T6_(
	.param .u64 .ptr .align 1 _ZN3cub18CUB_300001_SM_10006detail6reduce28DeviceReduceSingleTileKernelINS2_10policy_hubIdy11max_functorIdEE10Policy1000EPdS9_iS6_ddN4cuda3std3__410__identityEEEvT0_T1_T2_T3_T4_T6__param_0,
	.param .u64 .ptr .align 1 _ZN3cub18CUB_300001_SM_10006detail6reduce28DeviceReduceSingleTileKernelINS2_10policy_hubIdy11max_functorIdEE10Policy1000EPdS9_iS6_ddN4cuda3std3__410__identityEEEvT0_T1_T2_T3_T4_T6__param_1,
	.param .u32 _ZN3cub18CUB_300001_SM_10006detail6reduce28DeviceReduceSingleTileKernelINS2_10policy_hubIdy11max_functorIdEE10Policy1000EPdS9_iS6_ddN4cuda3std3__410__identityEEEvT0_T1_T2_T3_T4_T6__param_2,
	.param .align 1 .b8 _ZN3cub18CUB_300001_SM_10006detail6reduce28DeviceReduceSingleTileKernelINS2_10policy_hubIdy11max_functorIdEE10Policy1000EPdS9_iS6_ddN4cuda3std3__410__identityEEEvT0_T1_T2_T3_T4_T6__param_3[1],
	.param .f64 _ZN3cub18CUB_300001_SM_10006detail6reduce28DeviceReduceSingleTileKernelINS2_10policy_hubIdy11max_functorIdEE10Policy1000EPdS9_iS6_ddN4cuda3std3__410__identityEEEvT0_T1_T2_T3_T4_T6__param_4,
	.param .align 1 .b8 _ZN3cub18CUB_300001_SM_10006detail6reduce28DeviceReduceSingleTileKernelINS2_10policy_hubIdy11max_functorIdEE10Policy1000EPdS9_iS6_ddN4cuda3std3__410__identityEEEvT0_T1_T2_T3_T4_T6__param_5[1]
)
.maxntid 256
.minnctapersm 1
{
	.reg .pred 	%p<220>;
	.reg .b32 	%r<472>;
	.reg .b64 	%rd<206>;
	.reg .b64 	%fd<381>;
	// demoted variable
	.shared .align 8 .b8 _ZZN3cub18CUB_300001_SM_10006detail6reduce28DeviceReduceSingleTileKernelINS2_10policy_hubIdy11max_functorIdEE10Policy1000EPdS9_iS6_ddN4cuda3std3__410__identityEEEvT0_T1_T2_T3_T4_T6_E12temp_storage[80];
	ld.param.u64 	%rd15, [_ZN3cub18CUB_300001_SM_10006detail6reduce28DeviceReduceSingleTileKernelINS2_10policy_hubIdy11max_functorIdEE10Policy1000EPdS9_iS6_ddN4cuda3std3__410__identityEEEvT0_T1_T2_T3_T4_T6__param_0];
	ld.param.u64 	%rd16, [_ZN3cub18CUB_300001_SM_10006detail6reduce28DeviceReduceSingleTileKernelINS2_10policy_hubIdy11max_functorIdEE10Policy1000EPdS9_iS6_ddN4cuda3std3__410__identityEEEvT0_T1_T2_T3_T4_T6__param_1];
	ld.param.u32 	%r68, [_ZN3cub18CUB_300001_SM_10006detail6reduce28DeviceReduceSingleTileKernelINS2_10policy_hubIdy11max_functorIdEE10Policy1000EPdS9_iS6_ddN4cuda3std3__410__identityEEEvT0_T1_T2_T3_T4_T6__param_2];
	ld.param.f64 	%fd58, [_ZN3cub18CUB_300001_SM_10006detail6reduce28DeviceReduceSingleTileKernelINS2_10policy_hubIdy11max_functorIdEE10Policy1000EPdS9_iS6_ddN4cuda3std3__410__identityEEEvT0_T1_T2_T3_T4_T6__param_4];
	cvta.to.global.u64 	%rd1, %rd16;
	setp.ne.s32 	%p1, %r68, 0;
	@%p1 bra 	$L__BB20_3;
	mov.u32 	%r445, %tid.x;
	setp.ne.s32 	%p219, %r445, 0;
	@%p219 bra 	$L__BB20_74;
	st.global.f64 	[%rd1], %fd58;
	bra.uni 	$L__BB20_74;
$L__BB20_3:
	and.b64  	%rd17, %rd15, 31;
	setp.ne.s64 	%p2, %rd17, 0;
	@%p2 bra 	$L__BB20_38;
	setp.gt.s32 	%p110, %r68, 2047;
	@%p110 bra 	$L__BB20_22;
	mov.u32 	%r1, %tid.x;
	setp.ge.s32 	%p159, %r1, %r68;
	mov.f64 	%fd359, 0d0000000000000000;
	mov.u32 	%r449, %r1;
	@%p159 bra 	$L__BB20_7;
	mul.wide.u32 	%rd169, %r1, 8;
	add.s64 	%rd168, %rd15, %rd169;
	// begin inline asm
	ld.global.nc.u64 %rd167, [%rd168];
	// end inline asm
	mov.b64 	%fd359, %rd167;
	add.s32 	%r449, %r1, 256;
$L__BB20_7:
	setp.ge.s32 	%p160, %r449, %r68;
	@%p160 bra 	$L__BB20_13;
	not.b32 	%r321, %r449;
	add.s32 	%r4, %r68, %r321;
	and.b32  	%r322, %r4, 768;
	setp.eq.s32 	%p161, %r322, 768;
	@%p161 bra 	$L__BB20_11;
	mul.wide.u32 	%rd170, %r449, 8;
	add.s64 	%rd202, %rd15, %rd170;
	shr.u32 	%r323, %r4, 8;
	add.s32 	%r324, %r323, 1;
	and.b32  	%r325, %r324, 3;
	neg.s32 	%r447, %r325;
$L__BB20_10:
	.pragma "nounroll";
	// begin inline asm
	ld.global.nc.u64 %rd171, [%rd202];
	// end inline asm
	mov.b64 	%fd272, %rd171;
	setp.lt.f64 	%p162, %fd359, %fd272;
	selp.f64 	%fd359, %fd272, %fd359, %p162;
	add.s32 	%r449, %r449, 256;
	add.s64 	%rd202, %rd202, 2048;
	add.s32 	%r447, %r447, 1;
	setp.ne.s32 	%p163, %r447, 0;
	@%p163 bra 	$L__BB20_10;
$L__BB20_11:
	setp.lt.u32 	%p164, %r4, 768;
	@%p164 bra 	$L__BB20_13;
$L__BB20_12:
	mul.wide.s32 	%rd181, %r449, 8;
	add.s64 	%rd174, %rd15, %rd181;
	// begin inline asm
	ld.global.nc.u64 %rd173, [%rd174];
	// end inline asm
	mov.b64 	%fd273, %rd173;
	setp.lt.f64 	%p165, %fd359, %fd273;
	selp.f64 	%fd274, %fd273, %fd359, %p165;
	add.s64 	%rd176, %rd174, 2048;
	// begin inline asm
	ld.global.nc.u64 %rd175, [%rd176];
	// end inline asm
	mov.b64 	%fd275, %rd175;
	setp.lt.f64 	%p166, %fd274, %fd275;
	selp.f64 	%fd276, %fd275, %fd274, %p166;
	add.s64 	%rd178, %rd174, 4096;
	// begin inline asm
	ld.global.nc.u64 %rd177, [%rd178];
	// end inline asm
	mov.b64 	%fd277, %rd177;
	setp.lt.f64 	%p167, %fd276, %fd277;
	selp.f64 	%fd278, %fd277, %fd276, %p167;
	add.s64 	%rd180, %rd174, 6144;
	// begin inline asm
	ld.global.nc.u64 %rd179, [%rd180];
	// end inline asm
	mov.b64 	%fd279, %rd179;
	setp.lt.f64 	%p168, %fd278, %fd279;
	selp.f64 	%fd359, %fd279, %fd278, %p168;
	add.s32 	%r449, %r449, 1024;
	setp.lt.s32 	%p169, %r449, %r68;
	@%p169 bra 	$L__BB20_12;
$L__BB20_13:
	setp.lt.s32 	%p170, %r68, 256;
	@%p170 bra 	$L__BB20_18;
	// begin inline asm
	mov.u32 %r389, %laneid;
	// end inline asm
	mov.b64 	%rd192, %fd359;
	mov.b64 	{%r391, %r396}, %rd192;
	mov.b32 	%r397, 1;
	mov.b32 	%r438, 31;
	mov.b32 	%r439, -1;
	// begin inline asm
	shfl.sync.down.b32 %r390, %r391, %r397, %r438, %r439;
	// end inline asm
	// begin inline asm
	shfl.sync.down.b32 %r395, %r396, %r397, %r438, %r439;
	// end inline asm
	mov.b64 	%rd193, {%r390, %r395};
	mov.b64 	%fd327, %rd193;
	setp.gt.s32 	%p198, %r389, 30;
	setp.lt.f64 	%p199, %fd359, %fd327;
	selp.f64 	%fd328, %fd327, %fd359, %p199;
	selp.f64 	%fd329, %fd359, %fd328, %p198;
	mov.b64 	%rd194, %fd329;
	mov.b64 	{%r401, %r406}, %rd194;
	mov.b32 	%r407, 2;
	// begin inline asm
	shfl.sync.down.b32 %r400, %r401, %r407, %r438, %r439;
	// end inline asm
	// begin inline asm
	shfl.sync.down.b32 %r405, %r406, %r407, %r438, %r439;
	// end inline asm
	mov.b64 	%rd195, {%r400, %r405};
	mov.b64 	%fd330, %rd195;
	setp.gt.s32 	%p200, %r389, 29;
	setp.lt.f64 	%p201, %fd329, %fd330;
	selp.f64 	%fd331, %fd330, %fd329, %p201;
	selp.f64 	%fd332, %fd329, %fd331, %p200;
	mov.b64 	%rd196, %fd332;
	mov.b64 	{%r411, %r416}, %rd196;
	mov.b32 	%r417, 4;
	// begin inline asm
	shfl.sync.down.b32 %r410, %r411, %r417, %r438, %r439;
	// end inline asm
	// begin inline asm
	shfl.sync.down.b32 %r415, %r416, %r417, %r438, %r439;
	// end inline asm
	mov.b64 	%rd197, {%r410, %r415};
	mov.b64 	%fd333, %rd197;
	setp.gt.s32 	%p202, %r389, 27;
	setp.lt.f64 	%p203, %fd332, %fd333;
	selp.f64 	%fd334, %fd333, %fd332, %p203;
	selp.f64 	%fd335, %fd332, %fd334, %p202;
	mov.b64 	%rd198, %fd335;
	mov.b64 	{%r421, %r426}, %rd198;
	mov.b32 	%r427, 8;
	// begin inline asm
	shfl.sync.down.b32 %r420, %r421, %r427, %r438, %r439;
	// end inline asm
	// begin inline asm
	shfl.sync.down.b32 %r425, %r426, %r427, %r438, %r439;
	// end inline asm
	mov.b64 	%rd199, {%r420, %r425};
	mov.b64 	%fd336, %rd199;
	setp.gt.s32 	%p204, %r389, 23;
	setp.lt.f64 	%p205, %fd335, %fd336;
	selp.f64 	%fd337, %fd336, %fd335, %p205;
	selp.f64 	%fd338, %fd335, %fd337, %p204;
	mov.b64 	%rd200, %fd338;
	mov.b64 	{%r431, %r436}, %rd200;
	mov.b32 	%r437, 16;
	// begin inline asm
	shfl.sync.down.b32 %r430, %r431, %r437, %r438, %r439;
	// end inline asm
	// begin inline asm
	shfl.sync.down.b32 %r435, %r436, %r437, %r438, %r439;
	// end inline asm
	mov.b64 	%rd201, {%r430, %r435};
	mov.b64 	%fd339, %rd201;
	setp.gt.s32 	%p206, %r389, 15;
	setp.lt.f64 	%p207, %fd338, %fd339;
	selp.f64 	%fd10, %fd339, %fd338, %p207;
	selp.f64 	%fd380, %fd338, %fd10, %p206;
	setp.ne.s32 	%p208, %r389, 0;
	@%p208 bra 	$L__BB20_16;
	shr.u32 	%r440, %r1, 2;
	and.b32  	%r441, %r440, 248;
	mov.u32 	%r442, _ZZN3cub18CUB_300001_SM_10006detail6reduce28DeviceReduceSingleTileKernelINS2_10policy_hubIdy11max_functorIdEE10Policy1000EPdS9_iS6_ddN4cuda3std3__410__identityEEEvT0_T1_T2_T3_T4_T6_E12temp_storage;
	add.s32 	%r443, %r442, %r441;
	st.shared.f64 	[%r443+8], %fd10;
$L__BB20_16:
	bar.sync 	0;
	setp.ne.s32 	%p209, %r1, 0;
	@%p209 bra 	$L__BB20_72;
	ld.shared.f64 	%fd340, [_ZZN3cub18CUB_300001_SM_10006detail6reduce28DeviceReduceSingleTileKernelINS2_10policy_hubIdy11max_functorIdEE10Policy1000EPdS9_iS6_ddN4cuda3std3__410__identityEEEvT0_T1_T2_T3_T4_T6_E12temp_storage+16];
	setp.lt.f64 	%p210, %fd380, %fd340;
	selp.f64 	%fd341, %fd340, %fd380, %p210;
	ld.shared.f64 	%fd342, [_ZZN3cub18CUB_300001_SM_10006detail6reduce28DeviceReduceSingleTileKernelINS2_10policy_hubIdy11max_functorIdEE10Policy1000EPdS9_iS6_ddN4cuda3std3__410__identityEEEvT0_T1_T2_T3_T4_T6_E12temp_storage+24];
	setp.lt.f64 	%p211, %fd341, %fd342;
	selp.f64 	%fd343, %fd342, %fd341, %p211;
	ld.shared.f64 	%fd344, [_ZZN3cub18CUB_300001_SM_10006detail6reduce28DeviceReduceSingleTileKernelINS2_10policy_hubIdy11max_functorIdEE10Policy1000EPdS9_iS6_ddN4cuda3std3__410__identityEEEvT0_T1_T2_T3_T4_T6_E12temp_storage+32];
	setp.lt.f64 	%p212, %fd343, %fd344;
	selp.f64 	%fd345, %fd344, %fd343, %p212;
	ld.shared.f64 	%fd346, [_ZZN3cub18CUB_300001_SM_10006detail6reduce28DeviceReduceSingleTileKernelINS2_10policy_hubIdy11max_functorIdEE10Policy1000EPdS9_iS6_ddN4cuda3std3__410__identityEEEvT0_T1_T2_T3_T4_T6_E12temp_storage+40];
	setp.lt.f64 	%p213, %fd345, %fd346;
	selp.f64 	%fd347, %fd346, %fd345, %p213;
	ld.shared.f64 	%fd348, [_ZZN3cub18CUB_300001_SM_10006detail6reduce28DeviceReduceSingleTileKernelINS2_10policy_hubIdy11max_functorIdEE10Policy1000EPdS9_iS6_ddN4cuda3std3__410__identityEEEvT0_T1_T2_T3_T4_T6_E12temp_storage+48];
	setp.lt.f64 	%p214, %fd347, %fd348;
	selp.f64 	%fd349, %fd348, %fd347, %p214;
	ld.shared.f64 	%fd350, [_ZZN3cub18CUB_300001_SM_10006detail6reduce28DeviceReduceSingleTileKernelINS2_10policy_hubIdy11max_functorIdEE10Policy1000EPdS9_iS6_ddN4cuda3std3__410__identityEEEvT0_T1_T2_T3_T4_T6_E12temp_storage+56];
	setp.lt.f64 	%p215, %fd349, %fd350;
	selp.f64 	%fd351, %fd350, %fd349, %p215;
	ld.shared.f64 	%fd352, [_ZZN3cub18CUB_300001_SM_10006detail6reduce28DeviceReduceSingleTileKernelINS2_10policy_hubIdy11max_functorIdEE10Policy1000EPdS9_iS6_ddN4cuda3std3__410__identityEEEvT0_T1_T2_T3_T4_T6_E12temp_storage+64];
	setp.lt.f64 	%p216, %fd351, %fd352;
	selp.f64 	%fd380, %fd352, %fd351, %p216;
	bra.uni 	$L__BB20_72;
$L__BB20_18:
	// begin inline asm
	mov.u32 %r326, %laneid;
	// end inline asm
	and.b32  	%r377, %r1, 992;
	add.s32 	%r378, %r377, 32;
	setp.gt.s32 	%p171, %r378, %r68;
	not.b32 	%r379, %r377;
	add.s32 	%r380, %r68, %r379;
	selp.b32 	%r375, %r380, 31, %p171;
	mov.b64 	%rd182, %fd359;
	mov.b64 	{%r328, %r333}, %rd182;
	mov.b32 	%r334, 1;
	mov.b32 	%r376, -1;
	// begin inline asm
	shfl.sync.down.b32 %r327, %r328, %r334, %r375, %r376;
	// end inline asm
	// begin inline asm
	shfl.sync.down.b32 %r332, %r333, %r334, %r375, %r376;
	// end inline asm
	mov.b64 	%rd183, {%r327, %r332};
	mov.b64 	%fd280, %rd183;
	setp.lt.s32 	%p172, %r326, %r375;
	setp.lt.f64 	%p173, %fd359, %fd280;
	selp.f64 	%fd281, %fd280, %fd359, %p173;
	selp.f64 	%fd282, %fd281, %fd359, %p172;
	mov.b64 	%rd184, %fd282;
	mov.b64 	{%r338, %r343}, %rd184;
	mov.b32 	%r344, 2;
	// begin inline asm
	shfl.sync.down.b32 %r337, %r338, %r344, %r375, %r376;
	// end inline asm
	// begin inline asm
	shfl.sync.down.b32 %r342, %r343, %r344, %r375, %r376;
	// end inline asm
	mov.b64 	%rd185, {%r337, %r342};
	mov.b64 	%fd283, %rd185;
	add.s32 	%r381, %r326, 2;
	setp.gt.s32 	%p174, %r381, %r375;
	setp.lt.f64 	%p175, %fd282, %fd283;
	selp.f64 	%fd284, %fd283, %fd282, %p175;
	selp.f64 	%fd285, %fd282, %fd284, %p174;
	mov.b64 	%rd186, %fd285;
	mov.b64 	{%r348, %r353}, %rd186;
	mov.b32 	%r354, 4;
	// begin inline asm
	shfl.sync.down.b32 %r347, %r348, %r354, %r375, %r376;
	// end inline asm
	// begin inline asm
	shfl.sync.down.b32 %r352, %r353, %r354, %r375, %r376;
	// end inline asm
	mov.b64 	%rd187, {%r347, %r352};
	mov.b64 	%fd286, %rd187;
	add.s32 	%r382, %r326, 4;
	setp.gt.s32 	%p176, %r382, %r375;
	setp.lt.f64 	%p177, %fd285, %fd286;
	selp.f64 	%fd287, %fd286, %fd285, %p177;
	selp.f64 	%fd288, %fd285, %fd287, %p176;
	mov.b64 	%rd188, %fd288;
	mov.b64 	{%r358, %r363}, %rd188;
	mov.b32 	%r364, 8;
	// begin inline asm
	shfl.sync.down.b32 %r357, %r358, %r364, %r375, %r376;
	// end inline asm
	// begin inline asm
	shfl.sync.down.b32 %r362, %r363, %r364, %r375, %r376;
	// end inline asm
	mov.b64 	%rd189, {%r357, %r362};
	mov.b64 	%fd289, %rd189;
	add.s32 	%r383, %r326, 8;
	setp.gt.s32 	%p178, %r383, %r375;
	setp.lt.f64 	%p179, %fd288, %fd289;
	selp.f64 	%fd290, %fd289, %fd288, %p179;
	selp.f64 	%fd291, %fd288, %fd290, %p178;
	mov.b64 	%rd190, %fd291;
	mov.b64 	{%r368, %r373}, %rd190;
	mov.b32 	%r374, 16;
	// begin inline asm
	shfl.sync.down.b32 %r367, %r368, %r374, %r375, %r376;
	// end inline asm
	// begin inline asm
	shfl.sync.down.b32 %r372, %r373, %r374, %r375, %r376;
	// end inline asm
	mov.b64 	%rd191, {%r367, %r372};
	mov.b64 	%fd292, %rd191;
	add.s32 	%r384, %r326, 16;
	setp.gt.s32 	%p180, %r384, %r375;
	setp.lt.f64 	%p181, %fd291, %fd292;
	selp.f64 	%fd293, %fd292, %fd291, %p181;
	selp.f64 	%fd380, %fd291, %fd293, %p180;
	setp.ne.s32 	%p182, %r326, 0;
	@%p182 bra 	$L__BB20_20;
	shr.u32 	%r385, %r1, 2;
	and.b32  	%r386, %r385, 248;
	mov.u32 	%r387, _ZZN3cub18CUB_300001_SM_10006detail6reduce28DeviceReduceSingleTileKernelINS2_10policy_hubIdy11max_functorIdEE10Policy1000EPdS9_iS6_ddN4cuda3std3__410__identityEEEvT0_T1_T2_T3_T4_T6_E12temp_storage;
	add.s32 	%r388, %r387, %r386;
	st.shared.f64 	[%r388+8], %fd380;
$L__BB20_20:
	bar.sync 	0;
	setp.ne.s32 	%p183, %r1, 0;
	@%p183 bra 	$L__BB20_72;
	setp.gt.s32 	%p184, %r68, 32;
	ld.shared.f64 	%fd294, [_ZZN3cub18CUB_300001_SM_10006detail6reduce28DeviceReduceSingleTileKernelINS2_10policy_hubIdy11max_functorIdEE10Policy1000EPdS9_iS6_ddN4cuda3std3__410__identityEEEvT0_T1_T2_T3_T4_T6_E12temp_storage+16];
	setp.lt.f64 	%p185, %fd380, %fd294;
	selp.f64 	%fd296, %fd294, %fd380, %p185;
	selp.f64 	%fd297, %fd296, %fd380, %p184;
	setp.gt.s32 	%p186, %r68, 64;
	ld.shared.f64 	%fd299, [_ZZN3cub18CUB_300001_SM_10006detail6reduce28DeviceReduceSingleTileKernelINS2_10policy_hubIdy11max_functorIdEE10Policy1000EPdS9_iS6_ddN4cuda3std3__410__identityEEEvT0_T1_T2_T3_T4_T6_E12temp_storage+24];
	setp.lt.f64 	%p187, %fd297, %fd299;
	selp.f64 	%fd301, %fd299, %fd297, %p187;
	selp.f64 	%fd302, %fd301, %fd297, %p186;
	setp.gt.s32 	%p188, %r68, 96;
	ld.shared.f64 	%fd304, [_ZZN3cub18CUB_300001_SM_10006detail6reduce28DeviceReduceSingleTileKernelINS2_10policy_hubIdy11max_functorIdEE10Policy1000EPdS9_iS6_ddN4cuda3std3__410__identityEEEvT0_T1_T2_T3_T4_T6_E12temp_storage+32];
	setp.lt.f64 	%p189, %fd302, %fd304;
	selp.f64 	%fd306, %fd304, %fd302, %p189;
	selp.f64 	%fd307, %fd306, %fd302, %p188;
	setp.gt.s32 	%p190, %r68, 128;
	ld.shared.f64 	%fd309, [_ZZN3cub18CUB_300001_SM_10006detail6reduce28DeviceReduceSingleTileKernelINS2_10policy_hubIdy11max_functorIdEE10Policy1000EPdS9_iS6_ddN4cuda3std3__410__identityEEEvT0_T1_T2_T3_T4_T6_E12temp_storage+40];
	setp.lt.f64 	%p191, %fd307, %fd309;
	selp.f64 	%fd311, %fd309, %fd307, %p191;
	selp.f64 	%fd312, %fd311, %fd307, %p190;
	setp.gt.s32 	%p192, %r68, 160;
	ld.shared.f64 	%fd314, [_ZZN3cub18CUB_300001_SM_10006detail6reduce28DeviceReduceSingleTileKernelINS2_10policy_hubIdy11max_functorIdEE10Policy1000EPdS9_iS6_ddN4cuda3std3__410__identityEEEvT0_T1_T2_T3_T4_T6_E12temp_storage+48];
	setp.lt.f64 	%p193, %fd312, %fd314;
	selp.f64 	%fd316, %fd314, %fd312, %p193;
	selp.f64 	%fd317, %fd316, %fd312, %p192;
	setp.gt.s32 	%p194, %r68, 192;
	ld.shared.f64 	%fd319, [_ZZN3cub18CUB_300001_SM_10006detail6reduce28DeviceReduceSingleTileKernelINS2_10policy_hubIdy11max_functorIdEE10Policy1000EPdS9_iS6_ddN4cuda3std3__410__identityEEEvT0_T1_T2_T3_T4_T6_E12temp_storage+56];
	setp.lt.f64 	%p195, %fd317, %fd319;
	selp.f64 	%fd321, %fd319, %fd317, %p195;
	selp.f64 	%fd322, %fd321, %fd317, %p194;
	setp.gt.s32 	%p196, %r68, 224;
	ld.shared.f64 	%fd324, [_ZZN3cub18CUB_300001_SM_10006detail6reduce28DeviceReduceSingleTileKernelINS2_10policy_hubIdy11max_functorIdEE10Policy1000EPdS9_iS6_ddN4cuda3std3__410__identityEEEvT0_T1_T2_T3_T4_T6_E12temp_storage+64];
	setp.lt.f64 	%p197, %fd322, %fd324;
	selp.f64 	%fd326, %fd324, %fd322, %p197;
	selp.f64 	%fd380, %fd326, %fd322, %p196;
	bra.uni 	$L__BB20_72;
$L__BB20_22:
	mov.u32 	%r13, %tid.x;
	shl.b32 	%r14, %r13, 2;
	mul.wide.u32 	%rd126, %r14, 8;
	add.s64 	%rd116, %rd15, %rd126;
	// begin inline asm
	ld.global.nc.v2.u64 {%rd114, %rd115}, [%rd116];
	// end inline asm
	add.s64 	%rd119, %rd116, 16;
	// begin inline asm
	ld.global.nc.v2.u64 {%rd117, %rd118}, [%rd119];
	// end inline asm
	mov.b64 	%fd206, %rd114;
	mov.b64 	%fd207, %rd115;
	mov.b64 	%fd208, %rd117;
	mov.b64 	%fd209, %rd118;
	add.s64 	%rd122, %rd116, 8192;
	// begin inline asm
	ld.global.nc.v2.u64 {%rd120, %rd121}, [%rd122];
	// end inline asm
	add.s64 	%rd125, %rd116, 8208;
	// begin inline asm
	ld.global.nc.v2.u64 {%rd123, %rd124}, [%rd125];
	// end inline asm
	mov.b64 	%fd210, %rd120;
	mov.b64 	%fd211, %rd121;
	mov.b64 	%fd212, %rd123;
	mov.b64 	%fd213, %rd124;
	setp.lt.f64 	%p111, %fd206, %fd207;
	selp.f64 	%fd214, %fd207, %fd206, %p111;
	setp.lt.f64 	%p112, %fd214, %fd208;
	selp.f64 	%fd215, %fd208, %fd214, %p112;
	setp.lt.f64 	%p113, %fd215, %fd209;
	selp.f64 	%fd216, %fd209, %fd215, %p113;
	setp.lt.f64 	%p114, %fd216, %fd210;
	selp.f64 	%fd217, %fd210, %fd216, %p114;
	setp.lt.f64 	%p115, %fd217, %fd211;
	selp.f64 	%fd218, %fd211, %fd217, %p115;
	setp.lt.f64 	%p116, %fd218, %fd212;
	selp.f64 	%fd219, %fd212, %fd218, %p116;
	setp.lt.f64 	%p117, %fd219, %fd213;
	selp.f64 	%fd366, %fd213, %fd219, %p117;
	setp.lt.u32 	%p118, %r68, 4096;
	mov.b32 	%r452, 2048;
	@%p118 bra 	$L__BB20_26;
	add.s32 	%r15, %r68, -2048;
	mov.b32 	%r452, 2048;
$L__BB20_24:
	add.s32 	%r258, %r452, %r14;
	mul.wide.u32 	%rd139, %r258, 8;
	add.s64 	%rd129, %rd15, %rd139;
	// begin inline asm
	ld.global.nc.v2.u64 {%rd127, %rd128}, [%rd129];
	// end inline asm
	add.s64 	%rd132, %rd129, 16;
	// begin inline asm
	ld.global.nc.v2.u64 {%rd130, %rd131}, [%rd132];
	// end inline asm
	mov.b64 	%fd220, %rd127;
	mov.b64 	%fd221, %rd128;
	mov.b64 	%fd222, %rd130;
	mov.b64 	%fd223, %rd131;
	add.s64 	%rd135, %rd129, 8192;
	// begin inline asm
	ld.global.nc.v2.u64 {%rd133, %rd134}, [%rd135];
	// end inline asm
	add.s64 	%rd138, %rd129, 8208;
	// begin inline asm
	ld.global.nc.v2.u64 {%rd136, %rd137}, [%rd138];
	// end inline asm
	mov.b64 	%fd224, %rd133;
	mov.b64 	%fd225, %rd134;
	mov.b64 	%fd226, %rd136;
	mov.b64 	%fd227, %rd137;
	setp.lt.f64 	%p119, %fd366, %fd220;
	selp.f64 	%fd228, %fd220, %fd366, %p119;
	setp.lt.f64 	%p120, %fd228, %fd221;
	selp.f64 	%fd229, %fd221, %fd228, %p120;
	setp.lt.f64 	%p121, %fd229, %fd222;
	selp.f64 	%fd230, %fd222, %fd229, %p121;
	setp.lt.f64 	%p122, %fd230, %fd223;
	selp.f64 	%fd231, %fd223, %fd230, %p122;
	setp.lt.f64 	%p123, %fd231, %fd224;
	selp.f64 	%fd232, %fd224, %fd231, %p123;
	setp.lt.f64 	%p124, %fd232, %fd225;
	selp.f64 	%fd233, %fd225, %fd232, %p124;
	setp.lt.f64 	%p125, %fd233, %fd226;
	selp.f64 	%fd234, %fd226, %fd233, %p125;
	setp.lt.f64 	%p126, %fd234, %fd227;
	selp.f64 	%fd366, %fd227, %fd234, %p126;
	sub.s32 	%r259, %r68, %r452;
	setp.lt.s32 	%p127, %r259, 2048;
	@%p127 bra 	$L__BB20_34;
	add.s32 	%r452, %r452, 2048;
	setp.le.s32 	%p128, %r452, %r15;
	@%p128 bra 	$L__BB20_24;
$L__BB20_26:
	setp.le.s32 	%p129, %r68, %r452;
	@%p129 bra 	$L__BB20_34;
	sub.s32 	%r19, %r68, %r452;
	setp.ge.s32 	%p130, %r13, %r19;
	@%p130 bra 	$L__BB20_34;
	not.b32 	%r260, %r13;
	add.s32 	%r261, %r68, %r260;
	sub.s32 	%r20, %r261, %r452;
	and.b32  	%r262, %r20, 768;
	setp.eq.s32 	%p131, %r262, 768;
	mov.u32 	%r456, %r13;
	@%p131 bra 	$L__BB20_31;
	add.s32 	%r454, %r13, %r452;
	shr.u32 	%r263, %r20, 8;
	add.s32 	%r264, %r263, 1;
	and.b32  	%r265, %r264, 3;
	neg.s32 	%r453, %r265;
	mov.u32 	%r456, %r13;
$L__BB20_30:
	.pragma "nounroll";
	mul.wide.u32 	%rd142, %r454, 8;
	add.s64 	%rd141, %rd15, %rd142;
	// begin inline asm
	ld.global.nc.u64 %rd140, [%rd141];
	// end inline asm
	mov.b64 	%fd236, %rd140;
	setp.lt.f64 	%p132, %fd366, %fd236;
	selp.f64 	%fd366, %fd236, %fd366, %p132;
	add.s32 	%r456, %r456, 256;
	add.s32 	%r454, %r454, 256;
	add.s32 	%r453, %r453, 1;
	setp.ne.s32 	%p133, %r453, 0;
	@%p133 bra 	$L__BB20_30;
$L__BB20_31:
	setp.lt.u32 	%p134, %r20, 768;
	@%p134 bra 	$L__BB20_34;
	cvt.u64.u32 	%rd143, %r456;
	cvt.u64.u32 	%rd144, %r452;
	add.s64 	%rd145, %rd143, %rd144;
	shl.b64 	%rd146, %rd145, 3;
	add.s64 	%rd147, %rd146, %rd15;
	add.s64 	%rd203, %rd147, 4096;
	add.s32 	%r457, %r456, %r452;
$L__BB20_33:
	mul.wide.u32 	%rd156, %r457, 8;
	add.s64 	%rd149, %rd15, %rd156;
	// begin inline asm
	ld.global.nc.u64 %rd148, [%rd149];
	// end inline asm
	mov.b64 	%fd237, %rd148;
	setp.lt.f64 	%p135, %fd366, %fd237;
	selp.f64 	%fd238, %fd237, %fd366, %p135;
	add.s64 	%rd151, %rd203, -2048;
	// begin inline asm
	ld.global.nc.u64 %rd150, [%rd151];
	// end inline asm
	mov.b64 	%fd239, %rd150;
	setp.lt.f64 	%p136, %fd238, %fd239;
	selp.f64 	%fd240, %fd239, %fd238, %p136;
	// begin inline asm
	ld.global.nc.u64 %rd152, [%rd203];
	// end inline asm
	mov.b64 	%fd241, %rd152;
	setp.lt.f64 	%p137, %fd240, %fd241;
	selp.f64 	%fd242, %fd241, %fd240, %p137;
	add.s64 	%rd155, %rd203, 2048;
	// begin inline asm
	ld.global.nc.u64 %rd154, [%rd155];
	// end inline asm
	mov.b64 	%fd243, %rd154;
	setp.lt.f64 	%p138, %fd242, %fd243;
	selp.f64 	%fd366, %fd243, %fd242, %p138;
	add.s32 	%r456, %r456, 1024;
	add.s64 	%rd203, %rd203, 8192;
	add.s32 	%r457, %r457, 1024;
	setp.lt.s32 	%p139, %r456, %r19;
	@%p139 bra 	$L__BB20_33;
$L__BB20_34:
	// begin inline asm
	mov.u32 %r266, %laneid;
	// end inline asm
	mov.b64 	%rd157, %fd366;
	mov.b64 	{%r268, %r273}, %rd157;
	mov.b32 	%r274, 1;
	mov.b32 	%r315, 31;
	mov.b32 	%r316, -1;
	// begin inline asm
	shfl.sync.down.b32 %r267, %r268, %r274, %r315, %r316;
	// end inline asm
	// begin inline asm
	shfl.sync.down.b32 %r272, %r273, %r274, %r315, %r316;
	// end inline asm
	mov.b64 	%rd158, {%r267, %r272};
	mov.b64 	%fd244, %rd158;
	setp.gt.s32 	%p140, %r266, 30;
	setp.lt.f64 	%p141, %fd366, %fd244;
	selp.f64 	%fd245, %fd244, %fd366, %p141;
	selp.f64 	%fd246, %fd366, %fd245, %p140;
	mov.b64 	%rd159, %fd246;
	mov.b64 	{%r278, %r283}, %rd159;
	mov.b32 	%r284, 2;
	// begin inline asm
	shfl.sync.down.b32 %r277, %r278, %r284, %r315, %r316;
	// end inline asm
	// begin inline asm
	shfl.sync.down.b32 %r282, %r283, %r284, %r315, %r316;
	// end inline asm
	mov.b64 	%rd160, {%r277, %r282};
	mov.b64 	%fd247, %rd160;
	setp.gt.s32 	%p142, %r266, 29;
	setp.lt.f64 	%p143, %fd246, %fd247;
	selp.f64 	%fd248, %fd247, %fd246, %p143;
	selp.f64 	%fd249, %fd246, %fd248, %p142;
	mov.b64 	%rd161, %fd249;
	mov.b64 	{%r288, %r293}, %rd161;
	mov.b32 	%r294, 4;
	// begin inline asm
	shfl.sync.down.b32 %r287, %r288, %r294, %r315, %r316;
	// end inline asm
	// begin inline asm
	shfl.sync.down.b32 %r292, %r293, %r294, %r315, %r316;
	// end inline asm
	mov.b64 	%rd162, {%r287, %r292};
	mov.b64 	%fd250, %rd162;
	setp.gt.s32 	%p144, %r266, 27;
	setp.lt.f64 	%p145, %fd249, %fd250;
	selp.f64 	%fd251, %fd250, %fd249, %p145;
	selp.f64 	%fd252, %fd249, %fd251, %p144;
	mov.b64 	%rd163, %fd252;
	mov.b64 	{%r298, %r303}, %rd163;
	mov.b32 	%r304, 8;
	// begin inline asm
	shfl.sync.down.b32 %r297, %r298, %r304, %r315, %r316;
	// end inline asm
	// begin inline asm
	shfl.sync.down.b32 %r302, %r303, %r304, %r315, %r316;
	// end inline asm
	mov.b64 	%rd164, {%r297, %r302};
	mov.b64 	%fd253, %rd164;
	setp.gt.s32 	%p146, %r266, 23;
	setp.lt.f64 	%p147, %fd252, %fd253;
	selp.f64 	%fd254, %fd253, %fd252, %p147;
	selp.f64 	%fd255, %fd252, %fd254, %p146;
	mov.b64 	%rd165, %fd255;
	mov.b64 	{%r308, %r313}, %rd165;
	mov.b32 	%r314, 16;
	// begin inline asm
	shfl.sync.down.b32 %r307, %r308, %r314, %r315, %r316;
	// end inline asm
	// begin inline asm
	shfl.sync.down.b32 %r312, %r313, %r314, %r315, %r316;
	// end inline asm
	mov.b64 	%rd166, {%r307, %r312};
	mov.b64 	%fd256, %rd166;
	setp.gt.s32 	%p148, %r266, 15;
	setp.lt.f64 	%p149, %fd255, %fd256;
	selp.f64 	%fd26, %fd256, %fd255, %p149;
	selp.f64 	%fd380, %fd255, %fd26, %p148;
	setp.ne.s32 	%p150, %r266, 0;
	@%p150 bra 	$L__BB20_36;
	shr.u32 	%r317, %r13, 2;
	and.b32  	%r318, %r317, 248;
	mov.u32 	%r319, _ZZN3cub18CUB_300001_SM_10006detail6reduce28DeviceReduceSingleTileKernelINS2_10policy_hubIdy11max_functorIdEE10Policy1000EPdS9_iS6_ddN4cuda3std3__410__identityEEEvT0_T1_T2_T3_T4_T6_E12temp_storage;
	add.s32 	%r320, %r319, %r318;
	st.shared.f64 	[%r320+8], %fd26;
$L__BB20_36:
	bar.sync 	0;
	setp.ne.s32 	%p151, %r13, 0;
	@%p151 bra 	$L__BB20_72;
	ld.shared.f64 	%fd257, [_ZZN3cub18CUB_300001_SM_10006detail6reduce28DeviceReduceSingleTileKernelINS2_10policy_hubIdy11max_functorIdEE10Policy1000EPdS9_iS6_ddN4cuda3std3__410__identityEEEvT0_T1_T2_T3_T4_T6_E12temp_storage+16];
	setp.lt.f64 	%p152, %fd380, %fd257;
	selp.f64 	%fd258, %fd257, %fd380, %p152;
	ld.shared.f64 	%fd259, [_ZZN3cub18CUB_300001_SM_10006detail6reduce28DeviceReduceSingleTileKernelINS2_10policy_hubIdy11max_functorIdEE10Policy1000EPdS9_iS6_ddN4cuda3std3__410__identityEEEvT0_T1_T2_T3_T4_T6_E12temp_storage+24];
	setp.lt.f64 	%p153, %fd258, %fd259;
	selp.f64 	%fd260, %fd259, %fd258, %p153;
	ld.shared.f64 	%fd261, [_ZZN3cub18CUB_300001_SM_10006detail6reduce28DeviceReduceSingleTileKernelINS2_10policy_hubIdy11max_functorIdEE10Policy1000EPdS9_iS6_ddN4cuda3std3__410__identityEEEvT0_T1_T2_T3_T4_T6_E12temp_storage+32];
	setp.lt.f64 	%p154, %fd260, %fd261;
	selp.f64 	%fd262, %fd261, %fd260, %p154;
	ld.shared.f64 	%fd263, [_ZZN3cub18CUB_300001_SM_10006detail6reduce28DeviceReduceSingleTileKernelINS2_10policy_hubIdy11max_functorIdEE10Policy1000EPdS9_iS6_ddN4cuda3std3__410__identityEEEvT0_T1_T2_T3_T4_T6_E12temp_storage+40];
	setp.lt.f64 	%p155, %fd262, %fd263;
	selp.f64 	%fd264, %fd263, %fd262, %p155;
	ld.shared.f64 	%fd265, [_ZZN3cub18CUB_300001_SM_10006detail6reduce28DeviceReduceSingleTileKernelINS2_10policy_hubIdy11max_functorIdEE10Policy1000EPdS9_iS6_ddN4cuda3std3__410__identityEEEvT0_T1_T2_T3_T4_T6_E12temp_storage+48];
	setp.lt.f64 	%p156, %fd264, %fd265;
	selp.f64 	%fd266, %fd265, %fd264, %p156;
	ld.shared.f64 	%fd267, [_ZZN3cub18CUB_300001_SM_10006detail6reduce28DeviceReduceSingleTileKernelINS2_10policy_hubIdy11max_functorIdEE10Policy1000EPdS9_iS6_ddN4cuda3std3__410__identityEEEvT0_T1_T2_T3_T4_T6_E12temp_storage+56];
	setp.lt.f64 	%p157, %fd266, %fd267;
	selp.f64 	%fd268, %fd267, %fd266, %p157;
	ld.shared.f64 	%fd269, [_ZZN3cub18CUB_300001_SM_10006detail6reduce28DeviceReduceSingleTileKernelINS2_10policy_hubIdy11max_functorIdEE10Policy1000EPdS9_iS6_ddN4cuda3std3__410__identityEEEvT0_T1_T2_T3_T4_T6_E12temp_storage+64];
	setp.lt.f64 	%p158, %fd268, %fd269;
	selp.f64 	%fd380, %fd269, %fd268, %p158;
	bra.uni 	$L__BB20_72;
$L__BB20_38:
	setp.gt.s32 	%p3, %r68, 2047;
	@%p3 bra 	$L__BB20_56;
	mov.u32 	%r35, %tid.x;
	setp.ge.s32 	%p52, %r35, %r68;
	mov.f64 	%fd372, 0d0000000000000000;
	mov.u32 	%r462, %r35;
	@%p52 bra 	$L__BB20_41;
	mul.wide.u32 	%rd81, %r35, 8;
	add.s64 	%rd80, %rd15, %rd81;
	// begin inline asm
	ld.global.nc.u64 %rd79, [%rd80];
	// end inline asm
	mov.b64 	%fd372, %rd79;
	add.s32 	%r462, %r35, 256;
$L__BB20_41:
	setp.ge.s32 	%p53, %r462, %r68;
	@%p53 bra 	$L__BB20_47;
	not.b32 	%r133, %r462;
	add.s32 	%r38, %r68, %r133;
	and.b32  	%r134, %r38, 768;
	setp.eq.s32 	%p54, %r134, 768;
	@%p54 bra 	$L__BB20_45;
	mul.wide.u32 	%rd82, %r462, 8;
	add.s64 	%rd204, %rd15, %rd82;
	shr.u32 	%r135, %r38, 8;
	add.s32 	%r136, %r135, 1;
	and.b32  	%r137, %r136, 3;
	neg.s32 	%r460, %r137;
$L__BB20_44:
	.pragma "nounroll";
	// begin inline asm
	ld.global.nc.u64 %rd83, [%rd204];
	// end inline asm
	mov.b64 	%fd125, %rd83;
	setp.lt.f64 	%p55, %fd372, %fd125;
	selp.f64 	%fd372, %fd125, %fd372, %p55;
	add.s32 	%r462, %r462, 256;
	add.s64 	%rd204, %rd204, 2048;
	add.s32 	%r460, %r460, 1;
	setp.ne.s32 	%p56, %r460, 0;
	@%p56 bra 	$L__BB20_44;
$L__BB20_45:
	setp.lt.u32 	%p57, %r38, 768;
	@%p57 bra 	$L__BB20_47;
$L__BB20_46:
	mul.wide.s32 	%rd93, %r462, 8;
	add.s64 	%rd86, %rd15, %rd93;
	// begin inline asm
	ld.global.nc.u64 %rd85, [%rd86];
	// end inline asm
	mov.b64 	%fd126, %rd85;
	setp.lt.f64 	%p58, %fd372, %fd126;
	selp.f64 	%fd127, %fd126, %fd372, %p58;
	add.s64 	%rd88, %rd86, 2048;
	// begin inline asm
	ld.global.nc.u64 %rd87, [%rd88];
	// end inline asm
	mov.b64 	%fd128, %rd87;
	setp.lt.f64 	%p59, %fd127, %fd128;
	selp.f64 	%fd129, %fd128, %fd127, %p59;
	add.s64 	%rd90, %rd86, 4096;
	// begin inline asm
	ld.global.nc.u64 %rd89, [%rd90];
	// end inline asm
	mov.b64 	%fd130, %rd89;
	setp.lt.f64 	%p60, %fd129, %fd130;
	selp.f64 	%fd131, %fd130, %fd129, %p60;
	add.s64 	%rd92, %rd86, 6144;
	// begin inline asm
	ld.global.nc.u64 %rd91, [%rd92];
	// end inline asm
	mov.b64 	%fd132, %rd91;
	setp.lt.f64 	%p61, %fd131, %fd132;
	selp.f64 	%fd372, %fd132, %fd131, %p61;
	add.s32 	%r462, %r462, 1024;
	setp.lt.s32 	%p62, %r462, %r68;
	@%p62 bra 	$L__BB20_46;
$L__BB20_47:
	setp.lt.s32 	%p63, %r68, 256;
	@%p63 bra 	$L__BB20_52;
	// begin inline asm
	mov.u32 %r201, %laneid;
	// end inline asm
	mov.b64 	%rd104, %fd372;
	mov.b64 	{%r203, %r208}, %rd104;
	mov.b32 	%r209, 1;
	mov.b32 	%r250, 31;
	mov.b32 	%r251, -1;
	// begin inline asm
	shfl.sync.down.b32 %r202, %r203, %r209, %r250, %r251;
	// end inline asm
	// begin inline asm
	shfl.sync.down.b32 %r207, %r208, %r209, %r250, %r251;
	// end inline asm
	mov.b64 	%rd105, {%r202, %r207};
	mov.b64 	%fd180, %rd105;
	setp.gt.s32 	%p91, %r201, 30;
	setp.lt.f64 	%p92, %fd372, %fd180;
	selp.f64 	%fd181, %fd180, %fd372, %p92;
	selp.f64 	%fd182, %fd372, %fd181, %p91;
	mov.b64 	%rd106, %fd182;
	mov.b64 	{%r213, %r218}, %rd106;
	mov.b32 	%r219, 2;
	// begin inline asm
	shfl.sync.down.b32 %r212, %r213, %r219, %r250, %r251;
	// end inline asm
	// begin inline asm
	shfl.sync.down.b32 %r217, %r218, %r219, %r250, %r251;
	// end inline asm
	mov.b64 	%rd107, {%r212, %r217};
	mov.b64 	%fd183, %rd107;
	setp.gt.s32 	%p93, %r201, 29;
	setp.lt.f64 	%p94, %fd182, %fd183;
	selp.f64 	%fd184, %fd183, %fd182, %p94;
	selp.f64 	%fd185, %fd182, %fd184, %p93;
	mov.b64 	%rd108, %fd185;
	mov.b64 	{%r223, %r228}, %rd108;
	mov.b32 	%r229, 4;
	// begin inline asm
	shfl.sync.down.b32 %r222, %r223, %r229, %r250, %r251;
	// end inline asm
	// begin inline asm
	shfl.sync.down.b32 %r227, %r228, %r229, %r250, %r251;
	// end inline asm
	mov.b64 	%rd109, {%r222, %r227};
	mov.b64 	%fd186, %rd109;
	setp.gt.s32 	%p95, %r201, 27;
	setp.lt.f64 	%p96, %fd185, %fd186;
	selp.f64 	%fd187, %fd186, %fd185, %p96;
	selp.f64 	%fd188, %fd185, %fd187, %p95;
	mov.b64 	%rd110, %fd188;
	mov.b64 	{%r233, %r238}, %rd110;
	mov.b32 	%r239, 8;
	// begin inline asm
	shfl.sync.down.b32 %r232, %r233, %r239, %r250, %r251;
	// end inline asm
	// begin inline asm
	shfl.sync.down.b32 %r237, %r238, %r239, %r250, %r251;
	// end inline asm
	mov.b64 	%rd111, {%r232, %r237};
	mov.b64 	%fd189, %rd111;
	setp.gt.s32 	%p97, %r201, 23;
	setp.lt.f64 	%p98, %fd188, %fd189;
	selp.f64 	%fd190, %fd189, %fd188, %p98;
	selp.f64 	%fd191, %fd188, %fd190, %p97;
	mov.b64 	%rd112, %fd191;
	mov.b64 	{%r243, %r248}, %rd112;
	mov.b32 	%r249, 16;
	// begin inline asm
	shfl.sync.down.b32 %r242, %r243, %r249, %r250, %r251;
	// end inline asm
	// begin inline asm
	shfl.sync.down.b32 %r247, %r248, %r249, %r250, %r251;
	// end inline asm
	mov.b64 	%rd113, {%r242, %r247};
	mov.b64 	%fd192, %rd113;
	setp.gt.s32 	%p99, %r201, 15;
	setp.lt.f64 	%p100, %fd191, %fd192;
	selp.f64 	%fd38, %fd192, %fd191, %p100;
	selp.f64 	%fd380, %fd191, %fd38, %p99;
	setp.ne.s32 	%p101, %r201, 0;
	@%p101 bra 	$L__BB20_50;
	shr.u32 	%r252, %r35, 2;
	and.b32  	%r253, %r252, 248;
	mov.u32 	%r254, _ZZN3cub18CUB_300001_SM_10006detail6reduce28DeviceReduceSingleTileKernelINS2_10policy_hubIdy11max_functorIdEE10Policy1000EPdS9_iS6_ddN4cuda3std3__410__identityEEEvT0_T1_T2_T3_T4_T6_E12temp_storage;
	add.s32 	%r255, %r254, %r253;
	st.shared.f64 	[%r255+8], %fd38;
$L__BB20_50:
	bar.sync 	0;
	setp.ne.s32 	%p102, %r35, 0;
	@%p102 bra 	$L__BB20_72;
	ld.shared.f64 	%fd193, [_ZZN3cub18CUB_300001_SM_10006detail6reduce28DeviceReduceSingleTileKernelINS2_10policy_hubIdy11max_functorIdEE10Policy1000EPdS9_iS6_ddN4cuda3std3__410__identityEEEvT0_T1_T2_T3_T4_T6_E12temp_storage+16];
	setp.lt.f64 	%p103, %fd380, %fd193;
	selp.f64 	%fd194, %fd193, %fd380, %p103;
	ld.shared.f64 	%fd195, [_ZZN3cub18CUB_300001_SM_10006detail6reduce28DeviceReduceSingleTileKernelINS2_10policy_hubIdy11max_functorIdEE10Policy1000EPdS9_iS6_ddN4cuda3std3__410__identityEEEvT0_T1_T2_T3_T4_T6_E12temp_storage+24];
	setp.lt.f64 	%p104, %fd194, %fd195;
	selp.f64 	%fd196, %fd195, %fd194, %p104;
	ld.shared.f64 	%fd197, [_ZZN3cub18CUB_300001_SM_10006detail6reduce28DeviceReduceSingleTileKernelINS2_10policy_hubIdy11max_functorIdEE10Policy1000EPdS9_iS6_ddN4cuda3std3__410__identityEEEvT0_T1_T2_T3_T4_T6_E12temp_storage+32];
	setp.lt.f64 	%p105, %fd196, %fd197;
	selp.f64 	%fd198, %fd197, %fd196, %p105;
	ld.shared.f64 	%fd199, [_ZZN3cub18CUB_300001_SM_10006detail6reduce28DeviceReduceSingleTileKernelINS2_10policy_hubIdy11max_functorIdEE10Policy1000EPdS9_iS6_ddN4cuda3std3__410__identityEEEvT0_T1_T2_T3_T4_T6_E12temp_storage+40];
	setp.lt.f64 	%p106, %fd198, %fd199;
	selp.f64 	%fd200, %fd199, %fd198, %p106;
	ld.shared.f64 	%fd201, [_ZZN3cub18CUB_300001_SM_10006detail6reduce28DeviceReduceSingleTileKernelINS2_10policy_hubIdy11max_functorIdEE10Policy1000EPdS9_iS6_ddN4cuda3std3__410__identityEEEvT0_T1_T2_T3_T4_T6_E12temp_storage+48];
	setp.lt.f64 	%p107, %fd200, %fd201;
	selp.f64 	%fd202, %fd201, %fd200, %p107;
	ld.shared.f64 	%fd203, [_ZZN3cub18CUB_300001_SM_10006detail6reduce28DeviceReduceSingleTileKernelINS2_10policy_hubIdy11max_functorIdEE10Policy1000EPdS9_iS6_ddN4cuda3std3__410__identityEEEvT0_T1_T2_T3_T4_T6_E12temp_storage+56];
	setp.lt.f64 	%p108, %fd202, %fd203;
	selp.f64 	%fd204, %fd203, %fd202, %p108;
	ld.shared.f64 	%fd205, [_ZZN3cub18CUB_300001_SM_10006detail6reduce28DeviceReduceSingleTileKernelINS2_10policy_hubIdy11max_functorIdEE10Policy1000EPdS9_iS6_ddN4cuda3std3__410__identityEEEvT0_T1_T2_T3_T4_T6_E12temp_storage+64];
	setp.lt.f64 	%p109, %fd204, %fd205;
	selp.f64 	%fd380, %fd205, %fd204, %p109;
	bra.uni 	$L__BB20_72;
$L__BB20_52:
	// begin inline asm
	mov.u32 %r138, %laneid;
	// end inline asm
	and.b32  	%r189, %r35, 992;
	add.s32 	%r190, %r189, 32;
	setp.gt.s32 	%p64, %r190, %r68;
	not.b32 	%r191, %r189;
	add.s32 	%r192, %r68, %r191;
	selp.b32 	%r187, %r192, 31, %p64;
	mov.b64 	%rd94, %fd372;
	mov.b64 	{%r140, %r145}, %rd94;
	mov.b32 	%r146, 1;
	mov.b32 	%r188, -1;
	// begin inline asm
	shfl.sync.down.b32 %r139, %r140, %r146, %r187, %r188;
	// end inline asm
	// begin inline asm
	shfl.sync.down.b32 %r144, %r145, %r146, %r187, %r188;
	// end inline asm
	mov.b64 	%rd95, {%r139, %r144};
	mov.b64 	%fd133, %rd95;
	setp.lt.s32 	%p65, %r138, %r187;
	setp.lt.f64 	%p66, %fd372, %fd133;
	selp.f64 	%fd134, %fd133, %fd372, %p66;
	selp.f64 	%fd135, %fd134, %fd372, %p65;
	mov.b64 	%rd96, %fd135;
	mov.b64 	{%r150, %r155}, %rd96;
	mov.b32 	%r156, 2;
	// begin inline asm
	shfl.sync.down.b32 %r149, %r150, %r156, %r187, %r188;
	// end inline asm
	// begin inline asm
	shfl.sync.down.b32 %r154, %r155, %r156, %r187, %r188;
	// end inline asm
	mov.b64 	%rd97, {%r149, %r154};
	mov.b64 	%fd136, %rd97;
	add.s32 	%r193, %r138, 2;
	setp.gt.s32 	%p67, %r193, %r187;
	setp.lt.f64 	%p68, %fd135, %fd136;
	selp.f64 	%fd137, %fd136, %fd135, %p68;
	selp.f64 	%fd138, %fd135, %fd137, %p67;
	mov.b64 	%rd98, %fd138;
	mov.b64 	{%r160, %r165}, %rd98;
	mov.b32 	%r166, 4;
	// begin inline asm
	shfl.sync.down.b32 %r159, %r160, %r166, %r187, %r188;
	// end inline asm
	// begin inline asm
	shfl.sync.down.b32 %r164, %r165, %r166, %r187, %r188;
	// end inline asm
	mov.b64 	%rd99, {%r159, %r164};
	mov.b64 	%fd139, %rd99;
	add.s32 	%r194, %r138, 4;
	setp.gt.s32 	%p69, %r194, %r187;
	setp.lt.f64 	%p70, %fd138, %fd139;
	selp.f64 	%fd140, %fd139, %fd138, %p70;
	selp.f64 	%fd141, %fd138, %fd140, %p69;
	mov.b64 	%rd100, %fd141;
	mov.b64 	{%r170, %r175}, %rd100;
	mov.b32 	%r176, 8;
	// begin inline asm
	shfl.sync.down.b32 %r169, %r170, %r176, %r187, %r188;
	// end inline asm
	// begin inline asm
	shfl.sync.down.b32 %r174, %r175, %r176, %r187, %r188;
	// end inline asm
	mov.b64 	%rd101, {%r169, %r174};
	mov.b64 	%fd142, %rd101;
	add.s32 	%r195, %r138, 8;
	setp.gt.s32 	%p71, %r195, %r187;
	setp.lt.f64 	%p72, %fd141, %fd142;
	selp.f64 	%fd143, %fd142, %fd141, %p72;
	selp.f64 	%fd144, %fd141, %fd143, %p71;
	mov.b64 	%rd102, %fd144;
	mov.b64 	{%r180, %r185}, %rd102;
	mov.b32 	%r186, 16;
	// begin inline asm
	shfl.sync.down.b32 %r179, %r180, %r186, %r187, %r188;
	// end inline asm
	// begin inline asm
	shfl.sync.down.b32 %r184, %r185, %r186, %r187, %r188;
	// end inline asm
	mov.b64 	%rd103, {%r179, %r184};
	mov.b64 	%fd145, %rd103;
	add.s32 	%r196, %r138, 16;
	setp.gt.s32 	%p73, %r196, %r187;
	setp.lt.f64 	%p74, %fd144, %fd145;
	selp.f64 	%fd146, %fd145, %fd144, %p74;
	selp.f64 	%fd380, %fd144, %fd146, %p73;
	setp.ne.s32 	%p75, %r138, 0;
	@%p75 bra 	$L__BB20_54;
	shr.u32 	%r197, %r35, 2;
	and.b32  	%r198, %r197, 248;
	mov.u32 	%r199, _ZZN3cub18CUB_300001_SM_10006detail6reduce28DeviceReduceSingleTileKernelINS2_10policy_hubIdy11max_functorIdEE10Policy1000EPdS9_iS6_ddN4cuda3std3__410__identityEEEvT0_T1_T2_T3_T4_T6_E12temp_storage;
	add.s32 	%r200, %r199, %r198;
	st.shared.f64 	[%r200+8], %fd380;
$L__BB20_54:
	bar.sync 	0;
	setp.ne.s32 	%p76, %r35, 0;
	@%p76 bra 	$L__BB20_72;
	setp.gt.s32 	%p77, %r68, 32;
	ld.shared.f64 	%fd147, [_ZZN3cub18CUB_300001_SM_10006detail6reduce28DeviceReduceSingleTileKernelINS2_10policy_hubIdy11max_functorIdEE10Policy1000EPdS9_iS6_ddN4cuda3std3__410__identityEEEvT0_T1_T2_T3_T4_T6_E12temp_storage+16];
	setp.lt.f64 	%p78, %fd380, %fd147;
	selp.f64 	%fd149, %fd147, %fd380, %p78;
	selp.f64 	%fd150, %fd149, %fd380, %p77;
	setp.gt.s32 	%p79, %r68, 64;
	ld.shared.f64 	%fd152, [_ZZN3cub18CUB_300001_SM_10006detail6reduce28DeviceReduceSingleTileKernelINS2_10policy_hubIdy11max_functorIdEE10Policy1000EPdS9_iS6_ddN4cuda3std3__410__identityEEEvT0_T1_T2_T3_T4_T6_E12temp_storage+24];
	setp.lt.f64 	%p80, %fd150, %fd152;
	selp.f64 	%fd154, %fd152, %fd150, %p80;
	selp.f64 	%fd155, %fd154, %fd150, %p79;
	setp.gt.s32 	%p81, %r68, 96;
	ld.shared.f64 	%fd157, [_ZZN3cub18CUB_300001_SM_10006detail6reduce28DeviceReduceSingleTileKernelINS2_10policy_hubIdy11max_functorIdEE10Policy1000EPdS9_iS6_ddN4cuda3std3__410__identityEEEvT0_T1_T2_T3_T4_T6_E12temp_storage+32];
	setp.lt.f64 	%p82, %fd155, %fd157;
	selp.f64 	%fd159, %fd157, %fd155, %p82;
	selp.f64 	%fd160, %fd159, %fd155, %p81;
	setp.gt.s32 	%p83, %r68, 128;
	ld.shared.f64 	%fd162, [_ZZN3cub18CUB_300001_SM_10006detail6reduce28DeviceReduceSingleTileKernelINS2_10policy_hubIdy11max_functorIdEE10Policy1000EPdS9_iS6_ddN4cuda3std3__410__identityEEEvT0_T1_T2_T3_T4_T6_E12temp_storage+40];
	setp.lt.f64 	%p84, %fd160, %fd162;
	selp.f64 	%fd164, %fd162, %fd160, %p84;
	selp.f64 	%fd165, %fd164, %fd160, %p83;
	setp.gt.s32 	%p85, %r68, 160;
	ld.shared.f64 	%fd167, [_ZZN3cub18CUB_300001_SM_10006detail6reduce28DeviceReduceSingleTileKernelINS2_10policy_hubIdy11max_functorIdEE10Policy1000EPdS9_iS6_ddN4cuda3std3__410__identityEEEvT0_T1_T2_T3_T4_T6_E12temp_storage+48];
	setp.lt.f64 	%p86, %fd165, %fd167;
	selp.f64 	%fd169, %fd167, %fd165, %p86;
	selp.f64 	%fd170, %fd169, %fd165, %p85;
	setp.gt.s32 	%p87, %r68, 192;
	ld.shared.f64 	%fd172, [_ZZN3cub18CUB_300001_SM_10006detail6reduce28DeviceReduceSingleTileKernelINS2_10policy_hubIdy11max_functorIdEE10Policy1000EPdS9_iS6_ddN4cuda3std3__410__identityEEEvT0_T1_T2_T3_T4_T6_E12temp_storage+56];
	setp.lt.f64 	%p88, %fd170, %fd172;
	selp.f64 	%fd174, %fd172, %fd170, %p88;
	selp.f64 	%fd175, %fd174, %fd170, %p87;
	setp.gt.s32 	%p89, %r68, 224;
	ld.shared.f64 	%fd177, [_ZZN3cub18CUB_300001_SM_10006detail6reduce28DeviceReduceSingleTileKernelINS2_10policy_hubIdy11max_functorIdEE10Policy1000EPdS9_iS6_ddN4cuda3std3__410__identityEEEvT0_T1_T2_T3_T4_T6_E12temp_storage+64];
	setp.lt.f64 	%p90, %fd175, %fd177;
	selp.f64 	%fd179, %fd177, %fd175, %p90;
	selp.f64 	%fd380, %fd179, %fd175, %p89;
	bra.uni 	$L__BB20_72;
$L__BB20_56:
	mov.u32 	%r47, %tid.x;
	mul.wide.u32 	%rd34, %r47, 8;
	add.s64 	%rd19, %rd15, %rd34;
	// begin inline asm
	ld.global.nc.u64 %rd18, [%rd19];
	// end inline asm
	mov.b64 	%fd59, %rd18;
	add.s64 	%rd21, %rd19, 2048;
	// begin inline asm
	ld.global.nc.u64 %rd20, [%rd21];
	// end inline asm
	mov.b64 	%fd60, %rd20;
	add.s64 	%rd23, %rd19, 4096;
	// begin inline asm
	ld.global.nc.u64 %rd22, [%rd23];
	// end inline asm
	mov.b64 	%fd61, %rd22;
	add.s64 	%rd25, %rd19, 6144;
	// begin inline asm
	ld.global.nc.u64 %rd24, [%rd25];
	// end inline asm
	mov.b64 	%fd62, %rd24;
	add.s64 	%rd27, %rd19, 8192;
	// begin inline asm
	ld.global.nc.u64 %rd26, [%rd27];
	// end inline asm
	mov.b64 	%fd63, %rd26;
	add.s64 	%rd29, %rd19, 10240;
	// begin inline asm
	ld.global.nc.u64 %rd28, [%rd29];
	// end inline asm
	mov.b64 	%fd64, %rd28;
	add.s64 	%rd31, %rd19, 12288;
	// begin inline asm
	ld.global.nc.u64 %rd30, [%rd31];
	// end inline asm
	mov.b64 	%fd65, %rd30;
	add.s64 	%rd33, %rd19, 14336;
	// begin inline asm
	ld.global.nc.u64 %rd32, [%rd33];
	// end inline asm
	mov.b64 	%fd66, %rd32;
	setp.lt.f64 	%p4, %fd59, %fd60;
	selp.f64 	%fd67, %fd60, %fd59, %p4;
	setp.lt.f64 	%p5, %fd67, %fd61;
	selp.f64 	%fd68, %fd61, %fd67, %p5;
	setp.lt.f64 	%p6, %fd68, %fd62;
	selp.f64 	%fd69, %fd62, %fd68, %p6;
	setp.lt.f64 	%p7, %fd69, %fd63;
	selp.f64 	%fd70, %fd63, %fd69, %p7;
	setp.lt.f64 	%p8, %fd70, %fd64;
	selp.f64 	%fd71, %fd64, %fd70, %p8;
	setp.lt.f64 	%p9, %fd71, %fd65;
	selp.f64 	%fd72, %fd65, %fd71, %p9;
	setp.lt.f64 	%p10, %fd72, %fd66;
	selp.f64 	%fd379, %fd66, %fd72, %p10;
	setp.lt.u32 	%p11, %r68, 4096;
	mov.b32 	%r465, 2048;
	@%p11 bra 	$L__BB20_60;
	add.s32 	%r48, %r68, -2048;
	mov.b32 	%r465, 2048;
$L__BB20_58:
	mul.wide.s32 	%rd51, %r465, 8;
	add.s64 	%rd36, %rd19, %rd51;
	// begin inline asm
	ld.global.nc.u64 %rd35, [%rd36];
	// end inline asm
	mov.b64 	%fd73, %rd35;
	add.s64 	%rd38, %rd36, 2048;
	// begin inline asm
	ld.global.nc.u64 %rd37, [%rd38];
	// end inline asm
	mov.b64 	%fd74, %rd37;
	add.s64 	%rd40, %rd36, 4096;
	// begin inline asm
	ld.global.nc.u64 %rd39, [%rd40];
	// end inline asm
	mov.b64 	%fd75, %rd39;
	add.s64 	%rd42, %rd36, 6144;
	// begin inline asm
	ld.global.nc.u64 %rd41, [%rd42];
	// end inline asm
	mov.b64 	%fd76, %rd41;
	add.s64 	%rd44, %rd36, 8192;
	// begin inline asm
	ld.global.nc.u64 %rd43, [%rd44];
	// end inline asm
	mov.b64 	%fd77, %rd43;
	add.s64 	%rd46, %rd36, 10240;
	// begin inline asm
	ld.global.nc.u64 %rd45, [%rd46];
	// end inline asm
	mov.b64 	%fd78, %rd45;
	add.s64 	%rd48, %rd36, 12288;
	// begin inline asm
	ld.global.nc.u64 %rd47, [%rd48];
	// end inline asm
	mov.b64 	%fd79, %rd47;
	add.s64 	%rd50, %rd36, 14336;
	// begin inline asm
	ld.global.nc.u64 %rd49, [%rd50];
	// end inline asm
	mov.b64 	%fd80, %rd49;
	setp.lt.f64 	%p12, %fd379, %fd73;
	selp.f64 	%fd81, %fd73, %fd379, %p12;
	setp.lt.f64 	%p13, %fd81, %fd74;
	selp.f64 	%fd82, %fd74, %fd81, %p13;
	setp.lt.f64 	%p14, %fd82, %fd75;
	selp.f64 	%fd83, %fd75, %fd82, %p14;
	setp.lt.f64 	%p15, %fd83, %fd76;
	selp.f64 	%fd84, %fd76, %fd83, %p15;
	setp.lt.f64 	%p16, %fd84, %fd77;
	selp.f64 	%fd85, %fd77, %fd84, %p16;
	setp.lt.f64 	%p17, %fd85, %fd78;
	selp.f64 	%fd86, %fd78, %fd85, %p17;
	setp.lt.f64 	%p18, %fd86, %fd79;
	selp.f64 	%fd87, %fd79, %fd86, %p18;
	setp.lt.f64 	%p19, %fd87, %fd80;
	selp.f64 	%fd379, %fd80, %fd87, %p19;
	sub.s32 	%r71, %r68, %r465;
	setp.lt.s32 	%p20, %r71, 2048;
	@%p20 bra 	$L__BB20_68;
	add.s32 	%r465, %r465, 2048;
	setp.le.s32 	%p21, %r465, %r48;
	@%p21 bra 	$L__BB20_58;
$L__BB20_60:
	setp.le.s32 	%p22, %r68, %r465;
	@%p22 bra 	$L__BB20_68;
	sub.s32 	%r52, %r68, %r465;
	setp.ge.s32 	%p23, %r47, %r52;
	@%p23 bra 	$L__BB20_68;
	not.b32 	%r72, %r47;
	add.s32 	%r73, %r68, %r72;
	sub.s32 	%r53, %r73, %r465;
	and.b32  	%r74, %r53, 768;
	setp.eq.s32 	%p24, %r74, 768;
	mov.u32 	%r469, %r47;
	@%p24 bra 	$L__BB20_65;
	add.s32 	%r467, %r47, %r465;
	shr.u32 	%r75, %r53, 8;
	add.s32 	%r76, %r75, 1;
	and.b32  	%r77, %r76, 3;
	neg.s32 	%r466, %r77;
	mov.u32 	%r469, %r47;
$L__BB20_64:
	.pragma "nounroll";
	mul.wide.u32 	%rd54, %r467, 8;
	add.s64 	%rd53, %rd15, %rd54;
	// begin inline asm
	ld.global.nc.u64 %rd52, [%rd53];
	// end inline asm
	mov.b64 	%fd89, %rd52;
	setp.lt.f64 	%p25, %fd379, %fd89;
	selp.f64 	%fd379, %fd89, %fd379, %p25;
	add.s32 	%r469, %r469, 256;
	add.s32 	%r467, %r467, 256;
	add.s32 	%r466, %r466, 1;
	setp.ne.s32 	%p26, %r466, 0;
	@%p26 bra 	$L__BB20_64;
$L__BB20_65:
	setp.lt.u32 	%p27, %r53, 768;
	@%p27 bra 	$L__BB20_68;
	cvt.u64.u32 	%rd55, %r469;
	cvt.u64.u32 	%rd56, %r465;
	add.s64 	%rd57, %rd55, %rd56;
	shl.b64 	%rd58, %rd57, 3;
	add.s64 	%rd59, %rd58, %rd15;
	add.s64 	%rd205, %rd59, 4096;
	add.s32 	%r470, %r469, %r465;
$L__BB20_67:
	mul.wide.u32 	%rd68, %r470, 8;
	add.s64 	%rd61, %rd15, %rd68;
	// begin inline asm
	ld.global.nc.u64 %rd60, [%rd61];
	// end inline asm
	mov.b64 	%fd90, %rd60;
	setp.lt.f64 	%p28, %fd379, %fd90;
	selp.f64 	%fd91, %fd90, %fd379, %p28;
	add.s64 	%rd63, %rd205, -2048;
	// begin inline asm
	ld.global.nc.u64 %rd62, [%rd63];
	// end inline asm
	mov.b64 	%fd92, %rd62;
	setp.lt.f64 	%p29, %fd91, %fd92;
	selp.f64 	%fd93, %fd92, %fd91, %p29;
	// begin inline asm
	ld.global.nc.u64 %rd64, [%rd205];
	// end inline asm
	mov.b64 	%fd94, %rd64;
	setp.lt.f64 	%p30, %fd93, %fd94;
	selp.f64 	%fd95, %fd94, %fd93, %p30;
	add.s64 	%rd67, %rd205, 2048;
	// begin inline asm
	ld.global.nc.u64 %rd66, [%rd67];
	// end inline asm
	mov.b64 	%fd96, %rd66;
	setp.lt.f64 	%p31, %fd95, %fd96;
	selp.f64 	%fd379, %fd96, %fd95, %p31;
	add.s32 	%r469, %r469, 1024;
	add.s64 	%rd205, %rd205, 8192;
	add.s32 	%r470, %r470, 1024;
	setp.lt.s32 	%p32, %r469, %r52;
	@%p32 bra 	$L__BB20_67;
$L__BB20_68:
	// begin inline asm
	mov.u32 %r78, %laneid;
	// end inline asm
	mov.b64 	%rd69, %fd379;
	mov.b64 	{%r80, %r85}, %rd69;
	mov.b32 	%r86, 1;
	mov.b32 	%r127, 31;
	mov.b32 	%r128, -1;
	// begin inline asm
	shfl.sync.down.b32 %r79, %r80, %r86, %r127, %r128;
	// end inline asm
	// begin inline asm
	shfl.sync.down.b32 %r84, %r85, %r86, %r127, %r128;
	// end inline asm
	mov.b64 	%rd70, {%r79, %r84};
	mov.b64 	%fd97, %rd70;
	setp.gt.s32 	%p33, %r78, 30;
	setp.lt.f64 	%p34, %fd379, %fd97;
	selp.f64 	%fd98, %fd97, %fd379, %p34;
	selp.f64 	%fd99, %fd379, %fd98, %p33;
	mov.b64 	%rd71, %fd99;
	mov.b64 	{%r90, %r95}, %rd71;
	mov.b32 	%r96, 2;
	// begin inline asm
	shfl.sync.down.b32 %r89, %r90, %r96, %r127, %r128;
	// end inline asm
	// begin inline asm
	shfl.sync.down.b32 %r94, %r95, %r96, %r127, %r128;
	// end inline asm
	mov.b64 	%rd72, {%r89, %r94};
	mov.b64 	%fd100, %rd72;
	setp.gt.s32 	%p35, %r78, 29;
	setp.lt.f64 	%p36, %fd99, %fd100;
	selp.f64 	%fd101, %fd100, %fd99, %p36;
	selp.f64 	%fd102, %fd99, %fd101, %p35;
	mov.b64 	%rd73, %fd102;
	mov.b64 	{%r100, %r105}, %rd73;
	mov.b32 	%r106, 4;
	// begin inline asm
	shfl.sync.down.b32 %r99, %r100, %r106, %r127, %r128;
	// end inline asm
	// begin inline asm
	shfl.sync.down.b32 %r104, %r105, %r106, %r127, %r128;
	// end inline asm
	mov.b64 	%rd74, {%r99, %r104};
	mov.b64 	%fd103, %rd74;
	setp.gt.s32 	%p37, %r78, 27;
	setp.lt.f64 	%p38, %fd102, %fd103;
	selp.f64 	%fd104, %fd103, %fd102, %p38;
	selp.f64 	%fd105, %fd102, %fd104, %p37;
	mov.b64 	%rd75, %fd105;
	mov.b64 	{%r110, %r115}, %rd75;
	mov.b32 	%r116, 8;
	// begin inline asm
	shfl.sync.down.b32 %r109, %r110, %r116, %r127, %r128;
	// end inline asm
	// begin inline asm
	shfl.sync.down.b32 %r114, %r115, %r116, %r127, %r128;
	// end inline asm
	mov.b64 	%rd76, {%r109, %r114};
	mov.b64 	%fd106, %rd76;
	setp.gt.s32 	%p39, %r78, 23;
	setp.lt.f64 	%p40, %fd105, %fd106;
	selp.f64 	%fd107, %fd106, %fd105, %p40;
	selp.f64 	%fd108, %fd105, %fd107, %p39;
	mov.b64 	%rd77, %fd108;
	mov.b64 	{%r120, %r125}, %rd77;
	mov.b32 	%r126, 16;
	// begin inline asm
	shfl.sync.down.b32 %r119, %r120, %r126, %r127, %r128;
	// end inline asm
	// begin inline asm
	shfl.sync.down.b32 %r124, %r125, %r126, %r127, %r128;
	// end inline asm
	mov.b64 	%rd78, {%r119, %r124};
	mov.b64 	%fd109, %rd78;
	setp.gt.s32 	%p41, %r78, 15;
	setp.lt.f64 	%p42, %fd108, %fd109;
	selp.f64 	%fd54, %fd109, %fd108, %p42;
	selp.f64 	%fd380, %fd108, %fd54, %p41;
	setp.ne.s32 	%p43, %r78, 0;
	@%p43 bra 	$L__BB20_70;
	shr.u32 	%r129, %r47, 2;
	and.b32  	%r130, %r129, 248;
	mov.u32 	%r131, _ZZN3cub18CUB_300001_SM_10006detail6reduce28DeviceReduceSingleTileKernelINS2_10policy_hubIdy11max_functorIdEE10Policy1000EPdS9_iS6_ddN4cuda3std3__410__identityEEEvT0_T1_T2_T3_T4_T6_E12temp_storage;
	add.s32 	%r132, %r131, %r130;
	st.shared.f64 	[%r132+8], %fd54;
$L__BB20_70:
	bar.sync 	0;
	setp.ne.s32 	%p44, %r47, 0;
	@%p44 bra 	$L__BB20_72;
	ld.shared.f64 	%fd110, [_ZZN3cub18CUB_300001_SM_10006detail6reduce28DeviceReduceSingleTileKernelINS2_10policy_hubIdy11max_functorIdEE10Policy1000EPdS9_iS6_ddN4cuda3std3__410__identityEEEvT0_T1_T2_T3_T4_T6_E12temp_storage+16];
	setp.lt.f64 	%p45, %fd380, %fd110;
	selp.f64 	%fd111, %fd110, %fd380, %p45;
	ld.shared.f64 	%fd112, [_ZZN3cub18CUB_300001_SM_10006detail6reduce28DeviceReduceSingleTileKernelINS2_10policy_hubIdy11max_functorIdEE10Policy1000EPdS9_iS6_ddN4cuda3std3__410__identityEEEvT0_T1_T2_T3_T4_T6_E12temp_storage+24];
	setp.lt.f64 	%p46, %fd111, %fd112;
	selp.f64 	%fd113, %fd112, %fd111, %p46;
	ld.shared.f64 	%fd114, [_ZZN3cub18CUB_300001_SM_10006detail6reduce28DeviceReduceSingleTileKernelINS2_10policy_hubIdy11max_functorIdEE10Policy1000EPdS9_iS6_ddN4cuda3std3__410__identityEEEvT0_T1_T2_T3_T4_T6_E12temp_storage+32];
	setp.lt.f64 	%p47, %fd113, %fd114;
	selp.f64 	%fd115, %fd114, %fd113, %p47;
	ld.shared.f64 	%fd116, [_ZZN3cub18CUB_300001_SM_10006detail6reduce28DeviceReduceSingleTileKernelINS2_10policy_hubIdy11max_functorIdEE10Policy1000EPdS9_iS6_ddN4cuda3std3__410__identityEEEvT0_T1_T2_T3_T4_T6_E12temp_storage+40];
	setp.lt.f64 	%p48, %fd115, %fd116;
	selp.f64 	%fd117, %fd116, %fd115, %p48;
	ld.shared.f64 	%fd118, [_ZZN3cub18CUB_300001_SM_10006detail6reduce28DeviceReduceSingleTileKernelINS2_10policy_hubIdy11max_functorIdEE10Policy1000EPdS9_iS6_ddN4cuda3std3__410__identityEEEvT0_T1_T2_T3_T4_T6_E12temp_storage+48];
	setp.lt.f64 	%p49, %fd117, %fd118;
	selp.f64 	%fd119, %fd118, %fd117, %p49;
	ld.shared.f64 	%fd120, [_ZZN3cub18CUB_300001_SM_10006detail6reduce28DeviceReduceSingleTileKernelINS2_10policy_hubIdy11max_functorIdEE10Policy1000EPdS9_iS6_ddN4cuda3std3__410__identityEEEvT0_T1_T2_T3_T4_T6_E12temp_storage+56];
	setp.lt.f64 	%p50, %fd119, %fd120;
	selp.f64 	%fd121, %fd120, %fd119, %p50;
	ld.shared.f64 	%fd122, [_ZZN3cub18CUB_300001_SM_10006detail6reduce28DeviceReduceSingleTileKernelINS2_10policy_hubIdy11max_functorIdEE10Policy1000EPdS9_iS6_ddN4cuda3std3__410__identityEEEvT0_T1_T2_T3_T4_T6_E12temp_storage+64];
	setp.lt.f64 	%p51, %fd121, %fd122;
	selp.f64 	%fd380, %fd122, %fd121, %p51;
$L__BB20_72:
	mov.u32 	%r444, %tid.x;
	setp.ne.s32 	%p217, %r444, 0;
	@%p217 bra 	$L__BB20_74;
	setp.lt.f64 	%p218, %fd58, %fd380;
	selp.f64 	%fd353, %fd380, %fd58, %p218;
	st.global.f64 	[%rd1], %fd353;
$L__BB20_74:
	ret;

}
	// .globl	_ZN3cub18CUB_300001_SM_10006detail6reduce28DeviceReduceSingleTileKernelINS2_10policy_hubIN4cuda3std3__45tupleIJblEEEjN6thrust24THRUST_300001_SM_1000_NS8cuda_cub9__find_if7functorIS9_EEE10Policy1000ENSB_12zip_iteratorINS8_IJNSD_26transform_input_iterator_tIbNSB_6detail15normal_iteratorINSB_10device_ptrIbEEEENSK_10functional5actorINSP_9compositeIJNSP_16operator_adaptorINS7_8equal_toIvEEEENSQ_INSP_8argumentILj0EEEEENSQ_INSP_5valueIbEEEEEEEEEEENSB_17counting_iteratorIlNSB_11use_defaultES16_S16_EEEEEEEPS9_jSF_S9_S9_NS7_10__identityEEEvT0_T1_T2_T3_T4_T6_
.visible .entry _ZN3cub18CUB_300001_SM_10006detail6reduce28DeviceReduceSingleTileKernelINS2_10policy_hubIN4cuda3std3__45tupleIJblEEEjN6thrust24THRUST_300001_SM_1000_NS8cuda_cub9__find_if7functorIS9_EEE10Policy1000ENSB_12zip_iteratorINS8_IJNSD_26transform_input_iterator_tIbNSB_6detail15normal_iteratorINSB_10device_ptrIbEEEENSK_10functional5actorINSP_9compositeIJNSP_16operator_adaptorINS7_8equal_toIvEEEENSQ_INSP_8argumentILj0EEEEENSQ_INSP_5valueIbEEEEEEEEEEENSB_17counting_iteratorIlNSB_11use_defaultES16_S16_EEEEEEEPS9_jSF_S9_S9_NS7_10__identityEEEvT0_T1_T2_T3_T4_T6_(
	.param .align 8 .b8 _ZN3cub18CUB_300001_SM_10006detail6reduce28DeviceReduceSingleTileKernelINS2_10policy_hubIN4cuda3std3__45tupleIJblEEEjN6thrust24THRUST_300001_SM_1000_NS8cuda_cub9__find_if7functorIS9_EEE10Policy1000ENSB_12zip_iteratorINS8_IJNSD_26transform_input_iterator_tIbNSB_6detail15normal_iteratorINSB_10device_ptrIbEEEENSK_10functional5actorINSP_9compositeIJNSP_16operator_adaptorINS7_8equal_toIvEEEENSQ_INSP_8argumentILj0EEEEENSQ_INSP_5valueIbEEEEEEEEEEENSB_17counting_iteratorIlNSB_11use_defaultES16_S16_EEEEEEEPS9_jSF_S9_S9_NS7_10__identityEEEvT0_T1_T2_T3_T4_T6__param_0[24],
	.param .u64 .ptr .align 1 _ZN3cub18CUB_300001_SM_10006detail6reduce28DeviceReduceSingleTileKernelINS2_10policy_hubIN4cuda3std3__45tupleIJblEEEjN6thrust24THRUST_300001_SM_1000_NS8cuda_cub9__find_if7functorIS9_EEE10Policy1000ENSB_12zip_iteratorINS8_IJNSD_26transform_input_iterator_tIbNSB_6detail15normal_iteratorINSB_10device_ptrIbEEEENSK_10functional5actorINSP_9compositeIJNSP_16operator_adaptorINS7_8equal_toIvEEEENSQ_INSP_8argumentILj0EEEEENSQ_INSP_5valueIbEEEEEEEEEEENSB_17counting_iteratorIlNSB_11use_defaultES16_S16_EEEEEEEPS9_jSF_S9_S9_NS7_10__identityEEEvT0_T1_T2_T3_T4_T6__param_1,
	.param .u32 _ZN3cub18CUB_300001_SM_10006detail6reduce28DeviceReduceSingleTileKernelINS2_10policy_hubIN4cuda3std3__45tupleIJblEEEjN6thrust24THRUST_300001_SM_1000_NS8cuda_cub9__find_if7functorIS9_EEE10Policy1000ENSB_12zip_iteratorINS8_IJNSD_26transform_input_iterator_tIbNSB_6detail15normal_iteratorINSB_10device_ptrIbEEEENSK_10functional5actorINSP_9compositeIJNSP_16operator_adaptorINS7_8equal_toIvEEEENSQ_INSP_8argumentILj0EEEEENSQ_INSP_5valueIbEEEEEEEEEEENSB_17counting_iteratorIlNSB_11use_defaultES16_S16_EEEEEEEPS9_jSF_S9_S9_NS7_10__identityEEEvT0_T1_T2_T3_T4_T6__param_2,
	.param .align 1 .b8 _ZN3cub18CUB_300001_SM_10006detail6reduce28DeviceReduceSingleTileKernelINS2_10policy_hubIN4cuda3std3__45tupleIJblEEEjN6thrust24THRUST_300001_SM_1000_NS8cuda_cub9__find_if7functorIS9_EEE10Policy1000ENSB_12zip_iteratorINS8_IJNSD_26transform_input_iterator_tIbNSB_6detail15normal_iteratorINSB_10device_ptrIbEEEENSK_10functional5actorINSP_9compositeIJNSP_16operator_adaptorINS7_8equal_toIvEEEENSQ_INSP_8argumentILj0EEEEENSQ_INSP_5valueIbEEEEEEEEEEENSB_17counting_iteratorIlNSB_11use_defaultES16_S16_EEEEEEEPS9_jSF_S9_S9_NS7_10__identityEEEvT0_T1_T2_T3_T4_T6__param_3[1],
	.param .align 8 .b8 _ZN3cub18CUB_300001_SM_10006detail6reduce28DeviceReduceSingleTileKernelINS2_10policy_hubIN4cuda3std3__45tupleIJblEEEjN6thrust24THRUST_300001_SM_1000_NS8cuda_cub9__find_if7functorIS9_EEE10Policy1000ENSB_12zip_iteratorINS8_IJNSD_26transform_input_iterator_tIbNSB_6detail15normal_iteratorINSB_10device_ptrIbEEEENSK_10functional5actorINSP_9compositeIJNSP_16operator_adaptorINS7_8equal_toIvEEEENSQ_INSP_8argumentILj0EEEEENSQ_INSP_5valueIbEEEEEEEEEEENSB_17counting_iteratorIlNSB_11use_defaultES16_S16_EEEEEEEPS9_jSF_S9_S9_NS7_10__identityEEEvT0_T1_T2_T3_T4_T6__param_4[16],
	.param .align 1 .b8 _ZN3cub18CUB_300001_SM_10006detail6reduce28DeviceReduceSingleTileKernelINS2_10policy_hubIN4cuda3std3__45tupleIJblEEEjN6thrust24THRUST_300001_SM_1000_NS8cuda_cub9__find_if7functorIS9_EEE10Policy1000ENSB_12zip_iteratorINS8_IJNSD_26transform_input_iterator_tIbNSB_6detail15normal_iteratorINSB_10device_ptrIbEEEENSK_10functional5actorINSP_9compositeIJNSP_16operator_adaptorINS7_8equal_toIvEEEENSQ_INSP_8argumentILj0EEEEENSQ_INSP_5valueIbEEEEEEEEEEENSB_17counting_iteratorIlNSB_11use_defaultES16_S16_EEEEEEEPS9_jSF_S9_S9_NS7_10__identityEEEvT0_T1_T2_T3_T4_T6__param_5[1]
)
.maxntid 256
.minnctapersm 1
{
	.reg .pred 	%p<329>;
	.reg .b16 	%rs<468>;
	.reg .b32 	%r<445>;
	.reg .b64 	%rd<427>;
	// demoted variable
	.shared .align 8 .b8 _ZZN3cub18CUB_300001_SM_10006detail6reduce28DeviceReduceSingleTileKernelINS2_10policy_hubIN4cuda3std3__45tupleIJblEEEjN6thrust24THRUST_300001_SM_1000_NS8cuda_cub9__find_if7functorIS9_EEE10Policy1000ENSB_12zip_iteratorINS8_IJNSD_26transform_input_iterator_tIbNSB_6detail15normal_iteratorINSB_10device_ptrIbEEEENSK_10functional5actorINSP_9compositeIJNSP_16operator_adaptorINS7_8equal_toIvEEEENSQ_INSP_8argumentILj0EEEEENSQ_INSP_5valueIbEEEEEEEEEEENSB_17counting_iteratorIlNSB_11use_defaultES16_S16_EEEEEEEPS9_jSF_S9_S9_NS7_10__identityEEEvT0_T1_T2_T3_T4_T6_E12temp_storage[152];
	ld.param.u32 	%r50, [_ZN3cub18CUB_300001_SM_10006detail6reduce28DeviceReduceSingleTileKernelINS2_10policy_hubIN4cuda3std3__45tupleIJblEEEjN6thrust24THRUST_300001_SM_1000_NS8cuda_cub9__find_if7functorIS9_EEE10Policy1000ENSB_12zip_iteratorINS8_IJNSD_26transform_input_iterator_tIbNSB_6detail15normal_iteratorINSB_10device_ptrIbEEEENSK_10functional5actorINSP_9compositeIJNSP_16operator_adaptorINS7_8equal_toIvEEEENSQ_INSP_8argumentILj0EEEEENSQ_INSP_5valueIbEEEEEEEEEEENSB_17counting_iteratorIlNSB_11use_defaultES16_S16_EEEEEEEPS9_jSF_S9_S9_NS7_10__identityEEEvT0_T1_T2_T3_T4_T6__param_0+8];
	bfe.u32 	%r52, %r50, 16, 8;
	cvt.u16.u32 	%rs95, %r52;
	ld.param.u64 	%rd114, [_ZN3cub18CUB_300001_SM_10006detail6reduce28DeviceReduceSingleTileKernelINS2_10policy_hubIN4cuda3std3__45tupleIJblEEEjN6thrust24THRUST_300001_SM_1000_NS8cuda_cub9__find_if7functorIS9_EEE10Policy1000ENSB_12zip_iteratorINS8_IJNSD_26transform_input_iterator_tIbNSB_6detail15normal_iteratorINSB_10device_ptrIbEEEENSK_10functional5actorINSP_9compositeIJNSP_16operator_adaptorINS7_8equal_toIvEEEENSQ_INSP_8argumentILj0EEEEENSQ_INSP_5valueIbEEEEEEEEEEENSB_17counting_iteratorIlNSB_11use_defaultES16_S16_EEEEEEEPS9_jSF_S9_S9_NS7_10__identityEEEvT0_T1_T2_T3_T4_T6__param_4+8];
	ld.param.u64 	%rd113, [_ZN3cub18CUB_300001_SM_10006detail6reduce28DeviceReduceSingleTileKernelINS2_10policy_hubIN4cuda3std3__45tupleIJblEEEjN6thrust24THRUST_300001_SM_1000_NS8cuda_cub9__find_if7functorIS9_EEE10Policy1000ENSB_12zip_iteratorINS8_IJNSD_26transform_input_iterator_tIbNSB_6detail15normal_iteratorINSB_10device_ptrIbEEEENSK_10functional5actorINSP_9compositeIJNSP_16operator_adaptorINS7_8equal_toIvEEEENSQ_INSP_8argumentILj0EEEEENSQ_INSP_5valueIbEEEEEEEEEEENSB_17counting_iteratorIlNSB_11use_defaultES16_S16_EEEEEEEPS9_jSF_S9_S9_NS7_10__identityEEEvT0_T1_T2_T3_T4_T6__param_0+16];
	ld.param.u64 	%rd112, [_ZN3cub18CUB_300001_SM_10006detail6reduce28DeviceReduceSingleTileKernelINS2_10policy_hubIN4cuda3std3__45tupleIJblEEEjN6thrust24THRUST_300001_SM_1000_NS8cuda_cub9__find_if7functorIS9_EEE10Policy1000ENSB_12zip_iteratorINS8_IJNSD_26transform_input_iterator_tIbNSB_6detail15normal_iteratorINSB_10device_ptrIbEEEENSK_10functional5actorINSP_9compositeIJNSP_16operator_adaptorINS7_8equal_toIvEEEENSQ_INSP_8argumentILj0EEEEENSQ_INSP_5valueIbEEEEEEEEEEENSB_17counting_iteratorIlNSB_11use_defaultES16_S16_EEEEEEEPS9_jSF_S9_S9_NS7_10__identityEEEvT0_T1_T2_T3_T4_T6__param_0];
	ld.param.u64 	%rd115, [_ZN3cub18CUB_300001_SM_10006detail6reduce28DeviceReduceSingleTileKernelINS2_10policy_hubIN4cuda3std3__45tupleIJblEEEjN6thrust24THRUST_300001_SM_1000_NS8cuda_cub9__find_if7functorIS9_EEE10Policy1000ENSB_12zip_iteratorINS8_IJNSD_26transform_input_iterator_tIbNSB_6detail15normal_iteratorINSB_10device_ptrIbEEEENSK_10functional5actorINSP_9compositeIJNSP_16operator_adaptorINS7_8equal_toIvEEEENSQ_INSP_8argumentILj0EEEEENSQ_INSP_5valueIbEEEEEEEEEEENSB_17counting_iteratorIlNSB_11use_defaultES16_S16_EEEEEEEPS9_jSF_S9_S9_NS7_10__identityEEEvT0_T1_T2_T3_T4_T6__param_1];
	ld.param.u32 	%r44, [_ZN3cub18CUB_300001_SM_10006detail6reduce28DeviceReduceSingleTileKernelINS2_10policy_hubIN4cuda3std3__45tupleIJblEEEjN6thrust24THRUST_300001_SM_1000_NS8cuda_cub9__find_if7functorIS9_EEE10Policy1000ENSB_12zip_iteratorINS8_IJNSD_26transform_input_iterator_tIbNSB_6detail15normal_iteratorINSB_10device_ptrIbEEEENSK_10functional5actorINSP_9compositeIJNSP_16operator_adaptorINS7_8equal_toIvEEEENSQ_INSP_8argumentILj0EEEEENSQ_INSP_5valueIbEEEEEEEEEEENSB_17counting_iteratorIlNSB_11use_defaultES16_S16_EEEEEEEPS9_jSF_S9_S9_NS7_10__identityEEEvT0_T1_T2_T3_T4_T6__param_2];
	ld.param.u8 	%rs101, [_ZN3cub18CUB_300001_SM_10006detail6reduce28DeviceReduceSingleTileKernelINS2_10policy_hubIN4cuda3std3__45tupleIJblEEEjN6thrust24THRUST_300001_SM_1000_NS8cuda_cub9__find_if7functorIS9_EEE10Policy1000ENSB_12zip_iteratorINS8_IJNSD_26transform_input_iterator_tIbNSB_6detail15normal_iteratorINSB_10device_ptrIbEEEENSK_10functional5actorINSP_9compositeIJNSP_16operator_adaptorINS7_8equal_toIvEEEENSQ_INSP_8argumentILj0EEEEENSQ_INSP_5valueIbEEEEEEEEEEENSB_17counting_iteratorIlNSB_11use_defaultES16_S16_EEEEEEEPS9_jSF_S9_S9_NS7_10__identityEEEvT0_T1_T2_T3_T4_T6__param_4];
	cvta.to.global.u64 	%rd1, %rd115;
	setp.ne.s32 	%p1, %r44, 0;
	@%p1 bra 	$L__BB21_3;
	mov.u32 	%r430, %tid.x;
	setp.ne.s32 	%p328, %r430, 0;
	@%p328 bra 	$L__BB21_123;
	st.global.u8 	[%rd1], %rs101;
	st.global.u64 	[%rd1+8], %rd114;
	bra.uni 	$L__BB21_123;
$L__BB21_3:
	cvta.to.global.u64 	%rd2, %rd112;
	setp.gt.u32 	%p2, %r44, 1023;
	@%p2 bra 	$L__BB21_80;
	mov.u32 	%r1, %tid.x;
	setp.ge.u32 	%p149, %r1, %r44;
	mov.b16 	%rs436, 0;
	mov.b64 	%rd395, 0;
	mov.u32 	%r434, %r1;
	@%p149 bra 	$L__BB21_6;
	cvt.u64.u32 	%rd262, %r1;
	add.s64 	%rd263, %rd2, %rd262;
	add.s64 	%rd395, %rd113, %rd262;
	ld.global.u8 	%rs255, [%rd263];
	and.b16  	%rs256, %rs95, 255;
	setp.eq.s16 	%p150, %rs255, %rs256;
	selp.u16 	%rs436, 1, 0, %p150;
	add.s32 	%r434, %r1, 256;
$L__BB21_6:
	setp.ge.u32 	%p151, %r434, %r44;
	@%p151 bra 	$L__BB21_18;
	not.b32 	%r192, %r434;
	add.s32 	%r4, %r44, %r192;
	shr.u32 	%r193, %r4, 8;
	add.s32 	%r5, %r193, 1;
	and.b32  	%r6, %r5, 7;
	setp.lt.u32 	%p152, %r4, 1792;
	@%p152 bra 	$L__BB21_10;
	and.b32  	%r194, %r5, 33554424;
	neg.s32 	%r432, %r194;
	and.b16  	%rs259, %rs95, 255;
$L__BB21_9:
	.pragma "nounroll";
	cvt.u64.u32 	%rd265, %r434;
	add.s64 	%rd266, %rd2, %rd265;
	add.s64 	%rd267, %rd113, %rd265;
	ld.global.u8 	%rs258, [%rd266];
	setp.eq.s16 	%p153, %rs258, %rs259;
	selp.u16 	%rs260, 1, 0, %p153;
	and.b16  	%rs261, %rs436, 255;
	setp.ne.s16 	%p155, %rs261, 0;
	and.pred  	%p156, %p155, %p153;
	min.s64 	%rd268, %rd267, %rd395;
	setp.eq.s16 	%p157, %rs261, 0;
	selp.b64 	%rd269, %rd267, %rd395, %p157;
	selp.b16 	%rs262, %rs260, %rs436, %p157;
	selp.b64 	%rd270, %rd268, %rd269, %p156;
	selp.b16 	%rs263, 1, %rs262, %p156;
	and.b16  	%rs264, %rs263, 255;
	add.s64 	%rd271, %rd267, 256;
	ld.global.u8 	%rs265, [%rd266+256];
	setp.eq.s16 	%p158, %rs265, %rs259;
	selp.u16 	%rs266, 1, 0, %p158;
	setp.ne.s16 	%p160, %rs264, 0;
	and.pred  	%p161, %p160, %p158;
	min.s64 	%rd272, %rd271, %rd270;
	setp.eq.s16 	%p162, %rs264, 0;
	selp.b64 	%rd273, %rd271, %rd270, %p162;
	selp.b16 	%rs267, %rs266, %rs263, %p162;
	selp.b64 	%rd274, %rd272, %rd273, %p161;
	selp.b16 	%rs268, 1, %rs267, %p161;
	and.b16  	%rs269, %rs268, 255;
	add.s64 	%rd275, %rd267, 512;
	ld.global.u8 	%rs270, [%rd266+512];
	setp.eq.s16 	%p163, %rs270, %rs259;
	selp.u16 	%rs271, 1, 0, %p163;
	setp.ne.s16 	%p165, %rs269, 0;
	and.pred  	%p166, %p165, %p163;
	min.s64 	%rd276, %rd275, %rd274;
	setp.eq.s16 	%p167, %rs269, 0;
	selp.b64 	%rd277, %rd275, %rd274, %p167;
	selp.b16 	%rs272, %rs271, %rs268, %p167;
	selp.b64 	%rd278, %rd276, %rd277, %p166;
	selp.b16 	%rs273, 1, %rs272, %p166;
	and.b16  	%rs274, %rs273, 255;
	add.s64 	%rd279, %rd267, 768;
	ld.global.u8 	%rs275, [%rd266+768];
	setp.eq.s16 	%p168, %rs275, %rs259;
	selp.u16 	%rs276, 1, 0, %p168;
	setp.ne.s16 	%p170, %rs274, 0;
	and.pred  	%p171, %p170, %p168;
	min.s64 	%rd280, %rd279, %rd278;
	setp.eq.s16 	%p172, %rs274, 0;
	selp.b64 	%rd281, %rd279, %rd278, %p172;
	selp.b16 	%rs277, %rs276, %rs273, %p172;
	selp.b64 	%rd282, %rd280, %rd281, %p171;
	selp.b16 	%rs278, 1, %rs277, %p171;
	and.b16  	%rs279, %rs278, 255;
	add.s64 	%rd283, %rd267, 1024;
	ld.global.u8 	%rs280, [%rd266+1024];
	setp.eq.s16 	%p173, %rs280, %rs259;
	selp.u16 	%rs281, 1, 0, %p173;
	setp.ne.s16 	%p175, %rs279, 0;
	and.pred  	%p176, %p175, %p173;
	min.s64 	%rd284, %rd283, %rd282;
	setp.eq.s16 	%p177, %rs279, 0;
	selp.b64 	%rd285, %rd283, %rd282, %p177;
	selp.b16 	%rs282, %rs281, %rs278, %p177;
	selp.b64 	%rd286, %rd284, %rd285, %p176;
	selp.b16 	%rs283, 1, %rs282, %p176;
	and.b16  	%rs284, %rs283, 255;
	add.s64 	%rd287, %rd267, 1280;
	ld.global.u8 	%rs285, [%rd266+1280];
	setp.eq.s16 	%p178, %rs285, %rs259;
	selp.u16 	%rs286, 1, 0, %p178;
	setp.ne.s16 	%p180, %rs284, 0;
	and.pred  	%p181, %p180, %p178;
	min.s64 	%rd288, %rd287, %rd286;
	setp.eq.s16 	%p182, %rs284, 0;
	selp.b64 	%rd289, %rd287, %rd286, %p182;
	selp.b16 	%rs287, %rs286, %rs283, %p182;
	selp.b64 	%rd290, %rd288, %rd289, %p181;
	selp.b16 	%rs288, 1, %rs287, %p181;
	and.b16  	%rs289, %rs288, 255;
	add.s64 	%rd291, %rd267, 1536;
	ld.global.u8 	%rs290, [%rd266+1536];
	setp.eq.s16 	%p183, %rs290, %rs259;
	selp.u16 	%rs291, 1, 0, %p183;
	setp.ne.s16 	%p185, %rs289, 0;
	and.pred  	%p186, %p185, %p183;
	min.s64 	%rd292, %rd291, %rd290;
	setp.eq.s16 	%p187, %rs289, 0;
	selp.b64 	%rd293, %rd291, %rd290, %p187;
	selp.b16 	%rs292, %rs291, %rs288, %p187;
	selp.b64 	%rd294, %rd292, %rd293, %p186;
	selp.b16 	%rs293, 1, %rs292, %p186;
	and.b16  	%rs294, %rs293, 255;
	add.s64 	%rd295, %rd267, 1792;
	ld.global.u8 	%rs295, [%rd266+1792];
	setp.eq.s16 	%p188, %rs295, %rs259;
	selp.u16 	%rs296, 1, 0, %p188;
	setp.ne.s16 	%p190, %rs294, 0;
	and.pred  	%p191, %p190, %p188;
	min.s64 	%rd296, %rd295, %rd294;
	setp.eq.s16 	%p192, %rs294, 0;
	selp.b64 	%rd297, %rd295, %rd294, %p192;
	selp.b16 	%rs297, %rs296, %rs293, %p192;
	selp.b64 	%rd395, %rd296, %rd297, %p191;
	selp.b16 	%rs436, 1, %rs297, %p191;
	add.s32 	%r434, %r434, 2048;
	add.s32 	%r432, %r432, 8;
	setp.ne.s32 	%p193, %r432, 0;
	@%p193 bra 	$L__BB21_9;
$L__BB21_10:
	setp.eq.s32 	%p194, %r6, 0;
	@%p194 bra 	$L__BB21_18;
	setp.lt.u32 	%p195, %r6, 4;
	@%p195 bra 	$L__BB21_13;
	cvt.u64.u32 	%rd299, %r434;
	add.s64 	%rd300, %rd2, %rd299;
	add.s64 	%rd301, %rd113, %rd299;
	ld.global.u8 	%rs299, [%rd300];
	and.b16  	%rs300, %rs95, 255;
	setp.eq.s16 	%p196, %rs299, %rs300;
	selp.u16 	%rs301, 1, 0, %p196;
	and.b16  	%rs302, %rs436, 255;
	setp.ne.s16 	%p198, %rs302, 0;
	and.pred  	%p199, %p198, %p196;
	min.s64 	%rd302, %rd301, %rd395;
	setp.eq.s16 	%p200, %rs302, 0;
	selp.b64 	%rd303, %rd301, %rd395, %p200;
	selp.b16 	%rs303, %rs301, %rs436, %p200;
	selp.b64 	%rd304, %rd302, %rd303, %p199;
	selp.b16 	%rs304, 1, %rs303, %p199;
	and.b16  	%rs305, %rs304, 255;
	add.s32 	%r195, %r434, 256;
	cvt.u64.u32 	%rd305, %r195;
	add.s64 	%rd306, %rd113, %rd305;
	ld.global.u8 	%rs306, [%rd300+256];
	setp.eq.s16 	%p201, %rs306, %rs300;
	selp.u16 	%rs307, 1, 0, %p201;
	setp.ne.s16 	%p203, %rs305, 0;
	and.pred  	%p204, %p203, %p201;
	min.s64 	%rd307, %rd306, %rd304;
	setp.eq.s16 	%p205, %rs305, 0;
	selp.b64 	%rd308, %rd306, %rd304, %p205;
	selp.b16 	%rs308, %rs307, %rs304, %p205;
	selp.b64 	%rd309, %rd307, %rd308, %p204;
	selp.b16 	%rs309, 1, %rs308, %p204;
	and.b16  	%rs310, %rs309, 255;
	add.s32 	%r196, %r434, 512;
	cvt.u64.u32 	%rd310, %r196;
	add.s64 	%rd311, %rd113, %rd310;
	ld.global.u8 	%rs311, [%rd300+512];
	setp.eq.s16 	%p206, %rs311, %rs300;
	selp.u16 	%rs312, 1, 0, %p206;
	setp.ne.s16 	%p208, %rs310, 0;
	and.pred  	%p209, %p208, %p206;
	min.s64 	%rd312, %rd311, %rd309;
	setp.eq.s16 	%p210, %rs310, 0;
	selp.b64 	%rd313, %rd311, %rd309, %p210;
	selp.b16 	%rs313, %rs312, %rs309, %p210;
	selp.b64 	%rd314, %rd312, %rd313, %p209;
	selp.b16 	%rs314, 1, %rs313, %p209;
	and.b16  	%rs315, %rs314, 255;
	add.s32 	%r197, %r434, 768;
	cvt.u64.u32 	%rd315, %r197;
	add.s64 	%rd316, %rd113, %rd315;
	ld.global.u8 	%rs316, [%rd300+768];
	setp.eq.s16 	%p211, %rs316, %rs300;
	selp.u16 	%rs317, 1, 0, %p211;
	setp.ne.s16 	%p213, %rs315, 0;
	and.pred  	%p214, %p213, %p211;
	min.s64 	%rd317, %rd316, %rd314;
	setp.eq.s16 	%p215, %rs315, 0;
	selp.b64 	%rd318, %rd316, %rd314, %p215;
	selp.b16 	%rs318, %rs317, %rs314, %p215;
	selp.b64 	%rd395, %rd317, %rd318, %p214;
	selp.b16 	%rs436, 1, %rs318, %p214;
	add.s32 	%r434, %r434, 1024;
$L__BB21_13:
	and.b32  	%r198, %r5, 3;
	setp.eq.s32 	%p216, %r198, 0;
	@%p216 bra 	$L__BB21_18;
	setp.eq.s32 	%p217, %r198, 1;
	@%p217 bra 	$L__BB21_16;
	cvt.u64.u32 	%rd320, %r434;
	add.s64 	%rd321, %rd2, %rd320;
	add.s64 	%rd322, %rd113, %rd320;
	ld.global.u8 	%rs320, [%rd321];
	and.b16  	%rs321, %rs95, 255;
	setp.eq.s16 	%p218, %rs320, %rs321;
	selp.u16 	%rs322, 1, 0, %p218;
	and.b16  	%rs323, %rs436, 255;
	setp.ne.s16 	%p220, %rs323, 0;
	and.pred  	%p221, %p220, %p218;
	min.s64 	%rd323, %rd322, %rd395;
	setp.eq.s16 	%p222, %rs323, 0;
	selp.b64 	%rd324, %rd322, %rd395, %p222;
	selp.b16 	%rs324, %rs322, %rs436, %p222;
	selp.b64 	%rd325, %rd323, %rd324, %p221;
	selp.b16 	%rs325, 1, %rs324, %p221;
	and.b16  	%rs326, %rs325, 255;
	add.s32 	%r199, %r434, 256;
	cvt.u64.u32 	%rd326, %r199;
	add.s64 	%rd327, %rd113, %rd326;
	ld.global.u8 	%rs327, [%rd321+256];
	setp.eq.s16 	%p223, %rs327, %rs321;
	selp.u16 	%rs328, 1, 0, %p223;
	setp.ne.s16 	%p225, %rs326, 0;
	and.pred  	%p226, %p225, %p223;
	min.s64 	%rd328, %rd327, %rd325;
	setp.eq.s16 	%p227, %rs326, 0;
	selp.b64 	%rd329, %rd327, %rd325, %p227;
	selp.b16 	%rs329, %rs328, %rs325, %p227;
	selp.b64 	%rd395, %rd328, %rd329, %p226;
	selp.b16 	%rs436, 1, %rs329, %p226;
	add.s32 	%r434, %r434, 512;
$L__BB21_16:
	and.b32  	%r200, %r4, 256;
	setp.ne.s32 	%p228, %r200, 0;
	@%p228 bra 	$L__BB21_18;
	cvt.u64.u32 	%rd330, %r434;
	add.s64 	%rd331, %rd2, %rd330;
	add.s64 	%rd332, %rd113, %rd330;
	ld.global.u8 	%rs330, [%rd331];
	and.b16  	%rs331, %rs95, 255;
	setp.eq.s16 	%p229, %rs330, %rs331;
	selp.u16 	%rs332, 1, 0, %p229;
	and.b16  	%rs333, %rs436, 255;
	setp.ne.s16 	%p231, %rs333, 0;
	and.pred  	%p232, %p231, %p229;
	min.s64 	%rd333, %rd332, %rd395;
	setp.eq.s16 	%p233, %rs333, 0;
	selp.b64 	%rd334, %rd332, %rd395, %p233;
	selp.b16 	%rs334, %rs332, %rs436, %p233;
	selp.b64 	%rd395, %rd333, %rd334, %p232;
	selp.b16 	%rs436, 1, %rs334, %p232;
$L__BB21_18:
	setp.lt.u32 	%p234, %r44, 256;
	@%p234 bra 	$L__BB21_43;
	// begin inline asm
	mov.u32 %r319, %laneid;
	// end inline asm
	cvt.u32.u16 	%r340, %rs436;
	and.b32  	%r321, %r340, 255;
	mov.b32 	%r337, 1;
	mov.b32 	%r338, 31;
	mov.b32 	%r339, -1;
	// begin inline asm
	shfl.sync.down.b32 %r320, %r321, %r337, %r338, %r339;
	// end inline asm
	// begin inline asm
	shfl.sync.down.b32 %r325, %r326, %r337, %r338, %r339;
	// end inline asm
	mov.b64 	{%r331, %r336}, %rd395;
	// begin inline asm
	shfl.sync.down.b32 %r330, %r331, %r337, %r338, %r339;
	// end inline asm
	// begin inline asm
	shfl.sync.down.b32 %r335, %r336, %r337, %r338, %r339;
	// end inline asm
	mov.b64 	%rd18, {%r330, %r335};
	cvt.u16.u32 	%rs16, %r320;
	setp.gt.s32 	%p284, %r319, 30;
	@%p284 bra 	$L__BB21_23;
	and.b16  	%rs376, %rs436, 255;
	setp.eq.s16 	%p285, %rs376, 0;
	and.b16  	%rs377, %rs16, 255;
	setp.eq.s16 	%p286, %rs377, 0;
	or.pred  	%p287, %p285, %p286;
	@%p287 bra 	$L__BB21_22;
	min.s64 	%rd395, %rd18, %rd395;
	mov.b16 	%rs436, 1;
	bra.uni 	$L__BB21_23;
$L__BB21_22:
	setp.eq.s16 	%p288, %rs376, 0;
	selp.b64 	%rd395, %rd18, %rd395, %p288;
	selp.b16 	%rs436, %rs16, %rs436, %p288;
$L__BB21_23:
	cvt.u32.u16 	%r361, %rs436;
	and.b32  	%r342, %r361, 255;
	mov.b32 	%r358, 2;
	mov.b32 	%r359, 31;
	mov.b32 	%r360, -1;
	// begin inline asm
	shfl.sync.down.b32 %r341, %r342, %r358, %r359, %r360;
	// end inline asm
	// begin inline asm
	shfl.sync.down.b32 %r346, %r347, %r358, %r359, %r360;
	// end inline asm
	mov.b64 	{%r352, %r357}, %rd395;
	// begin inline asm
	shfl.sync.down.b32 %r351, %r352, %r358, %r359, %r360;
	// end inline asm
	// begin inline asm
	shfl.sync.down.b32 %r356, %r357, %r358, %r359, %r360;
	// end inline asm
	mov.b64 	%rd22, {%r351, %r356};
	cvt.u16.u32 	%rs19, %r341;
	setp.gt.s32 	%p289, %r319, 29;
	@%p289 bra 	$L__BB21_27;
	and.b16  	%rs380, %rs436, 255;
	setp.eq.s16 	%p290, %rs380, 0;
	and.b16  	%rs381, %rs19, 255;
	setp.eq.s16 	%p291, %rs381, 0;
	or.pred  	%p292, %p290, %p291;
	@%p292 bra 	$L__BB21_26;
	min.s64 	%rd395, %rd22, %rd395;
	mov.b16 	%rs436, 1;
	bra.uni 	$L__BB21_27;
$L__BB21_26:
	setp.eq.s16 	%p293, %rs380, 0;
	selp.b64 	%rd395, %rd22, %rd395, %p293;
	selp.b16 	%rs436, %rs19, %rs436, %p293;
$L__BB21_27:
	cvt.u32.u16 	%r382, %rs436;
	and.b32  	%r363, %r382, 255;
	mov.b32 	%r379, 4;
	mov.b32 	%r380, 31;
	mov.b32 	%r381, -1;
	// begin inline asm
	shfl.sync.down.b32 %r362, %r363, %r379, %r380, %r381;
	// end inline asm
	// begin inline asm
	shfl.sync.down.b32 %r367, %r368, %r379, %r380, %r381;
	// end inline asm
	mov.b64 	{%r373, %r378}, %rd395;
	// begin inline asm
	shfl.sync.down.b32 %r372, %r373, %r379, %r380, %r381;
	// end inline asm
	// begin inline asm
	shfl.sync.down.b32 %r377, %r378, %r379, %r380, %r381;
	// end inline asm
	mov.b64 	%rd26, {%r372, %r377};
	cvt.u16.u32 	%rs22, %r362;
	setp.gt.s32 	%p294, %r319, 27;
	@%p294 bra 	$L__BB21_31;
	and.b16  	%rs384, %rs436, 255;
	setp.eq.s16 	%p295, %rs384, 0;
	and.b16  	%rs385, %rs22, 255;
	setp.eq.s16 	%p296, %rs385, 0;
	or.pred  	%p297, %p295, %p296;
	@%p297 bra 	$L__BB21_30;
	min.s64 	%rd395, %rd26, %rd395;
	mov.b16 	%rs436, 1;
	bra.uni 	$L__BB21_31;
$L__BB21_30:
	setp.eq.s16 	%p298, %rs384, 0;
	selp.b64 	%rd395, %rd26, %rd395, %p298;
	selp.b16 	%rs436, %rs22, %rs436, %p298;
$L__BB21_31:
	cvt.u32.u16 	%r403, %rs436;
	and.b32  	%r384, %r403, 255;
	mov.b32 	%r400, 8;
	mov.b32 	%r401, 31;
	mov.b32 	%r402, -1;
	// begin inline asm
	shfl.sync.down.b32 %r383, %r384, %r400, %r401, %r402;
	// end inline asm
	// begin inline asm
	shfl.sync.down.b32 %r388, %r389, %r400, %r401, %r402;
	// end inline asm
	mov.b64 	{%r394, %r399}, %rd395;
	// begin inline asm
	shfl.sync.down.b32 %r393, %r394, %r400, %r401, %r402;
	// end inline asm
	// begin inline asm
	shfl.sync.down.b32 %r398, %r399, %r400, %r401, %r402;
	// end inline asm
	mov.b64 	%rd30, {%r393, %r398};
	cvt.u16.u32 	%rs25, %r383;
	setp.gt.s32 	%p299, %r319, 23;
	@%p299 bra 	$L__BB21_35;
	and.b16  	%rs388, %rs436, 255;
	setp.eq.s16 	%p300, %rs388, 0;
	and.b16  	%rs389, %rs25, 255;
	setp.eq.s16 	%p301, %rs389, 0;
	or.pred  	%p302, %p300, %p301;
	@%p302 bra 	$L__BB21_34;
	min.s64 	%rd395, %rd30, %rd395;
	mov.b16 	%rs436, 1;
	bra.uni 	$L__BB21_35;
$L__BB21_34:
	setp.eq.s16 	%p303, %rs388, 0;
	selp.b64 	%rd395, %rd30, %rd395, %p303;
	selp.b16 	%rs436, %rs25, %rs436, %p303;
$L__BB21_35:
	cvt.u32.u16 	%r424, %rs436;
	and.b32  	%r405, %r424, 255;
	mov.b32 	%r421, 16;
	mov.b32 	%r422, 31;
	mov.b32 	%r423, -1;
	// begin inline asm
	shfl.sync.down.b32 %r404, %r405, %r421, %r422, %r423;
	// end inline asm
	// begin inline asm
	shfl.sync.down.b32 %r409, %r410, %r421, %r422, %r423;
	// end inline asm
	mov.b64 	{%r415, %r420}, %rd395;
	// begin inline asm
	shfl.sync.down.b32 %r414, %r415, %r421, %r422, %r423;
	// end inline asm
	// begin inline asm
	shfl.sync.down.b32 %r419, %r420, %r421, %r422, %r423;
	// end inline asm
	mov.b64 	%rd34, {%r414, %r419};
	cvt.u16.u32 	%rs28, %r404;
	setp.gt.s32 	%p304, %r319, 15;
	@%p304 bra 	$L__BB21_39;
	and.b16  	%rs392, %rs436, 255;
	setp.eq.s16 	%p305, %rs392, 0;
	and.b16  	%rs393, %rs28, 255;
	setp.eq.s16 	%p306, %rs393, 0;
	or.pred  	%p307, %p305, %p306;
	@%p307 bra 	$L__BB21_38;
	min.s64 	%rd395, %rd34, %rd395;
	mov.b16 	%rs436, 1;
	bra.uni 	$L__BB21_39;
$L__BB21_38:
	setp.eq.s16 	%p308, %rs392, 0;
	selp.b16 	%rs436, %rs28, %rs436, %p308;
	selp.b64 	%rd395, %rd34, %rd395, %p308;
$L__BB21_39:
	setp.ne.s32 	%p309, %r319, 0;
	@%p309 bra 	$L__BB21_41;
	shr.u32 	%r425, %r1, 1;
	and.b32  	%r426, %r425, 496;
	mov.u32 	%r427, _ZZN3cub18CUB_300001_SM_10006detail6reduce28DeviceReduceSingleTileKernelINS2_10policy_hubIN4cuda3std3__45tupleIJblEEEjN6thrust24THRUST_300001_SM_1000_NS8cuda_cub9__find_if7functorIS9_EEE10Policy1000ENSB_12zip_iteratorINS8_IJNSD_26transform_input_iterator_tIbNSB_6detail15normal_iteratorINSB_10device_ptrIbEEEENSK_10functional5actorINSP_9compositeIJNSP_16operator_adaptorINS7_8equal_toIvEEEENSQ_INSP_8argumentILj0EEEEENSQ_INSP_5valueIbEEEEEEEEEEENSB_17counting_iteratorIlNSB_11use_defaultES16_S16_EEEEEEEPS9_jSF_S9_S9_NS7_10__identityEEEvT0_T1_T2_T3_T4_T6_E12temp_storage;
	add.s32 	%r428, %r427, %r426;
	st.shared.u8 	[%r428+8], %rs436;
	st.shared.u64 	[%r428+16], %rd395;
$L__BB21_41:
	bar.sync 	0;
	setp.ne.s32 	%p310, %r1, 0;
	@%p310 bra 	$L__BB21_121;
	ld.shared.u8 	%rs396, [_ZZN3cub18CUB_300001_SM_10006detail6reduce28DeviceReduceSingleTileKernelINS2_10policy_hubIN4cuda3std3__45tupleIJblEEEjN6thrust24THRUST_300001_SM_1000_NS8cuda_cub9__find_if7functorIS9_EEE10Policy1000ENSB_12zip_iteratorINS8_IJNSD_26transform_input_iterator_tIbNSB_6detail15normal_iteratorINSB_10device_ptrIbEEEENSK_10functional5actorINSP_9compositeIJNSP_16operator_adaptorINS7_8equal_toIvEEEENSQ_INSP_8argumentILj0EEEEENSQ_INSP_5valueIbEEEEEEEEEEENSB_17counting_iteratorIlNSB_11use_defaultES16_S16_EEEEEEEPS9_jSF_S9_S9_NS7_10__identityEEEvT0_T1_T2_T3_T4_T6_E12temp_storage+24];
	ld.shared.u64 	%rd356, [_ZZN3cub18CUB_300001_SM_10006detail6reduce28DeviceReduceSingleTileKernelINS2_10policy_hubIN4cuda3std3__45tupleIJblEEEjN6thrust24THRUST_300001_SM_1000_NS8cuda_cub9__find_if7functorIS9_EEE10Policy1000ENSB_12zip_iteratorINS8_IJNSD_26transform_input_iterator_tIbNSB_6detail15normal_iteratorINSB_10device_ptrIbEEEENSK_10functional5actorINSP_9compositeIJNSP_16operator_adaptorINS7_8equal_toIvEEEENSQ_INSP_8argumentILj0EEEEENSQ_INSP_5valueIbEEEEEEEEEEENSB_17counting_iteratorIlNSB_11use_defaultES16_S16_EEEEEEEPS9_jSF_S9_S9_NS7_10__identityEEEvT0_T1_T2_T3_T4_T6_E12temp_storage+32];
	and.b16  	%rs397, %rs436, 255;
	setp.eq.s16 	%p311, %rs397, 0;
	setp.eq.s16 	%p312, %rs396, 0;
	min.s64 	%rd357, %rd356, %rd395;
	selp.b16 	%rs398, %rs436, 1, %p312;
	selp.b16 	%rs399, %rs396, %rs398, %p311;
	and.b16  	%rs400, %rs399, 255;
	selp.b64 	%rd358, %rd395, %rd357, %p312;
	selp.b64 	%rd359, %rd356, %rd358, %p311;
	ld.shared.u8 	%rs401, [_ZZN3cub18CUB_300001_SM_10006detail6reduce28DeviceReduceSingleTileKernelINS2_10policy_hubIN4cuda3std3__45tupleIJblEEEjN6thrust24THRUST_300001_SM_1000_NS8cuda_cub9__find_if7functorIS9_EEE10Policy1000ENSB_12zip_iteratorINS8_IJNSD_26transform_input_iterator_tIbNSB_6detail15normal_iteratorINSB_10device_ptrIbEEEENSK_10functional5actorINSP_9compositeIJNSP_16operator_adaptorINS7_8equal_toIvEEEENSQ_INSP_8argumentILj0EEEEENSQ_INSP_5valueIbEEEEEEEEEEENSB_17counting_iteratorIlNSB_11use_defaultES16_S16_EEEEEEEPS9_jSF_S9_S9_NS7_10__identityEEEvT0_T1_T2_T3_T4_T6_E12temp_storage+40];
	ld.shared.u64 	%rd360, [_ZZN3cub18CUB_300001_SM_10006detail6reduce28DeviceReduceSingleTileKernelINS2_10policy_hubIN4cuda3std3__45tupleIJblEEEjN6thrust24THRUST_300001_SM_1000_NS8cuda_cub9__find_if7functorIS9_EEE10Policy1000ENSB_12zip_iteratorINS8_IJNSD_26transform_input_iterator_tIbNSB_6detail15normal_iteratorINSB_10device_ptrIbEEEENSK_10functional5actorINSP_9compositeIJNSP_16operator_adaptorINS7_8equal_toIvEEEENSQ_INSP_8argumentILj0EEEEENSQ_INSP_5valueIbEEEEEEEEEEENSB_17counting_iteratorIlNSB_11use_defaultES16_S16_EEEEEEEPS9_jSF_S9_S9_NS7_10__identityEEEvT0_T1_T2_T3_T4_T6_E12temp_storage+48];
	setp.eq.s16 	%p313, %rs400, 0;
	setp.eq.s16 	%p314, %rs401, 0;
	min.s64 	%rd361, %rd360, %rd359;
	selp.b16 	%rs402, %rs399, 1, %p314;
	selp.b16 	%rs403, %rs401, %rs402, %p313;
	and.b16  	%rs404, %rs403, 255;
	selp.b64 	%rd362, %rd359, %rd361, %p314;
	selp.b64 	%rd363, %rd360, %rd362, %p313;
	ld.shared.u8 	%rs405, [_ZZN3cub18CUB_300001_SM_10006detail6reduce28DeviceReduceSingleTileKernelINS2_10policy_hubIN4cuda3std3__45tupleIJblEEEjN6thrust24THRUST_300001_SM_1000_NS8cuda_cub9__find_if7functorIS9_EEE10Policy1000ENSB_12zip_iteratorINS8_IJNSD_26transform_input_iterator_tIbNSB_6detail15normal_iteratorINSB_10device_ptrIbEEEENSK_10functional5actorINSP_9compositeIJNSP_16operator_adaptorINS7_8equal_toIvEEEENSQ_INSP_8argumentILj0EEEEENSQ_INSP_5valueIbEEEEEEEEEEENSB_17counting_iteratorIlNSB_11use_defaultES16_S16_EEEEEEEPS9_jSF_S9_S9_NS7_10__identityEEEvT0_T1_T2_T3_T4_T6_E12temp_storage+56];
	ld.shared.u64 	%rd364, [_ZZN3cub18CUB_300001_SM_10006detail6reduce28DeviceReduceSingleTileKernelINS2_10policy_hubIN4cuda3std3__45tupleIJblEEEjN6thrust24THRUST_300001_SM_1000_NS8cuda_cub9__find_if7functorIS9_EEE10Policy1000ENSB_12zip_iteratorINS8_IJNSD_26transform_input_iterator_tIbNSB_6detail15normal_iteratorINSB_10device_ptrIbEEEENSK_10functional5actorINSP_9compositeIJNSP_16operator_adaptorINS7_8equal_toIvEEEENSQ_INSP_8argumentILj0EEEEENSQ_INSP_5valueIbEEEEEEEEEEENSB_17counting_iteratorIlNSB_11use_defaultES16_S16_EEEEEEEPS9_jSF_S9_S9_NS7_10__identityEEEvT0_T1_T2_T3_T4_T6_E12temp_storage+64];
	setp.eq.s16 	%p315, %rs404, 0;
	setp.eq.s16 	%p316, %rs405, 0;
	min.s64 	%rd365, %rd364, %rd363;
	selp.b16 	%rs406, %rs403, 1, %p316;
	selp.b16 	%rs407, %rs405, %rs406, %p315;
	and.b16  	%rs408, %rs407, 255;
	selp.b64 	%rd366, %rd363, %rd365, %p316;
	selp.b64 	%rd367, %rd364, %rd366, %p315;
	ld.shared.u8 	%rs409, [_ZZN3cub18CUB_300001_SM_10006detail6reduce28DeviceReduceSingleTileKernelINS2_10policy_hubIN4cuda3std3__45tupleIJblEEEjN6thrust24THRUST_300001_SM_1000_NS8cuda_cub9__find_if7functorIS9_EEE10Policy1000ENSB_12zip_iteratorINS8_IJNSD_26transform_input_iterator_tIbNSB_6detail15normal_iteratorINSB_10device_ptrIbEEEENSK_10functional5actorINSP_9compositeIJNSP_16operator_adaptorINS7_8equal_toIvEEEENSQ_INSP_8argumentILj0EEEEENSQ_INSP_5valueIbEEEEEEEEEEENSB_17counting_iteratorIlNSB_11use_defaultES16_S16_EEEEEEEPS9_jSF_S9_S9_NS7_10__identityEEEvT0_T1_T2_T3_T4_T6_E12temp_storage+72];
	ld.shared.u64 	%rd368, [_ZZN3cub18CUB_300001_SM_10006detail6reduce28DeviceReduceSingleTileKernelINS2_10policy_hubIN4cuda3std3__45tupleIJblEEEjN6thrust24THRUST_300001_SM_1000_NS8cuda_cub9__find_if7functorIS9_EEE10Policy1000ENSB_12zip_iteratorINS8_IJNSD_26transform_input_iterator_tIbNSB_6detail15normal_iteratorINSB_10device_ptrIbEEEENSK_10functional5actorINSP_9compositeIJNSP_16operator_adaptorINS7_8equal_toIvEEEENSQ_INSP_8argumentILj0EEEEENSQ_INSP_5valueIbEEEEEEEEEEENSB_17counting_iteratorIlNSB_11use_defaultES16_S16_EEEEEEEPS9_jSF_S9_S9_NS7_10__identityEEEvT0_T1_T2_T3_T4_T6_E12temp_storage+80];
	setp.eq.s16 	%p317, %rs408, 0;
	setp.eq.s16 	%p318, %rs409, 0;
	min.s64 	%rd369, %rd368, %rd367;
	selp.b16 	%rs410, %rs407, 1, %p318;
	selp.b16 	%rs411, %rs409, %rs410, %p317;
	and.b16  	%rs412, %rs411, 255;
	selp.b64 	%rd370, %rd367, %rd369, %p318;
	selp.b64 	%rd371, %rd368, %rd370, %p317;
	ld.shared.u8 	%rs413, [_ZZN3cub18CUB_300001_SM_10006detail6reduce28DeviceReduceSingleTileKernelINS2_10policy_hubIN4cuda3std3__45tupleIJblEEEjN6thrust24THRUST_300001_SM_1000_NS8cuda_cub9__find_if7functorIS9_EEE10Policy1000ENSB_12zip_iteratorINS8_IJNSD_26transform_input_iterator_tIbNSB_6detail15normal_iteratorINSB_10device_ptrIbEEEENSK_10functional5actorINSP_9compositeIJNSP_16operator_adaptorINS7_8equal_toIvEEEENSQ_INSP_8argumentILj0EEEEENSQ_INSP_5valueIbEEEEEEEEEEENSB_17counting_iteratorIlNSB_11use_defaultES16_S16_EEEEEEEPS9_jSF_S9_S9_NS7_10__identityEEEvT0_T1_T2_T3_T4_T6_E12temp_storage+88];
	ld.shared.u64 	%rd372, [_ZZN3cub18CUB_300001_SM_10006detail6reduce28DeviceReduceSingleTileKernelINS2_10policy_hubIN4cuda3std3__45tupleIJblEEEjN6thrust24THRUST_300001_SM_1000_NS8cuda_cub9__find_if7functorIS9_EEE10Policy1000ENSB_12zip_iteratorINS8_IJNSD_26transform_input_iterator_tIbNSB_6detail15normal_iteratorINSB_10device_ptrIbEEEENSK_10functional5actorINSP_9compositeIJNSP_16operator_adaptorINS7_8equal_toIvEEEENSQ_INSP_8argumentILj0EEEEENSQ_INSP_5valueIbEEEEEEEEEEENSB_17counting_iteratorIlNSB_11use_defaultES16_S16_EEEEEEEPS9_jSF_S9_S9_NS7_10__identityEEEvT0_T1_T2_T3_T4_T6_E12temp_storage+96];
	setp.eq.s16 	%p319, %rs412, 0;
	setp.eq.s16 	%p320, %rs413, 0;
	min.s64 	%rd373, %rd372, %rd371;
	selp.b16 	%rs414, %rs411, 1, %p320;
	selp.b16 	%rs415, %rs413, %rs414, %p319;
	and.b16  	%rs416, %rs415, 255;
	selp.b64 	%rd374, %rd371, %rd373, %p320;
	selp.b64 	%rd375, %rd372, %rd374, %p319;
	ld.shared.u8 	%rs417, [_ZZN3cub18CUB_300001_SM_10006detail6reduce28DeviceReduceSingleTileKernelINS2_10policy_hubIN4cuda3std3__45tupleIJblEEEjN6thrust24THRUST_300001_SM_1000_NS8cuda_cub9__find_if7functorIS9_EEE10Policy1000ENSB_12zip_iteratorINS8_IJNSD_26transform_input_iterator_tIbNSB_6detail15normal_iteratorINSB_10device_ptrIbEEEENSK_10functional5actorINSP_9compositeIJNSP_16operator_adaptorINS7_8equal_toIvEEEENSQ_INSP_8argumentILj0EEEEENSQ_INSP_5valueIbEEEEEEEEEEENSB_17counting_iteratorIlNSB_11use_defaultES16_S16_EEEEEEEPS9_jSF_S9_S9_NS7_10__identityEEEvT0_T1_T2_T3_T4_T6_E12temp_storage+104];
	ld.shared.u64 	%rd376, [_ZZN3cub18CUB_300001_SM_10006detail6reduce28DeviceReduceSingleTileKernelINS2_10policy_hubIN4cuda3std3__45tupleIJblEEEjN6thrust24THRUST_300001_SM_1000_NS8cuda_cub9__find_if7functorIS9_EEE10Policy1000ENSB_12zip_iteratorINS8_IJNSD_26transform_input_iterator_tIbNSB_6detail15normal_iteratorINSB_10device_ptrIbEEEENSK_10functional5actorINSP_9compositeIJNSP_16operator_adaptorINS7_8equal_toIvEEEENSQ_INSP_8argumentILj0EEEEENSQ_INSP_5valueIbEEEEEEEEEEENSB_17counting_iteratorIlNSB_11use_defaultES16_S16_EEEEEEEPS9_jSF_S9_S9_NS7_10__identityEEEvT0_T1_T2_T3_T4_T6_E12temp_storage+112];
	setp.eq.s16 	%p321, %rs416, 0;
	setp.eq.s16 	%p322, %rs417, 0;
	min.s64 	%rd377, %rd376, %rd375;
	selp.b16 	%rs418, %rs415, 1, %p322;
	selp.b16 	%rs419, %rs417, %rs418, %p321;
	and.b16  	%rs420, %rs419, 255;
	selp.b64 	%rd378, %rd375, %rd377, %p322;
	selp.b64 	%rd379, %rd376, %rd378, %p321;
	ld.shared.u8 	%rs421, [_ZZN3cub18CUB_300001_SM_10006detail6reduce28DeviceReduceSingleTileKernelINS2_10policy_hubIN4cuda3std3__45tupleIJblEEEjN6thrust24THRUST_300001_SM_1000_NS8cuda_cub9__find_if7functorIS9_EEE10Policy1000ENSB_12zip_iteratorINS8_IJNSD_26transform_input_iterator_tIbNSB_6detail15normal_iteratorINSB_10device_ptrIbEEEENSK_10functional5actorINSP_9compositeIJNSP_16operator_adaptorINS7_8equal_toIvEEEENSQ_INSP_8argumentILj0EEEEENSQ_INSP_5valueIbEEEEEEEEEEENSB_17counting_iteratorIlNSB_11use_defaultES16_S16_EEEEEEEPS9_jSF_S9_S9_NS7_10__identityEEEvT0_T1_T2_T3_T4_T6_E12temp_storage+120];
	ld.shared.u64 	%rd380, [_ZZN3cub18CUB_300001_SM_10006detail6reduce28DeviceReduceSingleTileKernelINS2_10policy_hubIN4cuda3std3__45tupleIJblEEEjN6thrust24THRUST_300001_SM_1000_NS8cuda_cub9__find_if7functorIS9_EEE10Policy1000ENSB_12zip_iteratorINS8_IJNSD_26transform_input_iterator_tIbNSB_6detail15normal_iteratorINSB_10device_ptrIbEEEENSK_10functional5actorINSP_9compositeIJNSP_16operator_adaptorINS7_8equal_toIvEEEENSQ_INSP_8argumentILj0EEEEENSQ_INSP_5valueIbEEEEEEEEEEENSB_17counting_iteratorIlNSB_11use_defaultES16_S16_EEEEEEEPS9_jSF_S9_S9_NS7_10__identityEEEvT0_T1_T2_T3_T4_T6_E12temp_storage+128];
	setp.eq.s16 	%p323, %rs420, 0;
	setp.eq.s16 	%p324, %rs421, 0;
	min.s64 	%rd381, %rd380, %rd379;
	selp.b16 	%rs422, %rs419, 1, %p324;
	selp.b16 	%rs436, %rs421, %rs422, %p323;
	selp.b64 	%rd382, %rd379, %rd381, %p324;
	selp.b64 	%rd395, %rd380, %rd382, %p323;
	bra.uni 	$L__BB21_121;
$L__BB21_43:
	// begin inline asm
	mov.u32 %r201, %laneid;
	// end inline asm
	and.b32  	%r222, %r1, 992;
	add.s32 	%r223, %r222, 32;
	setp.gt.u32 	%p235, %r223, %r44;
	not.b32 	%r224, %r222;
	add.s32 	%r225, %r44, %r224;
	selp.b32 	%r220, %r225, 31, %p235;
	cvt.u32.u16 	%r226, %rs436;
	and.b32  	%r203, %r226, 255;
	mov.b32 	%r219, 1;
	mov.b32 	%r221, -1;
	// begin inline asm
	shfl.sync.down.b32 %r202, %r203, %r219, %r220, %r221;
	// end inline asm
	// begin inline asm
	shfl.sync.down.b32 %r207, %r208, %r219, %r220, %r221;
	// end inline asm
	mov.b64 	{%r213, %r218}, %rd395;
	// begin inline asm
	shfl.sync.down.b32 %r212, %r213, %r219, %r220, %r221;
	// end inline asm
	// begin inline asm
	shfl.sync.down.b32 %r217, %r218, %r219, %r220, %r221;
	// end inline asm
	mov.b64 	%rd39, {%r212, %r217};
	cvt.u16.u32 	%rs32, %r202;
	setp.ge.s32 	%p236, %r201, %r220;
	@%p236 bra 	$L__BB21_47;
	and.b16  	%rs335, %rs436, 255;
	setp.eq.s16 	%p237, %rs335, 0;
	and.b16  	%rs336, %rs32, 255;
	setp.eq.s16 	%p238, %rs336, 0;
	or.pred  	%p239, %p237, %p238;
	@%p239 bra 	$L__BB21_46;
	min.s64 	%rd395, %rd39, %rd395;
	mov.b16 	%rs436, 1;
	bra.uni 	$L__BB21_47;
$L__BB21_46:
	setp.eq.s16 	%p240, %rs335, 0;
	selp.b16 	%rs436, %rs32, %rs436, %p240;
	selp.b64 	%rd395, %rd39, %rd395, %p240;
$L__BB21_47:
	cvt.u32.u16 	%r247, %rs436;
	and.b32  	%r228, %r247, 255;
	mov.b32 	%r244, 2;
	mov.b32 	%r246, -1;
	// begin inline asm
	shfl.sync.down.b32 %r227, %r228, %r244, %r220, %r246;
	// end inline asm
	// begin inline asm
	shfl.sync.down.b32 %r232, %r233, %r244, %r220, %r246;
	// end inline asm
	mov.b64 	{%r238, %r243}, %rd395;
	// begin inline asm
	shfl.sync.down.b32 %r237, %r238, %r244, %r220, %r246;
	// end inline asm
	// begin inline asm
	shfl.sync.down.b32 %r242, %r243, %r244, %r220, %r246;
	// end inline asm
	mov.b64 	%rd43, {%r237, %r242};
	cvt.u16.u32 	%rs35, %r227;
	add.s32 	%r248, %r201, 2;
	setp.gt.s32 	%p241, %r248, %r220;
	@%p241 bra 	$L__BB21_51;
	and.b16  	%rs339, %rs436, 255;
	setp.eq.s16 	%p242, %rs339, 0;
	and.b16  	%rs340, %rs35, 255;
	setp.eq.s16 	%p243, %rs340, 0;
	or.pred  	%p244, %p242, %p243;
	@%p244 bra 	$L__BB21_50;
	min.s64 	%rd395, %rd43, %rd395;
	mov.b16 	%rs436, 1;
	bra.uni 	$L__BB21_51;
$L__BB21_50:
	setp.eq.s16 	%p245, %rs339, 0;
	selp.b16 	%rs436, %rs35, %rs436, %p245;
	selp.b64 	%rd395, %rd43, %rd395, %p245;
$L__BB21_51:
	cvt.u32.u16 	%r269, %rs436;
	and.b32  	%r250, %r269, 255;
	mov.b32 	%r266, 4;
	mov.b32 	%r268, -1;
	// begin inline asm
	shfl.sync.down.b32 %r249, %r250, %r266, %r220, %r268;
	// end inline asm
	// begin inline asm
	shfl.sync.down.b32 %r254, %r255, %r266, %r220, %r268;
	// end inline asm
	mov.b64 	{%r260, %r265}, %rd395;
	// begin inline asm
	shfl.sync.down.b32 %r259, %r260, %r266, %r220, %r268;
	// end inline asm
	// begin inline asm
	shfl.sync.down.b32 %r264, %r265, %r266, %r220, %r268;
	// end inline asm
	mov.b64 	%rd47, {%r259, %r264};
	cvt.u16.u32 	%rs38, %r249;
	add.s32 	%r270, %r201, 4;
	setp.gt.s32 	%p246, %r270, %r220;
	@%p246 bra 	$L__BB21_55;
	and.b16  	%rs343, %rs436, 255;
	setp.eq.s16 	%p247, %rs343, 0;
	and.b16  	%rs344, %rs38, 255;
	setp.eq.s16 	%p248, %rs344, 0;
	or.pred  	%p249, %p247, %p248;
	@%p249 bra 	$L__BB21_54;
	min.s64 	%rd395, %rd47, %rd395;
	mov.b16 	%rs436, 1;
	bra.uni 	$L__BB21_55;
$L__BB21_54:
	setp.eq.s16 	%p250, %rs343, 0;
	selp.b16 	%rs436, %rs38, %rs436, %p250;
	selp.b64 	%rd395, %rd47, %rd395, %p250;
$L__BB21_55:
	cvt.u32.u16 	%r291, %rs436;
	and.b32  	%r272, %r291, 255;
	mov.b32 	%r288, 8;
	mov.b32 	%r290, -1;
	// begin inline asm
	shfl.sync.down.b32 %r271, %r272, %r288, %r220, %r290;
	// end inline asm
	// begin inline asm
	shfl.sync.down.b32 %r276, %r277, %r288, %r220, %r290;
	// end inline asm
	mov.b64 	{%r282, %r287}, %rd395;
	// begin inline asm
	shfl.sync.down.b32 %r281, %r282, %r288, %r220, %r290;
	// end inline asm
	// begin inline asm
	shfl.sync.down.b32 %r286, %r287, %r288, %r220, %r290;
	// end inline asm
	mov.b64 	%rd51, {%r281, %r286};
	cvt.u16.u32 	%rs41, %r271;
	add.s32 	%r292, %r201, 8;
	setp.gt.s32 	%p251, %r292, %r220;
	@%p251 bra 	$L__BB21_59;
	and.b16  	%rs347, %rs436, 255;
	setp.eq.s16 	%p252, %rs347, 0;
	and.b16  	%rs348, %rs41, 255;
	setp.eq.s16 	%p253, %rs348, 0;
	or.pred  	%p254, %p252, %p253;
	@%p254 bra 	$L__BB21_58;
	min.s64 	%rd395, %rd51, %rd395;
	mov.b16 	%rs436, 1;
	bra.uni 	$L__BB21_59;
$L__BB21_58:
	setp.eq.s16 	%p255, %rs347, 0;
	selp.b16 	%rs436, %rs41, %rs436, %p255;
	selp.b64 	%rd395, %rd51, %rd395, %p255;
$L__BB21_59:
	cvt.u32.u16 	%r313, %rs436;
	and.b32  	%r294, %r313, 255;
	mov.b32 	%r310, 16;
	mov.b32 	%r312, -1;
	// begin inline asm
	shfl.sync.down.b32 %r293, %r294, %r310, %r220, %r312;
	// end inline asm
	// begin inline asm
	shfl.sync.down.b32 %r298, %r299, %r310, %r220, %r312;
	// end inline asm
	mov.b64 	{%r304, %r309}, %rd395;
	// begin inline asm
	shfl.sync.down.b32 %r303, %r304, %r310, %r220, %r312;
	// end inline asm
	// begin inline asm
	shfl.sync.down.b32 %r308, %r309, %r310, %r220, %r312;
	// end inline asm
	mov.b64 	%rd55, {%r303, %r308};
	cvt.u16.u32 	%rs44, %r293;
	add.s32 	%r314, %r201, 16;
	setp.gt.s32 	%p256, %r314, %r220;
	@%p256 bra 	$L__BB21_63;
	and.b16  	%rs351, %rs436, 255;
	setp.eq.s16 	%p257, %rs351, 0;
	and.b16  	%rs352, %rs44, 255;
	setp.eq.s16 	%p258, %rs352, 0;
	or.pred  	%p259, %p257, %p258;
	@%p259 bra 	$L__BB21_62;
	min.s64 	%rd395, %rd55, %rd395;
	mov.b16 	%rs436, 1;
	bra.uni 	$L__BB21_63;
$L__BB21_62:
	setp.eq.s16 	%p260, %rs351, 0;
	selp.b16 	%rs436, %rs44, %rs436, %p260;
	selp.b64 	%rd395, %rd55, %rd395, %p260;
$L__BB21_63:
	setp.ne.s32 	%p261, %r201, 0;
	@%p261 bra 	$L__BB21_65;
	shr.u32 	%r315, %r1, 1;
	and.b32  	%r316, %r315, 496;
	mov.u32 	%r317, _ZZN3cub18CUB_300001_SM_10006detail6reduce28DeviceReduceSingleTileKernelINS2_10policy_hubIN4cuda3std3__45tupleIJblEEEjN6thrust24THRUST_300001_SM_1000_NS8cuda_cub9__find_if7functorIS9_EEE10Policy1000ENSB_12zip_iteratorINS8_IJNSD_26transform_input_iterator_tIbNSB_6detail15normal_iteratorINSB_10device_ptrIbEEEENSK_10functional5actorINSP_9compositeIJNSP_16operator_adaptorINS7_8equal_toIvEEEENSQ_INSP_8argumentILj0EEEEENSQ_INSP_5valueIbEEEEEEEEEEENSB_17counting_iteratorIlNSB_11use_defaultES16_S16_EEEEEEEPS9_jSF_S9_S9_NS7_10__identityEEEvT0_T1_T2_T3_T4_T6_E12temp_storage;
	add.s32 	%r318, %r317, %r316;
	st.shared.u8 	[%r318+8], %rs436;
	st.shared.u64 	[%r318+16], %rd395;
$L__BB21_65:
	bar.sync 	0;
	setp.ne.s32 	%p262, %r1, 0;
	@%p262 bra 	$L__BB21_121;
	setp.lt.u32 	%p263, %r44, 33;
	@%p263 bra 	$L__BB21_68;
	ld.shared.u8 	%rs355, [_ZZN3cub18CUB_300001_SM_10006detail6reduce28DeviceReduceSingleTileKernelINS2_10policy_hubIN4cuda3std3__45tupleIJblEEEjN6thrust24THRUST_300001_SM_1000_NS8cuda_cub9__find_if7functorIS9_EEE10Policy1000ENSB_12zip_iteratorINS8_IJNSD_26transform_input_iterator_tIbNSB_6detail15normal_iteratorINSB_10device_ptrIbEEEENSK_10functional5actorINSP_9compositeIJNSP_16operator_adaptorINS7_8equal_toIvEEEENSQ_INSP_8argumentILj0EEEEENSQ_INSP_5valueIbEEEEEEEEEEENSB_17counting_iteratorIlNSB_11use_defaultES16_S16_EEEEEEEPS9_jSF_S9_S9_NS7_10__identityEEEvT0_T1_T2_T3_T4_T6_E12temp_storage+24];
	ld.shared.u64 	%rd335, [_ZZN3cub18CUB_300001_SM_10006detail6reduce28DeviceReduceSingleTileKernelINS2_10policy_hubIN4cuda3std3__45tupleIJblEEEjN6thrust24THRUST_300001_SM_1000_NS8cuda_cub9__find_if7functorIS9_EEE10Policy1000ENSB_12zip_iteratorINS8_IJNSD_26transform_input_iterator_tIbNSB_6detail15normal_iteratorINSB_10device_ptrIbEEEENSK_10functional5actorINSP_9compositeIJNSP_16operator_adaptorINS7_8equal_toIvEEEENSQ_INSP_8argumentILj0EEEEENSQ_INSP_5valueIbEEEEEEEEEEENSB_17counting_iteratorIlNSB_11use_defaultES16_S16_EEEEEEEPS9_jSF_S9_S9_NS7_10__identityEEEvT0_T1_T2_T3_T4_T6_E12temp_storage+32];
	and.b16  	%rs356, %rs436, 255;
	setp.eq.s16 	%p264, %rs356, 0;
	setp.eq.s16 	%p265, %rs355, 0;
	min.s64 	%rd336, %rd335, %rd395;
	selp.b16 	%rs357, %rs436, 1, %p265;
	selp.b16 	%rs436, %rs355, %rs357, %p264;
	selp.b64 	%rd337, %rd395, %rd336, %p265;
	selp.b64 	%rd395, %rd335, %rd337, %p264;
$L__BB21_68:
	setp.lt.u32 	%p266, %r44, 65;
	@%p266 bra 	$L__BB21_70;
	ld.shared.u8 	%rs358, [_ZZN3cub18CUB_300001_SM_10006detail6reduce28DeviceReduceSingleTileKernelINS2_10policy_hubIN4cuda3std3__45tupleIJblEEEjN6thrust24THRUST_300001_SM_1000_NS8cuda_cub9__find_if7functorIS9_EEE10Policy1000ENSB_12zip_iteratorINS8_IJNSD_26transform_input_iterator_tIbNSB_6detail15normal_iteratorINSB_10device_ptrIbEEEENSK_10functional5actorINSP_9compositeIJNSP_16operator_adaptorINS7_8equal_toIvEEEENSQ_INSP_8argumentILj0EEEEENSQ_INSP_5valueIbEEEEEEEEEEENSB_17counting_iteratorIlNSB_11use_defaultES16_S16_EEEEEEEPS9_jSF_S9_S9_NS7_10__identityEEEvT0_T1_T2_T3_T4_T6_E12temp_storage+40];
	ld.shared.u64 	%rd338, [_ZZN3cub18CUB_300001_SM_10006detail6reduce28DeviceReduceSingleTileKernelINS2_10policy_hubIN4cuda3std3__45tupleIJblEEEjN6thrust24THRUST_300001_SM_1000_NS8cuda_cub9__find_if7functorIS9_EEE10Policy1000ENSB_12zip_iteratorINS8_IJNSD_26transform_input_iterator_tIbNSB_6detail15normal_iteratorINSB_10device_ptrIbEEEENSK_10functional5actorINSP_9compositeIJNSP_16operator_adaptorINS7_8equal_toIvEEEENSQ_INSP_8argumentILj0EEEEENSQ_INSP_5valueIbEEEEEEEEEEENSB_17counting_iteratorIlNSB_11use_defaultES16_S16_EEEEEEEPS9_jSF_S9_S9_NS7_10__identityEEEvT0_T1_T2_T3_T4_T6_E12temp_storage+48];
	and.b16  	%rs359, %rs436, 255;
	setp.eq.s16 	%p267, %rs359, 0;
	setp.eq.s16 	%p268, %rs358, 0;
	min.s64 	%rd339, %rd338, %rd395;
	selp.b16 	%rs360, %rs436, 1, %p268;
	selp.b16 	%rs436, %rs358, %rs360, %p267;
	selp.b64 	%rd340, %rd395, %rd339, %p268;
	selp.b64 	%rd395, %rd338, %rd340, %p267;
$L__BB21_70:
	setp.lt.u32 	%p269, %r44, 97;
	@%p269 bra 	$L__BB21_72;
	ld.shared.u8 	%rs361, [_ZZN3cub18CUB_300001_SM_10006detail6reduce28DeviceReduceSingleTileKernelINS2_10policy_hubIN4cuda3std3__45tupleIJblEEEjN6thrust24THRUST_300001_SM_1000_NS8cuda_cub9__find_if7functorIS9_EEE10Policy1000ENSB_12zip_iteratorINS8_IJNSD_26transform_input_iterator_tIbNSB_6detail15normal_iteratorINSB_10device_ptrIbEEEENSK_10functional5actorINSP_9compositeIJNSP_16operator_adaptorINS7_8equal_toIvEEEENSQ_INSP_8argumentILj0EEEEENSQ_INSP_5valueIbEEEEEEEEEEENSB_17counting_iteratorIlNSB_11use_defaultES16_S16_EEEEEEEPS9_jSF_S9_S9_NS7_10__identityEEEvT0_T1_T2_T3_T4_T6_E12temp_storage+56];
	ld.shared.u64 	%rd341, [_ZZN3cub18CUB_300001_SM_10006detail6reduce28DeviceReduceSingleTileKernelINS2_10policy_hubIN4cuda3std3__45tupleIJblEEEjN6thrust24THRUST_300001_SM_1000_NS8cuda_cub9__find_if7functorIS9_EEE10Policy1000ENSB_12zip_iteratorINS8_IJNSD_26transform_input_iterator_tIbNSB_6detail15normal_iteratorINSB_10device_ptrIbEEEENSK_10functional5actorINSP_9compositeIJNSP_16operator_adaptorINS7_8equal_toIvEEEENSQ_INSP_8argumentILj0EEEEENSQ_INSP_5valueIbEEEEEEEEEEENSB_17counting_iteratorIlNSB_11use_defaultES16_S16_EEEEEEEPS9_jSF_S9_S9_NS7_10__identityEEEvT0_T1_T2_T3_T4_T6_E12temp_storage+64];
	and.b16  	%rs362, %rs436, 255;
	setp.eq.s16 	%p270, %rs362, 0;
	setp.eq.s16 	%p271, %rs361, 0;
	min.s64 	%rd342, %rd341, %rd395;
	selp.b16 	%rs363, %rs436, 1, %p271;
	selp.b16 	%rs436, %rs361, %rs363, %p270;
	selp.b64 	%rd343, %rd395, %rd342, %p271;
	selp.b64 	%rd395, %rd341, %rd343, %p270;
$L__BB21_72:
	setp.lt.u32 	%p272, %r44, 129;
	@%p272 bra 	$L__BB21_74;
	ld.shared.u8 	%rs364, [_ZZN3cub18CUB_300001_SM_10006detail6reduce28DeviceReduceSingleTileKernelINS2_10policy_hubIN4cuda3std3__45tupleIJblEEEjN6thrust24THRUST_300001_SM_1000_NS8cuda_cub9__find_if7functorIS9_EEE10Policy1000ENSB_12zip_iteratorINS8_IJNSD_26transform_input_iterator_tIbNSB_6detail15normal_iteratorINSB_10device_ptrIbEEEENSK_10functional5actorINSP_9compositeIJNSP_16operator_adaptorINS7_8equal_toIvEEEENSQ_INSP_8argumentILj0EEEEENSQ_INSP_5valueIbEEEEEEEEEEENSB_17counting_iteratorIlNSB_11use_defaultES16_S16_EEEEEEEPS9_jSF_S9_S9_NS7_10__identityEEEvT0_T1_T2_T3_T4_T6_E12temp_storage+72];
	ld.shared.u64 	%rd344, [_ZZN3cub18CUB_300001_SM_10006detail6reduce28DeviceReduceSingleTileKernelINS2_10policy_hubIN4cuda3std3__45tupleIJblEEEjN6thrust24THRUST_300001_SM_1000_NS8cuda_cub9__find_if7functorIS9_EEE10Policy1000ENSB_12zip_iteratorINS8_IJNSD_26transform_input_iterator_tIbNSB_6detail15normal_iteratorINSB_10device_ptrIbEEEENSK_10functional5actorINSP_9compositeIJNSP_16operator_adaptorINS7_8equal_toIvEEEENSQ_INSP_8argumentILj0EEEEENSQ_INSP_5valueIbEEEEEEEEEEENSB_17counting_iteratorIlNSB_11use_defaultES16_S16_EEEEEEEPS9_jSF_S9_S9_NS7_10__identityEEEvT0_T1_T2_T3_T4_T6_E12temp_storage+80];
	and.b16  	%rs365, %rs436, 255;
	setp.eq.s16 	%p273, %rs365, 0;
	setp.eq.s16 	%p274, %rs364, 0;
	min.s64 	%rd345, %rd344, %rd395;
	selp.b16 	%rs366, %rs436, 1, %p274;
	selp.b16 	%rs436, %rs364, %rs366, %p273;
	selp.b64 	%rd346, %rd395, %rd345, %p274;
	selp.b64 	%rd395, %rd344, %rd346, %p273;
$L__BB21_74:
	setp.lt.u32 	%p275, %r44, 161;
	@%p275 bra 	$L__BB21_76;
	ld.shared.u8 	%rs367, [_ZZN3cub18CUB_300001_SM_10006detail6reduce28DeviceReduceSingleTileKernelINS2_10policy_hubIN4cuda3std3__45tupleIJblEEEjN6thrust24THRUST_300001_SM_1000_NS8cuda_cub9__find_if7functorIS9_EEE10Policy1000ENSB_12zip_iteratorINS8_IJNSD_26transform_input_iterator_tIbNSB_6detail15normal_iteratorINSB_10device_ptrIbEEEENSK_10functional5actorINSP_9compositeIJNSP_16operator_adaptorINS7_8equal_toIvEEEENSQ_INSP_8argumentILj0EEEEENSQ_INSP_5valueIbEEEEEEEEEEENSB_17counting_iteratorIlNSB_11use_defaultES16_S16_EEEEEEEPS9_jSF_S9_S9_NS7_10__identityEEEvT0_T1_T2_T3_T4_T6_E12temp_storage+88];
	ld.shared.u64 	%rd347, [_ZZN3cub18CUB_300001_SM_10006detail6reduce28DeviceReduceSingleTileKernelINS2_10policy_hubIN4cuda3std3__45tupleIJblEEEjN6thrust24THRUST_300001_SM_1000_NS8cuda_cub9__find_if7functorIS9_EEE10Policy1000ENSB_12zip_iteratorINS8_IJNSD_26transform_input_iterator_tIbNSB_6detail15normal_iteratorINSB_10device_ptrIbEEEENSK_10functional5actorINSP_9compositeIJNSP_16operator_adaptorINS7_8equal_toIvEEEENSQ_INSP_8argumentILj0EEEEENSQ_INSP_5valueIbEEEEEEEEEEENSB_17counting_iteratorIlNSB_11use_defaultES16_S16_EEEEEEEPS9_jSF_S9_S9_NS7_10__identityEEEvT0_T1_T2_T3_T4_T6_E12temp_storage+96];
	and.b16  	%rs368, %rs436, 255;
	setp.eq.s16 	%p276, %rs368, 0;
	setp.eq.s16 	%p277, %rs367, 0;
	min.s64 	%rd348, %rd347, %rd395;
	selp.b16 	%rs369, %rs436, 1, %p277;
	selp.b16 	%rs436, %rs367, %rs369, %p276;
	selp.b64 	%rd349, %rd395, %rd348, %p277;
	selp.b64 	%rd395, %rd347, %rd349, %p276;
$L__BB21_76:
	setp.lt.u32 	%p278, %r44, 193;
	@%p278 bra 	$L__BB21_78;
	ld.shared.u8 	%rs370, [_ZZN3cub18CUB_300001_SM_10006detail6reduce28DeviceReduceSingleTileKernelINS2_10policy_hubIN4cuda3std3__45tupleIJblEEEjN6thrust24THRUST_300001_SM_1000_NS8cuda_cub9__find_if7functorIS9_EEE10Policy1000ENSB_12zip_iteratorINS8_IJNSD_26transform_input_iterator_tIbNSB_6detail15normal_iteratorINSB_10device_ptrIbEEEENSK_10functional5actorINSP_9compositeIJNSP_16operator_adaptorINS7_8equal_toIvEEEENSQ_INSP_8argumentILj0EEEEENSQ_INSP_5valueIbEEEEEEEEEEENSB_17counting_iteratorIlNSB_11use_defaultES16_S16_EEEEEEEPS9_jSF_S9_S9_NS7_10__identityEEEvT0_T1_T2_T3_T4_T6_E12temp_storage+104];
	ld.shared.u64 	%rd350, [_ZZN3cub18CUB_300001_SM_10006detail6reduce28DeviceReduceSingleTileKernelINS2_10policy_hubIN4cuda3std3__45tupleIJblEEEjN6thrust24THRUST_300001_SM_1000_NS8cuda_cub9__find_if7functorIS9_EEE10Policy1000ENSB_12zip_iteratorINS8_IJNSD_26transform_input_iterator_tIbNSB_6detail15normal_iteratorINSB_10device_ptrIbEEEENSK_10functional5actorINSP_9compositeIJNSP_16operator_adaptorINS7_8equal_toIvEEEENSQ_INSP_8argumentILj0EEEEENSQ_INSP_5valueIbEEEEEEEEEEENSB_17counting_iteratorIlNSB_11use_defaultES16_S16_EEEEEEEPS9_jSF_S9_S9_NS7_10__identityEEEvT0_T1_T2_T3_T4_T6_E12temp_storage+112];
	and.b16  	%rs371, %rs436, 255;
	setp.eq.s16 	%p279, %rs371, 0;
	setp.eq.s16 	%p280, %rs370, 0;
	min.s64 	%rd351, %rd350, %rd395;
	selp.b16 	%rs372, %rs436, 1, %p280;
	selp.b16 	%rs436, %rs370, %rs372, %p279;
	selp.b64 	%rd352, %rd395, %rd351, %p280;
	selp.b64 	%rd395, %rd350, %rd352, %p279;
$L__BB21_78:
	setp.lt.u32 	%p281, %r44, 225;
	@%p281 bra 	$L__BB21_121;
	ld.shared.u8 	%rs373, [_ZZN3cub18CUB_300001_SM_10006detail6reduce28DeviceReduceSingleTileKernelINS2_10policy_hubIN4cuda3std3__45tupleIJblEEEjN6thrust24THRUST_300001_SM_1000_NS8cuda_cub9__find_if7functorIS9_EEE10Policy1000ENSB_12zip_iteratorINS8_IJNSD_26transform_input_iterator_tIbNSB_6detail15normal_iteratorINSB_10device_ptrIbEEEENSK_10functional5actorINSP_9compositeIJNSP_16operator_adaptorINS7_8equal_toIvEEEENSQ_INSP_8argumentILj0EEEEENSQ_INSP_5valueIbEEEEEEEEEEENSB_17counting_iteratorIlNSB_11use_defaultES16_S16_EEEEEEEPS9_jSF_S9_S9_NS7_10__identityEEEvT0_T1_T2_T3_T4_T6_E12temp_storage+120];
	ld.shared.u64 	%rd353, [_ZZN3cub18CUB_300001_SM_10006detail6reduce28DeviceReduceSingleTileKernelINS2_10policy_hubIN4cuda3std3__45tupleIJblEEEjN6thrust24THRUST_300001_SM_1000_NS8cuda_cub9__find_if7functorIS9_EEE10Policy1000ENSB_12zip_iteratorINS8_IJNSD_26transform_input_iterator_tIbNSB_6detail15normal_iteratorINSB_10device_ptrIbEEEENSK_10functional5actorINSP_9compositeIJNSP_16operator_adaptorINS7_8equal_toIvEEEENSQ_INSP_8argumentILj0EEEEENSQ_INSP_5valueIbEEEEEEEEEEENSB_17counting_iteratorIlNSB_11use_defaultES16_S16_EEEEEEEPS9_jSF_S9_S9_NS7_10__identityEEEvT0_T1_T2_T3_T4_T6_E12temp_storage+128];
	and.b16  	%rs374, %rs436, 255;
	setp.eq.s16 	%p282, %rs374, 0;
	setp.eq.s16 	%p283, %rs373, 0;
	min.s64 	%rd354, %rd353, %rd395;
	selp.b16 	%rs375, %rs436, 1, %p283;
	selp.b16 	%rs436, %rs373, %rs375, %p282;
	selp.b64 	%rd355, %rd395, %rd354, %p283;
	selp.b64 	%rd395, %rd353, %rd355, %p282;
	bra.uni 	$L__BB21_121;
$L__BB21_80:
	mov.u32 	%r20, %tid.x;
	cvt.u64.u32 	%rd72, %r20;
	add.s64 	%rd73, %rd2, %rd72;
	ld.global.u8 	%rs102, [%rd73];
	and.b16  	%rs103, %rs95, 255;
	setp.eq.s16 	%p3, %rs102, %rs103;
	add.s32 	%r56, %r20, 256;
	cvt.u64.u32 	%rd116, %r56;
	ld.global.u8 	%rs104, [%rd73+256];
	setp.eq.s16 	%p4, %rs104, %rs103;
	add.s32 	%r57, %r20, 512;
	cvt.u64.u32 	%rd117, %r57;
	add.s64 	%rd118, %rd113, %rd117;
	ld.global.u8 	%rs107, [%rd73+512];
	setp.eq.s16 	%p5, %rs107, %rs103;
	add.s64 	%rd119, %rd118, 256;
	ld.global.u8 	%rs108, [%rd73+768];
	setp.eq.s16 	%p7, %rs108, %rs103;
	or.pred  	%p9, %p3, %p4;
	selp.b64 	%rd120, %rd72, %rd116, %p3;
	add.s64 	%rd121, %rd113, %rd120;
	min.s64 	%rd122, %rd118, %rd121;
	selp.b64 	%rd123, %rd122, %rd121, %p5;
	or.pred  	%p10, %p9, %p5;
	selp.b64 	%rd124, %rd123, %rd118, %p9;
	min.s64 	%rd125, %rd119, %rd124;
	selp.b64 	%rd126, %rd125, %rd124, %p7;
	or.pred  	%p11, %p10, %p7;
	selp.u16 	%rs436, 1, 0, %p11;
	selp.b64 	%rd395, %rd126, %rd119, %p10;
	add.s32 	%r21, %r44, -1024;
	setp.lt.u32 	%p12, %r21, 1024;
	mov.b32 	%r438, 1024;
	@%p12 bra 	$L__BB21_84;
	mov.b32 	%r438, 1024;
$L__BB21_82:
	cvt.u64.u32 	%rd127, %r438;
	add.s64 	%rd128, %rd72, %rd127;
	add.s64 	%rd129, %rd73, %rd127;
	add.s64 	%rd130, %rd128, %rd113;
	ld.global.u8 	%rs109, [%rd129];
	setp.eq.s16 	%p13, %rs109, %rs103;
	add.s64 	%rd131, %rd130, 256;
	ld.global.u8 	%rs111, [%rd129+256];
	setp.eq.s16 	%p14, %rs111, %rs103;
	selp.u16 	%rs112, 1, 0, %p14;
	add.s64 	%rd132, %rd130, 512;
	ld.global.u8 	%rs113, [%rd129+512];
	setp.eq.s16 	%p15, %rs113, %rs103;
	selp.u16 	%rs114, 1, 0, %p15;
	add.s64 	%rd133, %rd130, 768;
	ld.global.u8 	%rs115, [%rd129+768];
	setp.eq.s16 	%p16, %rs115, %rs103;
	selp.u16 	%rs116, 1, 0, %p16;
	and.b16  	%rs117, %rs436, 255;
	setp.eq.s16 	%p17, %rs117, 0;
	selp.u16 	%rs118, 1, 0, %p13;
	min.s64 	%rd134, %rd130, %rd395;
	selp.b16 	%rs119, 1, %rs436, %p13;
	selp.b64 	%rd135, %rd134, %rd395, %p13;
	selp.b16 	%rs120, %rs118, %rs119, %p17;
	and.b16  	%rs121, %rs120, 255;
	selp.b64 	%rd136, %rd130, %rd135, %p17;
	setp.eq.s16 	%p18, %rs121, 0;
	min.s64 	%rd137, %rd131, %rd136;
	selp.b16 	%rs122, 1, %rs120, %p14;
	selp.b64 	%rd138, %rd137, %rd136, %p14;
	selp.b16 	%rs123, %rs112, %rs122, %p18;
	and.b16  	%rs124, %rs123, 255;
	selp.b64 	%rd139, %rd131, %rd138, %p18;
	setp.eq.s16 	%p19, %rs124, 0;
	min.s64 	%rd140, %rd132, %rd139;
	selp.b16 	%rs125, 1, %rs123, %p15;
	selp.b64 	%rd141, %rd140, %rd139, %p15;
	selp.b16 	%rs126, %rs114, %rs125, %p19;
	and.b16  	%rs127, %rs126, 255;
	selp.b64 	%rd142, %rd132, %rd141, %p19;
	setp.eq.s16 	%p20, %rs127, 0;
	min.s64 	%rd143, %rd133, %rd142;
	selp.b16 	%rs128, 1, %rs126, %p16;
	selp.b64 	%rd144, %rd143, %rd142, %p16;
	selp.b16 	%rs436, %rs116, %rs128, %p20;
	selp.b64 	%rd395, %rd133, %rd144, %p20;
	sub.s32 	%r59, %r44, %r438;
	setp.lt.u32 	%p21, %r59, 1024;
	@%p21 bra 	$L__BB21_97;
	add.s32 	%r438, %r438, 1024;
	setp.le.u32 	%p22, %r438, %r21;
	@%p22 bra 	$L__BB21_82;
$L__BB21_84:
	setp.le.u32 	%p23, %r44, %r438;
	sub.s32 	%r60, %r44, %r438;
	setp.ge.s32 	%p24, %r20, %r60;
	or.pred  	%p25, %p23, %p24;
	@%p25 bra 	$L__BB21_97;
	not.b32 	%r62, %r20;
	add.s32 	%r63, %r44, %r62;
	sub.s32 	%r25, %r63, %r438;
	shr.u32 	%r64, %r25, 8;
	add.s32 	%r26, %r64, 1;
	and.b32  	%r27, %r26, 7;
	setp.lt.u32 	%p26, %r25, 1792;
	mov.u32 	%r443, %r20;
	@%p26 bra 	$L__BB21_89;
	or.b32  	%r441, %r20, 1024;
	add.s32 	%r440, %r20, %r438;
	and.b32  	%r65, %r26, 33554424;
	neg.s32 	%r439, %r65;
$L__BB21_87:
	.pragma "nounroll";
	cvt.u64.u32 	%rd146, %r440;
	add.s64 	%rd147, %rd2, %rd146;
	add.s64 	%rd148, %rd113, %rd146;
	ld.global.u8 	%rs130, [%rd147];
	setp.eq.s16 	%p27, %rs130, %rs103;
	selp.u16 	%rs132, 1, 0, %p27;
	and.b16  	%rs133, %rs436, 255;
	setp.ne.s16 	%p29, %rs133, 0;
	and.pred  	%p30, %p29, %p27;
	min.s64 	%rd149, %rd148, %rd395;
	setp.eq.s16 	%p31, %rs133, 0;
	selp.b16 	%rs134, %rs132, %rs436, %p31;
	selp.b64 	%rd150, %rd148, %rd395, %p31;
	selp.b16 	%rs135, 1, %rs134, %p30;
	and.b16  	%rs136, %rs135, 255;
	selp.b64 	%rd151, %rd149, %rd150, %p30;
	add.s32 	%r66, %r440, 256;
	cvt.u64.u32 	%rd152, %r66;
	add.s64 	%rd153, %rd2, %rd152;
	add.s64 	%rd154, %rd113, %rd152;
	ld.global.u8 	%rs137, [%rd153];
	setp.eq.s16 	%p32, %rs137, %rs103;
	selp.u16 	%rs138, 1, 0, %p32;
	setp.ne.s16 	%p34, %rs136, 0;
	and.pred  	%p35, %p34, %p32;
	min.s64 	%rd155, %rd154, %rd151;
	setp.eq.s16 	%p36, %rs136, 0;
	selp.b16 	%rs139, %rs138, %rs135, %p36;
	selp.b64 	%rd156, %rd154, %rd151, %p36;
	selp.b16 	%rs140, 1, %rs139, %p35;
	and.b16  	%rs141, %rs140, 255;
	selp.b64 	%rd157, %rd155, %rd156, %p35;
	add.s32 	%r67, %r440, 512;
	cvt.u64.u32 	%rd158, %r67;
	add.s64 	%rd159, %rd2, %rd158;
	add.s64 	%rd160, %rd113, %rd158;
	ld.global.u8 	%rs142, [%rd159];
	setp.eq.s16 	%p37, %rs142, %rs103;
	selp.u16 	%rs143, 1, 0, %p37;
	setp.ne.s16 	%p39, %rs141, 0;
	and.pred  	%p40, %p39, %p37;
	min.s64 	%rd161, %rd160, %rd157;
	setp.eq.s16 	%p41, %rs141, 0;
	selp.b16 	%rs144, %rs143, %rs140, %p41;
	selp.b64 	%rd162, %rd160, %rd157, %p41;
	selp.b16 	%rs145, 1, %rs144, %p40;
	and.b16  	%rs146, %rs145, 255;
	selp.b64 	%rd163, %rd161, %rd162, %p40;
	add.s32 	%r68, %r440, 768;
	cvt.u64.u32 	%rd164, %r68;
	add.s64 	%rd165, %rd2, %rd164;
	add.s64 	%rd166, %rd113, %rd164;
	ld.global.u8 	%rs147, [%rd165];
	setp.eq.s16 	%p42, %rs147, %rs103;
	selp.u16 	%rs148, 1, 0, %p42;
	setp.ne.s16 	%p44, %rs146, 0;
	and.pred  	%p45, %p44, %p42;
	min.s64 	%rd167, %rd166, %rd163;
	setp.eq.s16 	%p46, %rs146, 0;
	selp.b16 	%rs149, %rs148, %rs145, %p46;
	selp.b64 	%rd168, %rd166, %rd163, %p46;
	selp.b16 	%rs150, 1, %rs149, %p45;
	and.b16  	%rs151, %rs150, 255;
	selp.b64 	%rd169, %rd167, %rd168, %p45;
	add.s32 	%r69, %r440, 1024;
	cvt.u64.u32 	%rd170, %r69;
	add.s64 	%rd171, %rd2, %rd170;
	add.s64 	%rd172, %rd113, %rd170;
	ld.global.u8 	%rs152, [%rd171];
	setp.eq.s16 	%p47, %rs152, %rs103;
	selp.u16 	%rs153, 1, 0, %p47;
	setp.ne.s16 	%p49, %rs151, 0;
	and.pred  	%p50, %p49, %p47;
	min.s64 	%rd173, %rd172, %rd169;
	setp.eq.s16 	%p51, %rs151, 0;
	selp.b16 	%rs154, %rs153, %rs150, %p51;
	selp.b64 	%rd174, %rd172, %rd169, %p51;
	selp.b16 	%rs155, 1, %rs154, %p50;
	and.b16  	%rs156, %rs155, 255;
	selp.b64 	%rd175, %rd173, %rd174, %p50;
	add.s32 	%r70, %r440, 1280;
	cvt.u64.u32 	%rd176, %r70;
	add.s64 	%rd177, %rd2, %rd176;
	add.s64 	%rd178, %rd113, %rd176;
	ld.global.u8 	%rs157, [%rd177];
	setp.eq.s16 	%p52, %rs157, %rs103;
	selp.u16 	%rs158, 1, 0, %p52;
	setp.ne.s16 	%p54, %rs156, 0;
	and.pred  	%p55, %p54, %p52;
	min.s64 	%rd179, %rd178, %rd175;
	setp.eq.s16 	%p56, %rs156, 0;
	selp.b16 	%rs159, %rs158, %rs155, %p56;
	selp.b64 	%rd180, %rd178, %rd175, %p56;
	selp.b16 	%rs160, 1, %rs159, %p55;
	and.b16  	%rs161, %rs160, 255;
	selp.b64 	%rd181, %rd179, %rd180, %p55;
	add.s32 	%r71, %r440, 1536;
	cvt.u64.u32 	%rd182, %r71;
	add.s64 	%rd183, %rd2, %rd182;
	add.s64 	%rd184, %rd113, %rd182;
	ld.global.u8 	%rs162, [%rd183];
	setp.eq.s16 	%p57, %rs162, %rs103;
	selp.u16 	%rs163, 1, 0, %p57;
	setp.ne.s16 	%p59, %rs161, 0;
	and.pred  	%p60, %p59, %p57;
	min.s64 	%rd185, %rd184, %rd181;
	setp.eq.s16 	%p61, %rs161, 0;
	selp.b16 	%rs164, %rs163, %rs160, %p61;
	selp.b64 	%rd186, %rd184, %rd181, %p61;
	selp.b16 	%rs165, 1, %rs164, %p60;
	and.b16  	%rs166, %rs165, 255;
	selp.b64 	%rd187, %rd185, %rd186, %p60;
	add.s32 	%r72, %r440, 1792;
	cvt.u64.u32 	%rd188, %r72;
	add.s64 	%rd189, %rd2, %rd188;
	add.s64 	%rd190, %rd113, %rd188;
	ld.global.u8 	%rs167, [%rd189];
	setp.eq.s16 	%p62, %rs167, %rs103;
	selp.u16 	%rs168, 1, 0, %p62;
	setp.ne.s16 	%p64, %rs166, 0;
	and.pred  	%p65, %p64, %p62;
	min.s64 	%rd191, %rd190, %rd187;
	setp.eq.s16 	%p66, %rs166, 0;
	selp.b16 	%rs169, %rs168, %rs165, %p66;
	selp.b64 	%rd192, %rd190, %rd187, %p66;
	selp.b16 	%rs436, 1, %rs169, %p65;
	selp.b64 	%rd395, %rd191, %rd192, %p65;
	add.s32 	%r441, %r441, 2048;
	add.s32 	%r440, %r440, 2048;
	add.s32 	%r439, %r439, 8;
	setp.ne.s32 	%p67, %r439, 0;
	@%p67 bra 	$L__BB21_87;
	add.s32 	%r443, %r441, -1024;
$L__BB21_89:
	setp.eq.s32 	%p68, %r27, 0;
	@%p68 bra 	$L__BB21_97;
	setp.lt.u32 	%p69, %r27, 4;
	@%p69 bra 	$L__BB21_92;
	add.s32 	%r73, %r443, %r438;
	cvt.u64.u32 	%rd194, %r73;
	add.s64 	%rd195, %rd2, %rd194;
	add.s64 	%rd196, %rd113, %rd194;
	ld.global.u8 	%rs171, [%rd195];
	setp.eq.s16 	%p70, %rs171, %rs103;
	selp.u16 	%rs173, 1, 0, %p70;
	and.b16  	%rs174, %rs436, 255;
	setp.ne.s16 	%p72, %rs174, 0;
	and.pred  	%p73, %p72, %p70;
	min.s64 	%rd197, %rd196, %rd395;
	setp.eq.s16 	%p74, %rs174, 0;
	selp.b16 	%rs175, %rs173, %rs436, %p74;
	selp.b64 	%rd198, %rd196, %rd395, %p74;
	selp.b16 	%rs176, 1, %rs175, %p73;
	and.b16  	%rs177, %rs176, 255;
	selp.b64 	%rd199, %rd197, %rd198, %p73;
	add.s32 	%r74, %r73, 256;
	cvt.u64.u32 	%rd200, %r74;
	add.s64 	%rd201, %rd2, %rd200;
	add.s64 	%rd202, %rd113, %rd200;
	ld.global.u8 	%rs178, [%rd201];
	setp.eq.s16 	%p75, %rs178, %rs103;
	selp.u16 	%rs179, 1, 0, %p75;
	setp.ne.s16 	%p77, %rs177, 0;
	and.pred  	%p78, %p77, %p75;
	min.s64 	%rd203, %rd202, %rd199;
	setp.eq.s16 	%p79, %rs177, 0;
	selp.b16 	%rs180, %rs179, %rs176, %p79;
	selp.b64 	%rd204, %rd202, %rd199, %p79;
	selp.b16 	%rs181, 1, %rs180, %p78;
	and.b16  	%rs182, %rs181, 255;
	selp.b64 	%rd205, %rd203, %rd204, %p78;
	add.s32 	%r75, %r73, 512;
	cvt.u64.u32 	%rd206, %r75;
	add.s64 	%rd207, %rd2, %rd206;
	add.s64 	%rd208, %rd113, %rd206;
	ld.global.u8 	%rs183, [%rd207];
	setp.eq.s16 	%p80, %rs183, %rs103;
	selp.u16 	%rs184, 1, 0, %p80;
	setp.ne.s16 	%p82, %rs182, 0;
	and.pred  	%p83, %p82, %p80;
	min.s64 	%rd209, %rd208, %rd205;
	setp.eq.s16 	%p84, %rs182, 0;
	selp.b16 	%rs185, %rs184, %rs181, %p84;
	selp.b64 	%rd210, %rd208, %rd205, %p84;
	selp.b16 	%rs186, 1, %rs185, %p83;
	and.b16  	%rs187, %rs186, 255;
	selp.b64 	%rd211, %rd209, %rd210, %p83;
	add.s32 	%r76, %r73, 768;
	cvt.u64.u32 	%rd212, %r76;
	add.s64 	%rd213, %rd2, %rd212;
	add.s64 	%rd214, %rd113, %rd212;
	ld.global.u8 	%rs188, [%rd213];
	setp.eq.s16 	%p85, %rs188, %rs103;
	selp.u16 	%rs189, 1, 0, %p85;
	setp.ne.s16 	%p87, %rs187, 0;
	and.pred  	%p88, %p87, %p85;
	min.s64 	%rd215, %rd214, %rd211;
	setp.eq.s16 	%p89, %rs187, 0;
	selp.b16 	%rs190, %rs189, %rs186, %p89;
	selp.b64 	%rd216, %rd214, %rd211, %p89;
	selp.b16 	%rs436, 1, %rs190, %p88;
	selp.b64 	%rd395, %rd215, %rd216, %p88;
	add.s32 	%r443, %r443, 1024;
$L__BB21_92:
	and.b32  	%r77, %r26, 3;
	setp.eq.s32 	%p90, %r77, 0;
	@%p90 bra 	$L__BB21_97;
	setp.eq.s32 	%p91, %r77, 1;
	@%p91 bra 	$L__BB21_95;
	add.s32 	%r78, %r443, %r438;
	cvt.u64.u32 	%rd218, %r78;
	add.s64 	%rd219, %rd2, %rd218;
	add.s64 	%rd220, %rd113, %rd218;
	ld.global.u8 	%rs192, [%rd219];
	setp.eq.s16 	%p92, %rs192, %rs103;
	selp.u16 	%rs194, 1, 0, %p92;
	and.b16  	%rs195, %rs436, 255;
	setp.ne.s16 	%p94, %rs195, 0;
	and.pred  	%p95, %p94, %p92;
	min.s64 	%rd221, %rd220, %rd395;
	setp.eq.s16 	%p96, %rs195, 0;
	selp.b16 	%rs196, %rs194, %rs436, %p96;
	selp.b64 	%rd222, %rd220, %rd395, %p96;
	selp.b16 	%rs197, 1, %rs196, %p95;
	and.b16  	%rs198, %rs197, 255;
	selp.b64 	%rd223, %rd221, %rd222, %p95;
	add.s32 	%r79, %r78, 256;
	cvt.u64.u32 	%rd224, %r79;
	add.s64 	%rd225, %rd2, %rd224;
	add.s64 	%rd226, %rd113, %rd224;
	ld.global.u8 	%rs199, [%rd225];
	setp.eq.s16 	%p97, %rs199, %rs103;
	selp.u16 	%rs200, 1, 0, %p97;
	setp.ne.s16 	%p99, %rs198, 0;
	and.pred  	%p100, %p99, %p97;
	min.s64 	%rd227, %rd226, %rd223;
	setp.eq.s16 	%p101, %rs198, 0;
	selp.b16 	%rs201, %rs200, %rs197, %p101;
	selp.b64 	%rd228, %rd226, %rd223, %p101;
	selp.b16 	%rs436, 1, %rs201, %p100;
	selp.b64 	%rd395, %rd227, %rd228, %p100;
	add.s32 	%r443, %r443, 512;
$L__BB21_95:
	and.b32  	%r80, %r25, 256;
	setp.ne.s32 	%p102, %r80, 0;
	@%p102 bra 	$L__BB21_97;
	add.s32 	%r81, %r443, %r438;
	cvt.u64.u32 	%rd229, %r81;
	add.s64 	%rd230, %rd2, %rd229;
	add.s64 	%rd231, %rd113, %rd229;
	ld.global.u8 	%rs202, [%rd230];
	setp.eq.s16 	%p103, %rs202, %rs103;
	selp.u16 	%rs204, 1, 0, %p103;
	and.b16  	%rs205, %rs436, 255;
	setp.ne.s16 	%p105, %rs205, 0;
	and.pred  	%p106, %p105, %p103;
	min.s64 	%rd232, %rd231, %rd395;
	setp.eq.s16 	%p107, %rs205, 0;
	selp.b16 	%rs206, %rs204, %rs436, %p107;
	selp.b64 	%rd233, %rd231, %rd395, %p107;
	selp.b16 	%rs436, 1, %rs206, %p106;
	selp.b64 	%rd395, %rd232, %rd233, %p106;
$L__BB21_97:
	// begin inline asm
	mov.u32 %r82, %laneid;
	// end inline asm
	cvt.u32.u16 	%r103, %rs436;
	and.b32  	%r84, %r103, 255;
	mov.b32 	%r100, 1;
	mov.b32 	%r101, 31;
	mov.b32 	%r102, -1;
	// begin inline asm
	shfl.sync.down.b32 %r83, %r84, %r100, %r101, %r102;
	// end inline asm
	// begin inline asm
	shfl.sync.down.b32 %r88, %r89, %r100, %r101, %r102;
	// end inline asm
	mov.b64 	{%r94, %r99}, %rd395;
	// begin inline asm
	shfl.sync.down.b32 %r93, %r94, %r100, %r101, %r102;
	// end inline asm
	// begin inline asm
	shfl.sync.down.b32 %r98, %r99, %r100, %r101, %r102;
	// end inline asm
	mov.b64 	%rd90, {%r93, %r98};
	cvt.u16.u32 	%rs76, %r83;
	setp.gt.s32 	%p108, %r82, 30;
	@%p108 bra 	$L__BB21_101;
	and.b16  	%rs207, %rs436, 255;
	setp.eq.s16 	%p109, %rs207, 0;
	and.b16  	%rs208, %rs76, 255;
	setp.eq.s16 	%p110, %rs208, 0;
	or.pred  	%p111, %p109, %p110;
	@%p111 bra 	$L__BB21_100;
	min.s64 	%rd395, %rd90, %rd395;
	mov.b16 	%rs436, 1;
	bra.uni 	$L__BB21_101;
$L__BB21_100:
	setp.eq.s16 	%p112, %rs207, 0;
	selp.b16 	%rs436, %rs76, %rs436, %p112;
	selp.b64 	%rd395, %rd90, %rd395, %p112;
$L__BB21_101:
	cvt.u32.u16 	%r124, %rs436;
	and.b32  	%r105, %r124, 255;
	mov.b32 	%r121, 2;
	mov.b32 	%r122, 31;
	mov.b32 	%r123, -1;
	// begin inline asm
	shfl.sync.down.b32 %r104, %r105, %r121, %r122, %r123;
	// end inline asm
	// begin inline asm
	shfl.sync.down.b32 %r109, %r110, %r121, %r122, %r123;
	// end inline asm
	mov.b64 	{%r115, %r120}, %rd395;
	// begin inline asm
	shfl.sync.down.b32 %r114, %r115, %r121, %r122, %r123;
	// end inline asm
	// begin inline asm
	shfl.sync.down.b32 %r119, %r120, %r121, %r122, %r123;
	// end inline asm
	mov.b64 	%rd94, {%r114, %r119};
	cvt.u16.u32 	%rs79, %r104;
	setp.gt.s32 	%p113, %r82, 29;
	@%p113 bra 	$L__BB21_105;
	and.b16  	%rs211, %rs436, 255;
	setp.eq.s16 	%p114, %rs211, 0;
	and.b16  	%rs212, %rs79, 255;
	setp.eq.s16 	%p115, %rs212, 0;
	or.pred  	%p116, %p114, %p115;
	@%p116 bra 	$L__BB21_104;
	min.s64 	%rd395, %rd94, %rd395;
	mov.b16 	%rs436, 1;
	bra.uni 	$L__BB21_105;
$L__BB21_104:
	setp.eq.s16 	%p117, %rs211, 0;
	selp.b16 	%rs436, %rs79, %rs436, %p117;
	selp.b64 	%rd395, %rd94, %rd395, %p117;
$L__BB21_105:
	cvt.u32.u16 	%r145, %rs436;
	and.b32  	%r126, %r145, 255;
	mov.b32 	%r142, 4;
	mov.b32 	%r143, 31;
	mov.b32 	%r144, -1;
	// begin inline asm
	shfl.sync.down.b32 %r125, %r126, %r142, %r143, %r144;
	// end inline asm
	// begin inline asm
	shfl.sync.down.b32 %r130, %r131, %r142, %r143, %r144;
	// end inline asm
	mov.b64 	{%r136, %r141}, %rd395;
	// begin inline asm
	shfl.sync.down.b32 %r135, %r136, %r142, %r143, %r144;
	// end inline asm
	// begin inline asm
	shfl.sync.down.b32 %r140, %r141, %r142, %r143, %r144;
	// end inline asm
	mov.b64 	%rd98, {%r135, %r140};
	cvt.u16.u32 	%rs82, %r125;
	setp.gt.s32 	%p118, %r82, 27;
	@%p118 bra 	$L__BB21_109;
	and.b16  	%rs215, %rs436, 255;
	setp.eq.s16 	%p119, %rs215, 0;
	and.b16  	%rs216, %rs82, 255;
	setp.eq.s16 	%p120, %rs216, 0;
	or.pred  	%p121, %p119, %p120;
	@%p121 bra 	$L__BB21_108;
	min.s64 	%rd395, %rd98, %rd395;
	mov.b16 	%rs436, 1;
	bra.uni 	$L__BB21_109;
$L__BB21_108:
	setp.eq.s16 	%p122, %rs215, 0;
	selp.b16 	%rs436, %rs82, %rs436, %p122;
	selp.b64 	%rd395, %rd98, %rd395, %p122;
$L__BB21_109:
	cvt.u32.u16 	%r166, %rs436;
	and.b32  	%r147, %r166, 255;
	mov.b32 	%r163, 8;
	mov.b32 	%r164, 31;
	mov.b32 	%r165, -1;
	// begin inline asm
	shfl.sync.down.b32 %r146, %r147, %r163, %r164, %r165;
	// end inline asm
	// begin inline asm
	shfl.sync.down.b32 %r151, %r152, %r163, %r164, %r165;
	// end inline asm
	mov.b64 	{%r157, %r162}, %rd395;
	// begin inline asm
	shfl.sync.down.b32 %r156, %r157, %r163, %r164, %r165;
	// end inline asm
	// begin inline asm
	shfl.sync.down.b32 %r161, %r162, %r163, %r164, %r165;
	// end inline asm
	mov.b64 	%rd102, {%r156, %r161};
	cvt.u16.u32 	%rs85, %r146;
	setp.gt.s32 	%p123, %r82, 23;
	@%p123 bra 	$L__BB21_113;
	and.b16  	%rs219, %rs436, 255;
	setp.eq.s16 	%p124, %rs219, 0;
	and.b16  	%rs220, %rs85, 255;
	setp.eq.s16 	%p125, %rs220, 0;
	or.pred  	%p126, %p124, %p125;
	@%p126 bra 	$L__BB21_112;
	min.s64 	%rd395, %rd102, %rd395;
	mov.b16 	%rs436, 1;
	bra.uni 	$L__BB21_113;
$L__BB21_112:
	setp.eq.s16 	%p127, %rs219, 0;
	selp.b16 	%rs436, %rs85, %rs436, %p127;
	selp.b64 	%rd395, %rd102, %rd395, %p127;
$L__BB21_113:
	cvt.u32.u16 	%r187, %rs436;
	and.b32  	%r168, %r187, 255;
	mov.b32 	%r184, 16;
	mov.b32 	%r185, 31;
	mov.b32 	%r186, -1;
	// begin inline asm
	shfl.sync.down.b32 %r167, %r168, %r184, %r185, %r186;
	// end inline asm
	// begin inline asm
	shfl.sync.down.b32 %r172, %r173, %r184, %r185, %r186;
	// end inline asm
	mov.b64 	{%r178, %r183}, %rd395;
	// begin inline asm
	shfl.sync.down.b32 %r177, %r178, %r184, %r185, %r186;
	// end inline asm
	// begin inline asm
	shfl.sync.down.b32 %r182, %r183, %r184, %r185, %r186;
	// end inline asm
	mov.b64 	%rd106, {%r177, %r182};
	cvt.u16.u32 	%rs88, %r167;
	setp.gt.s32 	%p128, %r82, 15;
	@%p128 bra 	$L__BB21_117;
	and.b16  	%rs223, %rs436, 255;
	setp.eq.s16 	%p129, %rs223, 0;
	and.b16  	%rs224, %rs88, 255;
	setp.eq.s16 	%p130, %rs224, 0;
	or.pred  	%p131, %p129, %p130;
	@%p131 bra 	$L__BB21_116;
	min.s64 	%rd395, %rd106, %rd395;
	mov.b16 	%rs436, 1;
	bra.uni 	$L__BB21_117;
$L__BB21_116:
	setp.eq.s16 	%p132, %rs223, 0;
	selp.b16 	%rs436, %rs88, %rs436, %p132;
	selp.b64 	%rd395, %rd106, %rd395, %p132;
$L__BB21_117:
	setp.ne.s32 	%p133, %r82, 0;
	@%p133 bra 	$L__BB21_119;
	shr.u32 	%r188, %r20, 1;
	and.b32  	%r189, %r188, 496;
	mov.u32 	%r190, _ZZN3cub18CUB_300001_SM_10006detail6reduce28DeviceReduceSingleTileKernelINS2_10policy_hubIN4cuda3std3__45tupleIJblEEEjN6thrust24THRUST_300001_SM_1000_NS8cuda_cub9__find_if7functorIS9_EEE10Policy1000ENSB_12zip_iteratorINS8_IJNSD_26transform_input_iterator_tIbNSB_6detail15normal_iteratorINSB_10device_ptrIbEEEENSK_10functional5actorINSP_9compositeIJNSP_16operator_adaptorINS7_8equal_toIvEEEENSQ_INSP_8argumentILj0EEEEENSQ_INSP_5valueIbEEEEEEEEEEENSB_17counting_iteratorIlNSB_11use_defaultES16_S16_EEEEEEEPS9_jSF_S9_S9_NS7_10__identityEEEvT0_T1_T2_T3_T4_T6_E12temp_storage;
	add.s32 	%r191, %r190, %r189;
	st.shared.u8 	[%r191+8], %rs436;
	st.shared.u64 	[%r191+16], %rd395;
$L__BB21_119:
	bar.sync 	0;
	setp.ne.s32 	%p134, %r20, 0;
	@%p134 bra 	$L__BB21_121;
	ld.shared.u8 	%rs227, [_ZZN3cub18CUB_300001_SM_10006detail6reduce28DeviceReduceSingleTileKernelINS2_10policy_hubIN4cuda3std3__45tupleIJblEEEjN6thrust24THRUST_300001_SM_1000_NS8cuda_cub9__find_if7functorIS9_EEE10Policy1000ENSB_12zip_iteratorINS8_IJNSD_26transform_input_iterator_tIbNSB_6detail15normal_iteratorINSB_10device_ptrIbEEEENSK_10functional5actorINSP_9compositeIJNSP_16operator_adaptorINS7_8equal_toIvEEEENSQ_INSP_8argumentILj0EEEEENSQ_INSP_5valueIbEEEEEEEEEEENSB_17counting_iteratorIlNSB_11use_defaultES16_S16_EEEEEEEPS9_jSF_S9_S9_NS7_10__identityEEEvT0_T1_T2_T3_T4_T6_E12temp_storage+24];
	ld.shared.u64 	%rd234, [_ZZN3cub18CUB_300001_SM_10006detail6reduce28DeviceReduceSingleTileKernelINS2_10policy_hubIN4cuda3std3__45tupleIJblEEEjN6thrust24THRUST_300001_SM_1000_NS8cuda_cub9__find_if7functorIS9_EEE10Policy1000ENSB_12zip_iteratorINS8_IJNSD_26transform_input_iterator_tIbNSB_6detail15normal_iteratorINSB_10device_ptrIbEEEENSK_10functional5actorINSP_9compositeIJNSP_16operator_adaptorINS7_8equal_toIvEEEENSQ_INSP_8argumentILj0EEEEENSQ_INSP_5valueIbEEEEEEEEEEENSB_17counting_iteratorIlNSB_11use_defaultES16_S16_EEEEEEEPS9_jSF_S9_S9_NS7_10__identityEEEvT0_T1_T2_T3_T4_T6_E12temp_storage+32];
	and.b16  	%rs228, %rs436, 255;
	setp.eq.s16 	%p135, %rs228, 0;
	setp.eq.s16 	%p136, %rs227, 0;
	min.s64 	%rd235, %rd234, %rd395;
	selp.b16 	%rs229, %rs436, 1, %p136;
	selp.b16 	%rs230, %rs227, %rs229, %p135;
	and.b16  	%rs231, %rs230, 255;
	selp.b64 	%rd236, %rd395, %rd235, %p136;
	selp.b64 	%rd237, %rd234, %rd236, %p135;
	ld.shared.u8 	%rs232, [_ZZN3cub18CUB_300001_SM_10006detail6reduce28DeviceReduceSingleTileKernelINS2_10policy_hubIN4cuda3std3__45tupleIJblEEEjN6thrust24THRUST_300001_SM_1000_NS8cuda_cub9__find_if7functorIS9_EEE10Policy1000ENSB_12zip_iteratorINS8_IJNSD_26transform_input_iterator_tIbNSB_6detail15normal_iteratorINSB_10device_ptrIbEEEENSK_10functional5actorINSP_9compositeIJNSP_16operator_adaptorINS7_8equal_toIvEEEENSQ_INSP_8argumentILj0EEEEENSQ_INSP_5valueIbEEEEEEEEEEENSB_17counting_iteratorIlNSB_11use_defaultES16_S16_EEEEEEEPS9_jSF_S9_S9_NS7_10__identityEEEvT0_T1_T2_T3_T4_T6_E12temp_storage+40];
	ld.shared.u64 	%rd238, [_ZZN3cub18CUB_300001_SM_10006detail6reduce28DeviceReduceSingleTileKernelINS2_10policy_hubIN4cuda3std3__45tupleIJblEEEjN6thrust24THRUST_300001_SM_1000_NS8cuda_cub9__find_if7functorIS9_EEE10Policy1000ENSB_12zip_iteratorINS8_IJNSD_26transform_input_iterator_tIbNSB_6detail15normal_iteratorINSB_10device_ptrIbEEEENSK_10functional5actorINSP_9compositeIJNSP_16operator_adaptorINS7_8equal_toIvEEEENSQ_INSP_8argumentILj0EEEEENSQ_INSP_5valueIbEEEEEEEEEEENSB_17counting_iteratorIlNSB_11use_defaultES16_S16_EEEEEEEPS9_jSF_S9_S9_NS7_10__identityEEEvT0_T1_T2_T3_T4_T6_E12temp_storage+48];
	setp.eq.s16 	%p137, %rs231, 0;
	setp.eq.s16 	%p138, %rs232, 0;
	min.s64 	%rd239, %rd238, %rd237;
	selp.b16 	%rs233, %rs230, 1, %p138;
	selp.b16 	%rs234, %rs232, %rs233, %p137;
	and.b16  	%rs235, %rs234, 255;
	selp.b64 	%rd240, %rd237, %rd239, %p138;
	selp.b64 	%rd241, %rd238, %rd240, %p137;
	ld.shared.u8 	%rs236, [_ZZN3cub18CUB_300001_SM_10006detail6reduce28DeviceReduceSingleTileKernelINS2_10policy_hubIN4cuda3std3__45tupleIJblEEEjN6thrust24THRUST_300001_SM_1000_NS8cuda_cub9__find_if7functorIS9_EEE10Policy1000ENSB_12zip_iteratorINS8_IJNSD_26transform_input_iterator_tIbNSB_6detail15normal_iteratorINSB_10device_ptrIbEEEENSK_10functional5actorINSP_9compositeIJNSP_16operator_adaptorINS7_8equal_toIvEEEENSQ_INSP_8argumentILj0EEEEENSQ_INSP_5valueIbEEEEEEEEEEENSB_17counting_iteratorIlNSB_11use_defaultES16_S16_EEEEEEEPS9_jSF_S9_S9_NS7_10__identityEEEvT0_T1_T2_T3_T4_T6_E12temp_storage+56];
	ld.shared.u64 	%rd242, [_ZZN3cub18CUB_300001_SM_10006detail6reduce28DeviceReduceSingleTileKernelINS2_10policy_hubIN4cuda3std3__45tupleIJblEEEjN6thrust24THRUST_300001_SM_1000_NS8cuda_cub9__find_if7functorIS9_EEE10Policy1000ENSB_12zip_iteratorINS8_IJNSD_26transform_input_iterator_tIbNSB_6detail15normal_iteratorINSB_10device_ptrIbEEEENSK_10functional5actorINSP_9compositeIJNSP_16operator_adaptorINS7_8equal_toIvEEEENSQ_INSP_8argumentILj0EEEEENSQ_INSP_5valueIbEEEEEEEEEEENSB_17counting_iteratorIlNSB_11use_defaultES16_S16_EEEEEEEPS9_jSF_S9_S9_NS7_10__identityEEEvT0_T1_T2_T3_T4_T6_E12temp_storage+64];
	setp.eq.s16 	%p139, %rs235, 0;
	setp.eq.s16 	%p140, %rs236, 0;
	min.s64 	%rd243, %rd242, %rd241;
	selp.b16 	%rs237, %rs234, 1, %p140;
	selp.b16 	%rs238, %rs236, %rs237, %p139;
	and.b16  	%rs239, %rs238, 255;
	selp.b64 	%rd244, %rd241, %rd243, %p140;
	selp.b64 	%rd245, %rd242, %rd244, %p139;
	ld.shared.u8 	%rs240, [_ZZN3cub18CUB_300001_SM_10006detail6reduce28DeviceReduceSingleTileKernelINS2_10policy_hubIN4cuda3std3__45tupleIJblEEEjN6thrust24THRUST_300001_SM_1000_NS8cuda_cub9__find_if7functorIS9_EEE10Policy1000ENSB_12zip_iteratorINS8_IJNSD_26transform_input_iterator_tIbNSB_6detail15normal_iteratorINSB_10device_ptrIbEEEENSK_10functional5actorINSP_9compositeIJNSP_16operator_adaptorINS7_8equal_toIvEEEENSQ_INSP_8argumentILj0EEEEENSQ_INSP_5valueIbEEEEEEEEEEENSB_17counting_iteratorIlNSB_11use_defaultES16_S16_EEEEEEEPS9_jSF_S9_S9_NS7_10__identityEEEvT0_T1_T2_T3_T4_T6_E12temp_storage+72];
	ld.shared.u64 	%rd246, [_ZZN3cub18CUB_300001_SM_10006detail6reduce28DeviceReduceSingleTileKernelINS2_10policy_hubIN4cuda3std3__45tupleIJblEEEjN6thrust24THRUST_300001_SM_1000_NS8cuda_cub9__find_if7functorIS9_EEE10Policy1000ENSB_12zip_iteratorINS8_IJNSD_26transform_input_iterator_tIbNSB_6detail15normal_iteratorINSB_10device_ptrIbEEEENSK_10functional5actorINSP_9compositeIJNSP_16operator_adaptorINS7_8equal_toIvEEEENSQ_INSP_8argumentILj0EEEEENSQ_INSP_5valueIbEEEEEEEEEEENSB_17counting_iteratorIlNSB_11use_defaultES16_S16_EEEEEEEPS9_jSF_S9_S9_NS7_10__identityEEEvT0_T1_T2_T3_T4_T6_E12temp_storage+80];
	setp.eq.s16 	%p141, %rs239, 0;
	setp.eq.s16 	%p142, %rs240, 0;
	min.s64 	%rd247, %rd246, %rd245;
	selp.b16 	%rs241, %rs238, 1, %p142;
	selp.b16 	%rs242, %rs240, %rs241, %p141;
	and.b16  	%rs243, %rs242, 255;
	selp.b64 	%rd248, %rd245, %rd247, %p142;
	selp.b64 	%rd249, %rd246, %rd248, %p141;
	ld.shared.u8 	%rs244, [_ZZN3cub18CUB_300001_SM_10006detail6reduce28DeviceReduceSingleTileKernelINS2_10policy_hubIN4cuda3std3__45tupleIJblEEEjN6thrust24THRUST_300001_SM_1000_NS8cuda_cub9__find_if7functorIS9_EEE10Policy1000ENSB_12zip_iteratorINS8_IJNSD_26transform_input_iterator_tIbNSB_6detail15normal_iteratorINSB_10device_ptrIbEEEENSK_10functional5actorINSP_9compositeIJNSP_16operator_adaptorINS7_8equal_toIvEEEENSQ_INSP_8argumentILj0EEEEENSQ_INSP_5valueIbEEEEEEEEEEENSB_17counting_iteratorIlNSB_11use_defaultES16_S16_EEEEEEEPS9_jSF_S9_S9_NS7_10__identityEEEvT0_T1_T2_T3_T4_T6_E12temp_storage+88];
	ld.shared.u64 	%rd250, [_ZZN3cub18CUB_300001_SM_10006detail6reduce28DeviceReduceSingleTileKernelINS2_10policy_hubIN4cuda3std3__45tupleIJblEEEjN6thrust24THRUST_300001_SM_1000_NS8cuda_cub9__find_if7functorIS9_EEE10Policy1000ENSB_12zip_iteratorINS8_IJNSD_26transform_input_iterator_tIbNSB_6detail15normal_iteratorINSB_10device_ptrIbEEEENSK_10functional5actorINSP_9compositeIJNSP_16operator_adaptorINS7_8equal_toIvEEEENSQ_INSP_8argumentILj0EEEEENSQ_INSP_5valueIbEEEEEEEEEEENSB_17counting_iteratorIlNSB_11use_defaultES16_S16_EEEEEEEPS9_jSF_S9_S9_NS7_10__identityEEEvT0_T1_T2_T3_T4_T6_E12temp_storage+96];
	setp.eq.s16 	%p143, %rs243, 0;
	setp.eq.s16 	%p144, %rs244, 0;
	min.s64 	%rd251, %rd250, %rd249;
	selp.b16 	%rs245, %rs242, 1, %p144;
	selp.b16 	%rs246, %rs244, %rs245, %p143;
	and.b16  	%rs247, %rs246, 255;
	selp.b64 	%rd252, %rd249, %rd251, %p144;
	selp.b64 	%rd253, %rd250, %rd252, %p143;
	ld.shared.u8 	%rs248, [_ZZN3cub18CUB_300001_SM_10006detail6reduce28DeviceReduceSingleTileKernelINS2_10policy_hubIN4cuda3std3__45tupleIJblEEEjN6thrust24THRUST_300001_SM_1000_NS8cuda_cub9__find_if7functorIS9_EEE10Policy1000ENSB_12zip_iteratorINS8_IJNSD_26transform_input_iterator_tIbNSB_6detail15normal_iteratorINSB_10device_ptrIbEEEENSK_10functional5actorINSP_9compositeIJNSP_16operator_adaptorINS7_8equal_toIvEEEENSQ_INSP_8argumentILj0EEEEENSQ_INSP_5valueIbEEEEEEEEEEENSB_17counting_iteratorIlNSB_11use_defaultES16_S16_EEEEEEEPS9_jSF_S9_S9_NS7_10__identityEEEvT0_T1_T2_T3_T4_T6_E12temp_storage+104];
	ld.shared.u64 	%rd254, [_ZZN3cub18CUB_300001_SM_10006detail6reduce28DeviceReduceSingleTileKernelINS2_10policy_hubIN4cuda3std3__45tupleIJblEEEjN6thrust24THRUST_300001_SM_1000_NS8cuda_cub9__find_if7functorIS9_EEE10Policy1000ENSB_12zip_iteratorINS8_IJNSD_26transform_input_iterator_tIbNSB_6detail15normal_iteratorINSB_10device_ptrIbEEEENSK_10functional5actorINSP_9compositeIJNSP_16operator_adaptorINS7_8equal_toIvEEEENSQ_INSP_8argumentILj0EEEEENSQ_INSP_5valueIbEEEEEEEEEEENSB_17counting_iteratorIlNSB_11use_defaultES16_S16_EEEEEEEPS9_jSF_S9_S9_NS7_10__identityEEEvT0_T1_T2_T3_T4_T6_E12temp_storage+112];
	setp.eq.s16 	%p145, %rs247, 0;
	setp.eq.s16 	%p146, %rs248, 0;
	min.s64 	%rd255, %rd254, %rd253;
	selp.b16 	%rs249, %rs246, 1, %p146;
	selp.b16 	%rs250, %rs248, %rs249, %p145;
	and.b16  	%rs251, %rs250, 255;
	selp.b64 	%rd256, %rd253, %rd255, %p146;
	selp.b64 	%rd257, %rd254, %rd256, %p145;
	ld.shared.u8 	%rs252, [_ZZN3cub18CUB_300001_SM_10006detail6reduce28DeviceReduceSingleTileKernelINS2_10policy_hubIN4cuda3std3__45tupleIJblEEEjN6thrust24THRUST_300001_SM_1000_NS8cuda_cub9__find_if7functorIS9_EEE10Policy1000ENSB_12zip_iteratorINS8_IJNSD_26transform_input_iterator_tIbNSB_6detail15normal_iteratorINSB_10device_ptrIbEEEENSK_10functional5actorINSP_9compositeIJNSP_16operator_adaptorINS7_8equal_toIvEEEENSQ_INSP_8argumentILj0EEEEENSQ_INSP_5valueIbEEEEEEEEEEENSB_17counting_iteratorIlNSB_11use_defaultES16_S16_EEEEEEEPS9_jSF_S9_S9_NS7_10__identityEEEvT0_T1_T2_T3_T4_T6_E12temp_storage+120];
	ld.shared.u64 	%rd258, [_ZZN3cub18CUB_300001_SM_10006detail6reduce28DeviceReduceSingleTileKernelINS2_10policy_hubIN4cuda3std3__45tupleIJblEEEjN6thrust24THRUST_300001_SM_1000_NS8cuda_cub9__find_if7functorIS9_EEE10Policy1000ENSB_12zip_iteratorINS8_IJNSD_26transform_input_iterator_tIbNSB_6detail15normal_iteratorINSB_10device_ptrIbEEEENSK_10functional5actorINSP_9compositeIJNSP_16operator_adaptorINS7_8equal_toIvEEEENSQ_INSP_8argumentILj0EEEEENSQ_INSP_5valueIbEEEEEEEEEEENSB_17counting_iteratorIlNSB_11use_defaultES16_S16_EEEEEEEPS9_jSF_S9_S9_NS7_10__identityEEEvT0_T1_T2_T3_T4_T6_E12temp_storage+128];
	setp.eq.s16 	%p147, %rs251, 0;
	setp.eq.s16 	%p148, %rs252, 0;
	min.s64 	%rd259, %rd258, %rd257;
	selp.b16 	%rs253, %rs250, 1, %p148;
	selp.b16 	%rs436, %rs252, %rs253, %p147;
	selp.b64 	%rd260, %rd257, %rd259, %p148;
	selp.b64 	%rd395, %rd258, %rd260, %p147;
$L__BB21_121:
	mov.u32 	%r429, %tid.x;
	setp.ne.s32 	%p325, %r429, 0;
	@%p325 bra 	$L__BB21_123;
	setp.eq.s16 	%p326, %rs101, 0;
	and.b16  	%rs424, %rs436, 255;
	setp.eq.s16 	%p327, %rs424, 0;
	min.s64 	%rd383, %rd395, %rd114;
	selp.b16 	%rs425, %rs101, 1, %p327;
	selp.b16 	%rs426, %rs436, %rs425, %p326;
	selp.b64 	%rd384, %rd114, %rd383, %p327;
	selp.b64 	%rd385, %rd395, %rd384, %p326;
	st.global.u8 	[%rd1], %rs426;
	st.global.u64 	[%rd1+8], %rd385;
$L__BB21_123:
	ret;

}
	// .globl	_ZN3cub18CUB_300001_SM_10006detail6reduce18DeviceReduceKernelINS2_10policy_hubIN4cuda3std3__45tupleIJblEEEjN6thrust24THRUST_300001_SM_1000_NS8cuda_cub9__find_if7functorIS9_EEE10Policy1000ENSB_12zip_iteratorINS8_IJNSD_26transform_input_iterator_tIbNSB_6detail15normal_iteratorINSB_10device_ptrIbEEEENSK_10functional5actorINSP_9compositeIJNSP_16operator_adaptorINS7_8equal_toIvEEEENSQ_INSP_8argumentILj0EEEEENSQ_INSP_5valueIbEEEEEEEEEEENSB_17counting_iteratorIlNSB_11use_defaultES16_S16_EEEEEEEjSF_S9_NS7_10__identityEEEvT0_PT3_T1_NS0_13GridEvenShareIS1E_EET2_T4_
.visible .entry _ZN3cub18CUB_300001_SM_10006detail6reduce18DeviceReduceKernelINS2_10policy_hubIN4cuda3std3__45tupleIJblEEEjN6thrust24THRUST_300001_SM_1000_NS8cuda_cub9__find_if7functorIS9_EEE10Policy1000ENSB_12zip_iteratorINS8_IJNSD_26transform_input_iterator_tIbNSB_6detail15normal_iteratorINSB_10device_ptrIbEEEENSK_10functional5actorINSP_9compositeIJNSP_16operator_adaptorINS7_8equal_toIvEEEENSQ_INSP_8argumentILj0EEEEENSQ_INSP_5valueIbEEEEEEEEEEENSB_17counting_iteratorIlNSB_11use_defaultES16_S16_EEEEEEEjSF_S9_NS7_10__identityEEEvT0_PT3_T1_NS0_13GridEvenShareIS1E_EET2_T4_(
	.param .align 8 .b8 _ZN3cub18CUB_300001_SM_10006detail6reduce18DeviceReduceKernelINS2_10policy_hubIN4cuda3std3__45tupleIJblEEEjN6thrust24THRUST_300001_SM_1000_NS8cuda_cub9__find_if7functorIS9_EEE10Policy1000ENSB_12zip_iteratorINS8_IJNSD_26transform_input_iterator_tIbNSB_6detail15normal_iteratorINSB_10device_ptrIbEEEENSK_10functional5actorINSP_9compositeIJNSP_16operator_adaptorINS7_8equal_toIvEEEENSQ_INSP_8argumentILj0EEEEENSQ_INSP_5valueIbEEEEEEEEEEENSB_17counting_iteratorIlNSB_11use_defaultES16_S16_EEEEEEEjSF_S9_NS7_10__identityEEEvT0_PT3_T1_NS0_13GridEvenShareIS1E_EET2_T4__param_0[24],
	.param .u64 .ptr .align 1 _ZN3cub18CUB_300001_SM_10006detail6reduce18DeviceReduceKernelINS2_10policy_hubIN4cuda3std3__45tupleIJblEEEjN6thrust24THRUST_300001_SM_1000_NS8cuda_cub9__find_if7functorIS9_EEE10Policy1000ENSB_12zip_iteratorINS8_IJNSD_26transform_input_iterator_tIbNSB_6detail15normal_iteratorINSB_10device_ptrIbEEEENSK_10functional5actorINSP_9compositeIJNSP_16operator_adaptorINS7_8equal_toIvEEEENSQ_INSP_8argumentILj0EEEEENSQ_INSP_5valueIbEEEEEEEEEEENSB_17counting_iteratorIlNSB_11use_defaultES16_S16_EEEEEEEjSF_S9_NS7_10__identityEEEvT0_PT3_T1_NS0_13GridEvenShareIS1E_EET2_T4__param_1,
	.param .u32 _ZN3cub18CUB_300001_SM_10006detail6reduce18DeviceReduceKernelINS2_10policy_hubIN4cuda3std3__45tupleIJblEEEjN6thrust24THRUST_300001_SM_1000_NS8cuda_cub9__find_if7functorIS9_EEE10Policy1000ENSB_12zip_iteratorINS8_IJNSD_26transform_input_iterator_tIbNSB_6detail15normal_iteratorINSB_10device_ptrIbEEEENSK_10functional5actorINSP_9compositeIJNSP_16operator_adaptorINS7_8equal_toIvEEEENSQ_INSP_8argumentILj0EEEEENSQ_INSP_5valueIbEEEEEEEEEEENSB_17counting_iteratorIlNSB_11use_defaultES16_S16_EEEEEEEjSF_S9_NS7_10__identityEEEvT0_PT3_T1_NS0_13GridEvenShareIS1E_EET2_T4__param_2,
	.param .align 4 .b8 _ZN3cub18CUB_300001_SM_10006detail6reduce18DeviceReduceKernelINS2_10policy_hubIN4cuda3std3__45tupleIJblEEEjN6thrust24THRUST_300001_SM_1000_NS8cuda_cub9__find_if7functorIS9_EEE10Policy1000ENSB_12zip_iteratorINS8_IJNSD_26transform_input_iterator_tIbNSB_6detail15normal_iteratorINSB_10device_ptrIbEEEENSK_10functional5actorINSP_9compositeIJNSP_16operator_adaptorINS7_8equal_toIvEEEENSQ_INSP_8argumentILj0EEEEENSQ_INSP_5valueIbEEEEEEEEEEENSB_17counting_iteratorIlNSB_11use_defaultES16_S16_EEEEEEEjSF_S9_NS7_10__identityEEEvT0_PT3_T1_NS0_13GridEvenShareIS1E_EET2_T4__param_3[40],
	.param .align 1 .b8 _ZN3cub18CUB_300001_SM_10006detail6reduce18DeviceReduceKernelINS2_10policy_hubIN4cuda3std3__45tupleIJblEEEjN6thrust24THRUST_300001_SM_1000_NS8cuda_cub9__find_if7functorIS9_EEE10Policy1000ENSB_12zip_iteratorINS8_IJNSD_26transform_input_iterator_tIbNSB_6detail15normal_iteratorINSB_10device_ptrIbEEEENSK_10functional5actorINSP_9compositeIJNSP_16operator_adaptorINS7_8equal_toIvEEEENSQ_INSP_8argumentILj0EEEEENSQ_INSP_5valueIbEEEEEEEEEEENSB_17counting_iteratorIlNSB_11use_defaultES16_S16_EEEEEEEjSF_S9_NS7_10__identityEEEvT0_PT3_T1_NS0_13GridEvenShareIS1E_EET2_T4__param_4[1],
	.param .align 1 .b8 _ZN3cub18CUB_300001_SM_10006detail6reduce18DeviceReduceKernelINS2_10policy_hubIN4cuda3std3__45tupleIJblEEEjN6thrust24THRUST_300001_SM_1000_NS8cuda_cub9__find_if7functorIS9_EEE10Policy1000ENSB_12zip_iteratorINS8_IJNSD_26transform_input_iterator_tIbNSB_6detail15normal_iteratorINSB_10device_ptrIbEEEENSK_10functional5actorINSP_9compositeIJNSP_16operator_adaptorINS7_8equal_toIvEEEENSQ_INSP_8argumentILj0EEEEENSQ_INSP_5valueIbEEEEEEEEEEENSB_17counting_iteratorIlNSB_11use_defaultES16_S16_EEEEEEEjSF_S9_NS7_10__identityEEEvT0_PT3_T1_NS0_13GridEvenShareIS1E_EET2_T4__param_5[1]
)
.maxntid 256
{
	.reg .pred 	%p<325>;
	.reg .b16 	%rs<461>;
	.reg .b32 	%r<488>;
	.reg .b64 	%rd<445>;
	// demoted variable
	.shared .align 8 .b8 _ZZN3cub18CUB_300001_SM_10006detail6reduce18DeviceReduceKernelINS2_10policy_hubIN4cuda3std3__45tupleIJblEEEjN6thrust24THRUST_300001_SM_1000_NS8cuda_cub9__find_if7functorIS9_EEE10Policy1000ENSB_12zip_iteratorINS8_IJNSD_26transform_input_iterator_tIbNSB_6detail15normal_iteratorINSB_10device_ptrIbEEEENSK_10functional5actorINSP_9compositeIJNSP_16operator_adaptorINS7_8equal_toIvEEEENSQ_INSP_8argumentILj0EEEEENSQ_INSP_5valueIbEEEEEEEEEEENSB_17counting_iteratorIlNSB_11use_defaultES16_S16_EEEEEEEjSF_S9_NS7_10__identityEEEvT0_PT3_T1_NS0_13GridEvenShareIS1E_EET2_T4_E12temp_storage[152];
	ld.param.u32 	%r66, [_ZN3cub18CUB_300001_SM_10006detail6reduce18DeviceReduceKernelINS2_10policy_hubIN4cuda3std3__45tupleIJblEEEjN6thrust24THRUST_300001_SM_1000_NS8cuda_cub9__find_if7functorIS9_EEE10Policy1000ENSB_12zip_iteratorINS8_IJNSD_26transform_input_iterator_tIbNSB_6detail15normal_iteratorINSB_10device_ptrIbEEEENSK_10functional5actorINSP_9compositeIJNSP_16operator_adaptorINS7_8equal_toIvEEEENSQ_INSP_8argumentILj0EEEEENSQ_INSP_5valueIbEEEEEEEEEEENSB_17counting_iteratorIlNSB_11use_defaultES16_S16_EEEEEEEjSF_S9_NS7_10__identityEEEvT0_PT3_T1_NS0_13GridEvenShareIS1E_EET2_T4__param_0+8];
	bfe.u32 	%r68, %r66, 16, 8;
	cvt.u16.u32 	%rs1, %r68;
	ld.param.u64 	%rd110, [_ZN3cub18CUB_300001_SM_10006detail6reduce18DeviceReduceKernelINS2_10policy_hubIN4cuda3std3__45tupleIJblEEEjN6thrust24THRUST_300001_SM_1000_NS8cuda_cub9__find_if7functorIS9_EEE10Policy1000ENSB_12zip_iteratorINS8_IJNSD_26transform_input_iterator_tIbNSB_6detail15normal_iteratorINSB_10device_ptrIbEEEENSK_10functional5actorINSP_9compositeIJNSP_16operator_adaptorINS7_8equal_toIvEEEENSQ_INSP_8argumentILj0EEEEENSQ_INSP_5valueIbEEEEEEEEEEENSB_17counting_iteratorIlNSB_11use_defaultES16_S16_EEEEEEEjSF_S9_NS7_10__identityEEEvT0_PT3_T1_NS0_13GridEvenShareIS1E_EET2_T4__param_0+16];
	ld.param.u32 	%r1, [_ZN3cub18CUB_300001_SM_10006detail6reduce18DeviceReduceKernelINS2_10policy_hubIN4cuda3std3__45tupleIJblEEEjN6thrust24THRUST_300001_SM_1000_NS8cuda_cub9__find_if7functorIS9_EEE10Policy1000ENSB_12zip_iteratorINS8_IJNSD_26transform_input_iterator_tIbNSB_6detail15normal_iteratorINSB_10device_ptrIbEEEENSK_10functional5actorINSP_9compositeIJNSP_16operator_adaptorINS7_8equal_toIvEEEENSQ_INSP_8argumentILj0EEEEENSQ_INSP_5valueIbEEEEEEEEEEENSB_17counting_iteratorIlNSB_11use_defaultES16_S16_EEEEEEEjSF_S9_NS7_10__identityEEEvT0_PT3_T1_NS0_13GridEvenShareIS1E_EET2_T4__param_3+20];
	ld.param.u32 	%r2, [_ZN3cub18CUB_300001_SM_10006detail6reduce18DeviceReduceKernelINS2_10policy_hubIN4cuda3std3__45tupleIJblEEEjN6thrust24THRUST_300001_SM_1000_NS8cuda_cub9__find_if7functorIS9_EEE10Policy1000ENSB_12zip_iteratorINS8_IJNSD_26transform_input_iterator_tIbNSB_6detail15normal_iteratorINSB_10device_ptrIbEEEENSK_10functional5actorINSP_9compositeIJNSP_16operator_adaptorINS7_8equal_toIvEEEENSQ_INSP_8argumentILj0EEEEENSQ_INSP_5valueIbEEEEEEEEEEENSB_17counting_iteratorIlNSB_11use_defaultES16_S16_EEEEEEEjSF_S9_NS7_10__identityEEEvT0_PT3_T1_NS0_13GridEvenShareIS1E_EET2_T4__param_3+24];
	ld.param.u64 	%rd109, [_ZN3cub18CUB_300001_SM_10006detail6reduce18DeviceReduceKernelINS2_10policy_hubIN4cuda3std3__45tupleIJblEEEjN6thrust24THRUST_300001_SM_1000_NS8cuda_cub9__find_if7functorIS9_EEE10Policy1000ENSB_12zip_iteratorINS8_IJNSD_26transform_input_iterator_tIbNSB_6detail15normal_iteratorINSB_10device_ptrIbEEEENSK_10functional5actorINSP_9compositeIJNSP_16operator_adaptorINS7_8equal_toIvEEEENSQ_INSP_8argumentILj0EEEEENSQ_INSP_5valueIbEEEEEEEEEEENSB_17counting_iteratorIlNSB_11use_defaultES16_S16_EEEEEEEjSF_S9_NS7_10__identityEEEvT0_PT3_T1_NS0_13GridEvenShareIS1E_EET2_T4__param_0];
	cvta.to.global.u64 	%rd1, %rd109;
	mov.u32 	%r3, %ctaid.x;
	shl.b32 	%r4, %r2, 10;
	shl.b32 	%r5, %r3, 10;
	sub.s32 	%r6, %r1, %r5;
	setp.gt.u32 	%p1, %r6, 1023;
	@%p1 bra 	$L__BB22_78;
	mov.u32 	%r7, %tid.x;
	setp.ge.u32 	%p148, %r7, %r6;
	mov.b16 	%rs430, 0;
	mov.b64 	%rd414, 0;
	mov.u32 	%r475, %r7;
	@%p148 bra 	$L__BB22_3;
	add.s32 	%r221, %r5, %r7;
	cvt.u64.u32 	%rd262, %r221;
	add.s64 	%rd263, %rd1, %rd262;
	add.s64 	%rd414, %rd110, %rd262;
	ld.global.u8 	%rs253, [%rd263];
	and.b16  	%rs254, %rs1, 255;
	setp.eq.s16 	%p149, %rs253, %rs254;
	selp.u16 	%rs430, 1, 0, %p149;
	add.s32 	%r475, %r7, 256;
$L__BB22_3:
	setp.ge.u32 	%p150, %r475, %r6;
	@%p150 bra 	$L__BB22_16;
	not.b32 	%r222, %r475;
	add.s32 	%r10, %r1, %r222;
	sub.s32 	%r223, %r10, %r5;
	shr.u32 	%r224, %r223, 8;
	add.s32 	%r11, %r224, 1;
	and.b32  	%r12, %r11, 7;
	setp.lt.u32 	%p151, %r223, 1792;
	@%p151 bra 	$L__BB22_8;
	add.s32 	%r474, %r475, 1024;
	add.s32 	%r473, %r475, %r5;
	and.b32  	%r225, %r11, 33554424;
	neg.s32 	%r472, %r225;
	and.b16  	%rs257, %rs1, 255;
$L__BB22_6:
	.pragma "nounroll";
	cvt.u64.u32 	%rd265, %r473;
	add.s64 	%rd266, %rd1, %rd265;
	add.s64 	%rd267, %rd110, %rd265;
	ld.global.u8 	%rs256, [%rd266];
	setp.eq.s16 	%p152, %rs256, %rs257;
	selp.u16 	%rs258, 1, 0, %p152;
	and.b16  	%rs259, %rs430, 255;
	setp.ne.s16 	%p154, %rs259, 0;
	and.pred  	%p155, %p154, %p152;
	min.s64 	%rd268, %rd267, %rd414;
	setp.eq.s16 	%p156, %rs259, 0;
	selp.b64 	%rd269, %rd267, %rd414, %p156;
	selp.b16 	%rs260, %rs258, %rs430, %p156;
	selp.b64 	%rd270, %rd268, %rd269, %p155;
	selp.b16 	%rs261, 1, %rs260, %p155;
	and.b16  	%rs262, %rs261, 255;
	add.s32 	%r226, %r473, 256;
	cvt.u64.u32 	%rd271, %r226;
	add.s64 	%rd272, %rd1, %rd271;
	add.s64 	%rd273, %rd110, %rd271;
	ld.global.u8 	%rs263, [%rd272];
	setp.eq.s16 	%p157, %rs263, %rs257;
	selp.u16 	%rs264, 1, 0, %p157;
	setp.ne.s16 	%p159, %rs262, 0;
	and.pred  	%p160, %p159, %p157;
	min.s64 	%rd274, %rd273, %rd270;
	setp.eq.s16 	%p161, %rs262, 0;
	selp.b64 	%rd275, %rd273, %rd270, %p161;
	selp.b16 	%rs265, %rs264, %rs261, %p161;
	selp.b64 	%rd276, %rd274, %rd275, %p160;
	selp.b16 	%rs266, 1, %rs265, %p160;
	and.b16  	%rs267, %rs266, 255;
	add.s32 	%r227, %r473, 512;
	cvt.u64.u32 	%rd277, %r227;
	add.s64 	%rd278, %rd1, %rd277;
	add.s64 	%rd279, %rd110, %rd277;
	ld.global.u8 	%rs268, [%rd278];
	setp.eq.s16 	%p162, %rs268, %rs257;
	selp.u16 	%rs269, 1, 0, %p162;
	setp.ne.s16 	%p164, %rs267, 0;
	and.pred  	%p165, %p164, %p162;
	min.s64 	%rd280, %rd279, %rd276;
	setp.eq.s16 	%p166, %rs267, 0;
	selp.b64 	%rd281, %rd279, %rd276, %p166;
	selp.b16 	%rs270, %rs269, %rs266, %p166;
	selp.b64 	%rd282, %rd280, %rd281, %p165;
	selp.b16 	%rs271, 1, %rs270, %p165;
	and.b16  	%rs272, %rs271, 255;
	add.s32 	%r228, %r473, 768;
	cvt.u64.u32 	%rd283, %r228;
	add.s64 	%rd284, %rd1, %rd283;
	add.s64 	%rd285, %rd110, %rd283;
	ld.global.u8 	%rs273, [%rd284];
	setp.eq.s16 	%p167, %rs273, %rs257;
	selp.u16 	%rs274, 1, 0, %p167;
	setp.ne.s16 	%p169, %rs272, 0;
	and.pred  	%p170, %p169, %p167;
	min.s64 	%rd286, %rd285, %rd282;
	setp.eq.s16 	%p171, %rs272, 0;
	selp.b64 	%rd287, %rd285, %rd282, %p171;
	selp.b16 	%rs275, %rs274, %rs271, %p171;
	selp.b64 	%rd288, %rd286, %rd287, %p170;
	selp.b16 	%rs276, 1, %rs275, %p170;
	and.b16  	%rs277, %rs276, 255;
	add.s32 	%r229, %r473, 1024;
	cvt.u64.u32 	%rd289, %r229;
	add.s64 	%rd290, %rd1, %rd289;
	add.s64 	%rd291, %rd110, %rd289;
	ld.global.u8 	%rs278, [%rd290];
	setp.eq.s16 	%p172, %rs278, %rs257;
	selp.u16 	%rs279, 1, 0, %p172;
	setp.ne.s16 	%p174, %rs277, 0;
	and.pred  	%p175, %p174, %p172;
	min.s64 	%rd292, %rd291, %rd288;
	setp.eq.s16 	%p176, %rs277, 0;
	selp.b64 	%rd293, %rd291, %rd288, %p176;
	selp.b16 	%rs280, %rs279, %rs276, %p176;
	selp.b64 	%rd294, %rd292, %rd293, %p175;
	selp.b16 	%rs281, 1, %rs280, %p175;
	and.b16  	%rs282, %rs281, 255;
	add.s32 	%r230, %r473, 1280;
	cvt.u64.u32 	%rd295, %r230;
	add.s64 	%rd296, %rd1, %rd295;
	add.s64 	%rd297, %rd110, %rd295;
	ld.global.u8 	%rs283, [%rd296];
	setp.eq.s16 	%p177, %rs283, %rs257;
	selp.u16 	%rs284, 1, 0, %p177;
	setp.ne.s16 	%p179, %rs282, 0;
	and.pred  	%p180, %p179, %p177;
	min.s64 	%rd298, %rd297, %rd294;
	setp.eq.s16 	%p181, %rs282, 0;
	selp.b64 	%rd299, %rd297, %rd294, %p181;
	selp.b16 	%rs285, %rs284, %rs281, %p181;
	selp.b64 	%rd300, %rd298, %rd299, %p180;
	selp.b16 	%rs286, 1, %rs285, %p180;
	and.b16  	%rs287, %rs286, 255;
	add.s32 	%r231, %r473, 1536;
	cvt.u64.u32 	%rd301, %r231;
	add.s64 	%rd302, %rd1, %rd301;
	add.s64 	%rd303, %rd110, %rd301;
	ld.global.u8 	%rs288, [%rd302];
	setp.eq.s16 	%p182, %rs288, %rs257;
	selp.u16 	%rs289, 1, 0, %p182;
	setp.ne.s16 	%p184, %rs287, 0;
	and.pred  	%p185, %p184, %p182;
	min.s64 	%rd304, %rd303, %rd300;
	setp.eq.s16 	%p186, %rs287, 0;
	selp.b64 	%rd305, %rd303, %rd300, %p186;
	selp.b16 	%rs290, %rs289, %rs286, %p186;
	selp.b64 	%rd306, %rd304, %rd305, %p185;
	selp.b16 	%rs291, 1, %rs290, %p185;
	and.b16  	%rs292, %rs291, 255;
	add.s32 	%r232, %r473, 1792;
	cvt.u64.u32 	%rd307, %r232;
	add.s64 	%rd308, %rd1, %rd307;
	add.s64 	%rd309, %rd110, %rd307;
	ld.global.u8 	%rs293, [%rd308];
	setp.eq.s16 	%p187, %rs293, %rs257;
	selp.u16 	%rs294, 1, 0, %p187;
	setp.ne.s16 	%p189, %rs292, 0;
	and.pred  	%p190, %p189, %p187;
	min.s64 	%rd310, %rd309, %rd306;
	setp.eq.s16 	%p191, %rs292, 0;
	selp.b64 	%rd311, %rd309, %rd306, %p191;
	selp.b16 	%rs295, %rs294, %rs291, %p191;
	selp.b64 	%rd414, %rd310, %rd311, %p190;
	selp.b16 	%rs430, 1, %rs295, %p190;
	add.s32 	%r474, %r474, 2048;
	add.s32 	%r473, %r473, 2048;
	add.s32 	%r472, %r472, 8;
	setp.ne.s32 	%p192, %r472, 0;
	@%p192 bra 	$L__BB22_6;
	add.s32 	%r475, %r474, -1024;
$L__BB22_8:
	setp.eq.s32 	%p193, %r12, 0;
	@%p193 bra 	$L__BB22_16;
	setp.lt.u32 	%p194, %r12, 4;
	@%p194 bra 	$L__BB22_11;
	add.s32 	%r233, %r5, %r475;
	cvt.u64.u32 	%rd313, %r233;
	add.s64 	%rd314, %rd1, %rd313;
	add.s64 	%rd315, %rd110, %rd313;
	ld.global.u8 	%rs297, [%rd314];
	and.b16  	%rs298, %rs1, 255;
	setp.eq.s16 	%p195, %rs297, %rs298;
	selp.u16 	%rs299, 1, 0, %p195;
	and.b16  	%rs300, %rs430, 255;
	setp.ne.s16 	%p197, %rs300, 0;
	and.pred  	%p198, %p197, %p195;
	min.s64 	%rd316, %rd315, %rd414;
	setp.eq.s16 	%p199, %rs300, 0;
	selp.b64 	%rd317, %rd315, %rd414, %p199;
	selp.b16 	%rs301, %rs299, %rs430, %p199;
	selp.b64 	%rd318, %rd316, %rd317, %p198;
	selp.b16 	%rs302, 1, %rs301, %p198;
	and.b16  	%rs303, %rs302, 255;
	add.s32 	%r234, %r233, 256;
	cvt.u64.u32 	%rd319, %r234;
	add.s64 	%rd320, %rd1, %rd319;
	add.s64 	%rd321, %rd110, %rd319;
	ld.global.u8 	%rs304, [%rd320];
	setp.eq.s16 	%p200, %rs304, %rs298;
	selp.u16 	%rs305, 1, 0, %p200;
	setp.ne.s16 	%p202, %rs303, 0;
	and.pred  	%p203, %p202, %p200;
	min.s64 	%rd322, %rd321, %rd318;
	setp.eq.s16 	%p204, %rs303, 0;
	selp.b64 	%rd323, %rd321, %rd318, %p204;
	selp.b16 	%rs306, %rs305, %rs302, %p204;
	selp.b64 	%rd324, %rd322, %rd323, %p203;
	selp.b16 	%rs307, 1, %rs306, %p203;
	and.b16  	%rs308, %rs307, 255;
	add.s32 	%r235, %r233, 512;
	cvt.u64.u32 	%rd325, %r235;
	add.s64 	%rd326, %rd1, %rd325;
	add.s64 	%rd327, %rd110, %rd325;
	ld.global.u8 	%rs309, [%rd326];
	setp.eq.s16 	%p205, %rs309, %rs298;
	selp.u16 	%rs310, 1, 0, %p205;
	setp.ne.s16 	%p207, %rs308, 0;
	and.pred  	%p208, %p207, %p205;
	min.s64 	%rd328, %rd327, %rd324;
	setp.eq.s16 	%p209, %rs308, 0;
	selp.b64 	%rd329, %rd327, %rd324, %p209;
	selp.b16 	%rs311, %rs310, %rs307, %p209;
	selp.b64 	%rd330, %rd328, %rd329, %p208;
	selp.b16 	%rs312, 1, %rs311, %p208;
	and.b16  	%rs313, %rs312, 255;
	add.s32 	%r236, %r233, 768;
	cvt.u64.u32 	%rd331, %r236;
	add.s64 	%rd332, %rd1, %rd331;
	add.s64 	%rd333, %rd110, %rd331;
	ld.global.u8 	%rs314, [%rd332];
	setp.eq.s16 	%p210, %rs314, %rs298;
	selp.u16 	%rs315, 1, 0, %p210;
	setp.ne.s16 	%p212, %rs313, 0;
	and.pred  	%p213, %p212, %p210;
	min.s64 	%rd334, %rd333, %rd330;
	setp.eq.s16 	%p214, %rs313, 0;
	selp.b64 	%rd335, %rd333, %rd330, %p214;
	selp.b16 	%rs316, %rs315, %rs312, %p214;
	selp.b64 	%rd414, %rd334, %rd335, %p213;
	selp.b16 	%rs430, 1, %rs316, %p213;
	add.s32 	%r475, %r475, 1024;
$L__BB22_11:
	and.b32  	%r237, %r11, 3;
	setp.eq.s32 	%p215, %r237, 0;
	@%p215 bra 	$L__BB22_16;
	setp.eq.s32 	%p216, %r237, 1;
	@%p216 bra 	$L__BB22_14;
	add.s32 	%r238, %r5, %r475;
	cvt.u64.u32 	%rd337, %r238;
	add.s64 	%rd338, %rd1, %rd337;
	add.s64 	%rd339, %rd110, %rd337;
	ld.global.u8 	%rs318, [%rd338];
	and.b16  	%rs319, %rs1, 255;
	setp.eq.s16 	%p217, %rs318, %rs319;
	selp.u16 	%rs320, 1, 0, %p217;
	and.b16  	%rs321, %rs430, 255;
	setp.ne.s16 	%p219, %rs321, 0;
	and.pred  	%p220, %p219, %p217;
	min.s64 	%rd340, %rd339, %rd414;
	setp.eq.s16 	%p221, %rs321, 0;
	selp.b64 	%rd341, %rd339, %rd414, %p221;
	selp.b16 	%rs322, %rs320, %rs430, %p221;
	selp.b64 	%rd342, %rd340, %rd341, %p220;
	selp.b16 	%rs323, 1, %rs322, %p220;
	and.b16  	%rs324, %rs323, 255;
	add.s32 	%r239, %r238, 256;
	cvt.u64.u32 	%rd343, %r239;
	add.s64 	%rd344, %rd1, %rd343;
	add.s64 	%rd345, %rd110, %rd343;
	ld.global.u8 	%rs325, [%rd344];
	setp.eq.s16 	%p222, %rs325, %rs319;
	selp.u16 	%rs326, 1, 0, %p222;
	setp.ne.s16 	%p224, %rs324, 0;
	and.pred  	%p225, %p224, %p222;
	min.s64 	%rd346, %rd345, %rd342;
	setp.eq.s16 	%p226, %rs324, 0;
	selp.b64 	%rd347, %rd345, %rd342, %p226;
	selp.b16 	%rs327, %rs326, %rs323, %p226;
	selp.b64 	%rd414, %rd346, %rd347, %p225;
	selp.b16 	%rs430, 1, %rs327, %p225;
	add.s32 	%r475, %r475, 512;
$L__BB22_14:
	and.b32  	%r240, %r10, 256;
	setp.ne.s32 	%p227, %r240, 0;
	@%p227 bra 	$L__BB22_16;
	add.s32 	%r241, %r5, %r475;
	cvt.u64.u32 	%rd348, %r241;
	add.s64 	%rd349, %rd1, %rd348;
	add.s64 	%rd350, %rd110, %rd348;
	ld.global.u8 	%rs328, [%rd349];
	and.b16  	%rs329, %rs1, 255;
	setp.eq.s16 	%p228, %rs328, %rs329;
	selp.u16 	%rs330, 1, 0, %p228;
	and.b16  	%rs331, %rs430, 255;
	setp.ne.s16 	%p230, %rs331, 0;
	and.pred  	%p231, %p230, %p228;
	min.s64 	%rd351, %rd350, %rd414;
	setp.eq.s16 	%p232, %rs331, 0;
	selp.b64 	%rd352, %rd350, %rd414, %p232;
	selp.b16 	%rs332, %rs330, %rs430, %p232;
	selp.b64 	%rd414, %rd351, %rd352, %p231;
	selp.b16 	%rs430, 1, %rs332, %p231;
$L__BB22_16:
	setp.lt.u32 	%p233, %r6, 256;
	@%p233 bra 	$L__BB22_41;
	// begin inline asm
	mov.u32 %r360, %laneid;
	// end inline asm
	cvt.u32.u16 	%r381, %rs430;
	and.b32  	%r362, %r381, 255;
	mov.b32 	%r378, 1;
	mov.b32 	%r379, 31;
	mov.b32 	%r380, -1;
	// begin inline asm
	shfl.sync.down.b32 %r361, %r362, %r378, %r379, %r380;
	// end inline asm
	// begin inline asm
	shfl.sync.down.b32 %r366, %r367, %r378, %r379, %r380;
	// end inline asm
	mov.b64 	{%r372, %r377}, %rd414;
	// begin inline asm
	shfl.sync.down.b32 %r371, %r372, %r378, %r379, %r380;
	// end inline asm
	// begin inline asm
	shfl.sync.down.b32 %r376, %r377, %r378, %r379, %r380;
	// end inline asm
	mov.b64 	%rd17, {%r371, %r376};
	cvt.u16.u32 	%rs16, %r361;
	setp.gt.s32 	%p283, %r360, 30;
	@%p283 bra 	$L__BB22_21;
	and.b16  	%rs374, %rs430, 255;
	setp.eq.s16 	%p284, %rs374, 0;
	and.b16  	%rs375, %rs16, 255;
	setp.eq.s16 	%p285, %rs375, 0;
	or.pred  	%p286, %p284, %p285;
	@%p286 bra 	$L__BB22_20;
	min.s64 	%rd414, %rd17, %rd414;
	mov.b16 	%rs430, 1;
	bra.uni 	$L__BB22_21;
$L__BB22_20:
	setp.eq.s16 	%p287, %rs374, 0;
	selp.b64 	%rd414, %rd17, %rd414, %p287;
	selp.b16 	%rs430, %rs16, %rs430, %p287;
$L__BB22_21:
	cvt.u32.u16 	%r402, %rs430;
	and.b32  	%r383, %r402, 255;
	mov.b32 	%r399, 2;
	mov.b32 	%r400, 31;
	mov.b32 	%r401, -1;
	// begin inline asm
	shfl.sync.down.b32 %r382, %r383, %r399, %r400, %r401;
	// end inline asm
	// begin inline asm
	shfl.sync.down.b32 %r387, %r388, %r399, %r400, %r401;
	// end inline asm
	mov.b64 	{%r393, %r398}, %rd414;
	// begin inline asm
	shfl.sync.down.b32 %r392, %r393, %r399, %r400, %r401;
	// end inline asm
	// begin inline asm
	shfl.sync.down.b32 %r397, %r398, %r399, %r400, %r401;
	// end inline asm
	mov.b64 	%rd21, {%r392, %r397};
	cvt.u16.u32 	%rs19, %r382;
	setp.gt.s32 	%p288, %r360, 29;
	@%p288 bra 	$L__BB22_25;
	and.b16  	%rs378, %rs430, 255;
	setp.eq.s16 	%p289, %rs378, 0;
	and.b16  	%rs379, %rs19, 255;
	setp.eq.s16 	%p290, %rs379, 0;
	or.pred  	%p291, %p289, %p290;
	@%p291 bra 	$L__BB22_24;
	min.s64 	%rd414, %rd21, %rd414;
	mov.b16 	%rs430, 1;
	bra.uni 	$L__BB22_25;
$L__BB22_24:
	setp.eq.s16 	%p292, %rs378, 0;
	selp.b64 	%rd414, %rd21, %rd414, %p292;
	selp.b16 	%rs430, %rs19, %rs430, %p292;
$L__BB22_25:
	cvt.u32.u16 	%r423, %rs430;
	and.b32  	%r404, %r423, 255;
	mov.b32 	%r420, 4;
	mov.b32 	%r421, 31;
	mov.b32 	%r422, -1;
	// begin inline asm
	shfl.sync.down.b32 %r403, %r404, %r420, %r421, %r422;
	// end inline asm
	// begin inline asm
	shfl.sync.down.b32 %r408, %r409, %r420, %r421, %r422;
	// end inline asm
	mov.b64 	{%r414, %r419}, %rd414;
	// begin inline asm
	shfl.sync.down.b32 %r413, %r414, %r420, %r421, %r422;
	// end inline asm
	// begin inline asm
	shfl.sync.down.b32 %r418, %r419, %r420, %r421, %r422;
	// end inline asm
	mov.b64 	%rd25, {%r413, %r418};
	cvt.u16.u32 	%rs22, %r403;
	setp.gt.s32 	%p293, %r360, 27;
	@%p293 bra 	$L__BB22_29;
	and.b16  	%rs382, %rs430, 255;
	setp.eq.s16 	%p294, %rs382, 0;
	and.b16  	%rs383, %rs22, 255;
	setp.eq.s16 	%p295, %rs383, 0;
	or.pred  	%p296, %p294, %p295;
	@%p296 bra 	$L__BB22_28;
	min.s64 	%rd414, %rd25, %rd414;
	mov.b16 	%rs430, 1;
	bra.uni 	$L__BB22_29;
$L__BB22_28:
	setp.eq.s16 	%p297, %rs382, 0;
	selp.b64 	%rd414, %rd25, %rd414, %p297;
	selp.b16 	%rs430, %rs22, %rs430, %p297;
$L__BB22_29:
	cvt.u32.u16 	%r444, %rs430;
	and.b32  	%r425, %r444, 255;
	mov.b32 	%r441, 8;
	mov.b32 	%r442, 31;
	mov.b32 	%r443, -1;
	// begin inline asm
	shfl.sync.down.b32 %r424, %r425, %r441, %r442, %r443;
	// end inline asm
	// begin inline asm
	shfl.sync.down.b32 %r429, %r430, %r441, %r442, %r443;
	// end inline asm
	mov.b64 	{%r435, %r440}, %rd414;
	// begin inline asm
	shfl.sync.down.b32 %r434, %r435, %r441, %r442, %r443;
	// end inline asm
	// begin inline asm
	shfl.sync.down.b32 %r439, %r440, %r441, %r442, %r443;
	// end inline asm
	mov.b64 	%rd29, {%r434, %r439};
	cvt.u16.u32 	%rs25, %r424;
	setp.gt.s32 	%p298, %r360, 23;
	@%p298 bra 	$L__BB22_33;
	and.b16  	%rs386, %rs430, 255;
	setp.eq.s16 	%p299, %rs386, 0;
	and.b16  	%rs387, %rs25, 255;
	setp.eq.s16 	%p300, %rs387, 0;
	or.pred  	%p301, %p299, %p300;
	@%p301 bra 	$L__BB22_32;
	min.s64 	%rd414, %rd29, %rd414;
	mov.b16 	%rs430, 1;
	bra.uni 	$L__BB22_33;
$L__BB22_32:
	setp.eq.s16 	%p302, %rs386, 0;
	selp.b64 	%rd414, %rd29, %rd414, %p302;
	selp.b16 	%rs430, %rs25, %rs430, %p302;
$L__BB22_33:
	cvt.u32.u16 	%r465, %rs430;
	and.b32  	%r446, %r465, 255;
	mov.b32 	%r462, 16;
	mov.b32 	%r463, 31;
	mov.b32 	%r464, -1;
	// begin inline asm
	shfl.sync.down.b32 %r445, %r446, %r462, %r463, %r464;
	// end inline asm
	// begin inline asm
	shfl.sync.down.b32 %r450, %r451, %r462, %r463, %r464;
	// end inline asm
	mov.b64 	{%r456, %r461}, %rd414;
	// begin inline asm
	shfl.sync.down.b32 %r455, %r456, %r462, %r463, %r464;
	// end inline asm
	// begin inline asm
	shfl.sync.down.b32 %r460, %r461, %r462, %r463, %r464;
	// end inline asm
	mov.b64 	%rd33, {%r455, %r460};
	cvt.u16.u32 	%rs28, %r445;
	setp.gt.s32 	%p303, %r360, 15;
	@%p303 bra 	$L__BB22_37;
	and.b16  	%rs390, %rs430, 255;
	setp.eq.s16 	%p304, %rs390, 0;
	and.b16  	%rs391, %rs28, 255;
	setp.eq.s16 	%p305, %rs391, 0;
	or.pred  	%p306, %p304, %p305;
	@%p306 bra 	$L__BB22_36;
	min.s64 	%rd414, %rd33, %rd414;
	mov.b16 	%rs430, 1;
	bra.uni 	$L__BB22_37;
$L__BB22_36:
	setp.eq.s16 	%p307, %rs390, 0;
	selp.b16 	%rs430, %rs28, %rs430, %p307;
	selp.b64 	%rd414, %rd33, %rd414, %p307;
$L__BB22_37:
	setp.ne.s32 	%p308, %r360, 0;
	@%p308 bra 	$L__BB22_39;
	shr.u32 	%r466, %r7, 1;
	and.b32  	%r467, %r466, 496;
	mov.u32 	%r468, _ZZN3cub18CUB_300001_SM_10006detail6reduce18DeviceReduceKernelINS2_10policy_hubIN4cuda3std3__45tupleIJblEEEjN6thrust24THRUST_300001_SM_1000_NS8cuda_cub9__find_if7functorIS9_EEE10Policy1000ENSB_12zip_iteratorINS8_IJNSD_26transform_input_iterator_tIbNSB_6detail15normal_iteratorINSB_10device_ptrIbEEEENSK_10functional5actorINSP_9compositeIJNSP_16operator_adaptorINS7_8equal_toIvEEEENSQ_INSP_8argumentILj0EEEEENSQ_INSP_5valueIbEEEEEEEEEEENSB_17counting_iteratorIlNSB_11use_defaultES16_S16_EEEEEEEjSF_S9_NS7_10__identityEEEvT0_PT3_T1_NS0_13GridEvenShareIS1E_EET2_T4_E12temp_storage;
	add.s32 	%r469, %r468, %r467;
	st.shared.u8 	[%r469+8], %rs430;
	st.shared.u64 	[%r469+16], %rd414;
$L__BB22_39:
	bar.sync 	0;
	setp.ne.s32 	%p309, %r7, 0;
	@%p309 bra 	$L__BB22_119;
	ld.shared.u8 	%rs394, [_ZZN3cub18CUB_300001_SM_10006detail6reduce18DeviceReduceKernelINS2_10policy_hubIN4cuda3std3__45tupleIJblEEEjN6thrust24THRUST_300001_SM_1000_NS8cuda_cub9__find_if7functorIS9_EEE10Policy1000ENSB_12zip_iteratorINS8_IJNSD_26transform_input_iterator_tIbNSB_6detail15normal_iteratorINSB_10device_ptrIbEEEENSK_10functional5actorINSP_9compositeIJNSP_16operator_adaptorINS7_8equal_toIvEEEENSQ_INSP_8argumentILj0EEEEENSQ_INSP_5valueIbEEEEEEEEEEENSB_17counting_iteratorIlNSB_11use_defaultES16_S16_EEEEEEEjSF_S9_NS7_10__identityEEEvT0_PT3_T1_NS0_13GridEvenShareIS1E_EET2_T4_E12temp_storage+24];
	ld.shared.u64 	%rd374, [_ZZN3cub18CUB_300001_SM_10006detail6reduce18DeviceReduceKernelINS2_10policy_hubIN4cuda3std3__45tupleIJblEEEjN6thrust24THRUST_300001_SM_1000_NS8cuda_cub9__find_if7functorIS9_EEE10Policy1000ENSB_12zip_iteratorINS8_IJNSD_26transform_input_iterator_tIbNSB_6detail15normal_iteratorINSB_10device_ptrIbEEEENSK_10functional5actorINSP_9compositeIJNSP_16operator_adaptorINS7_8equal_toIvEEEENSQ_INSP_8argumentILj0EEEEENSQ_INSP_5valueIbEEEEEEEEEEENSB_17counting_iteratorIlNSB_11use_defaultES16_S16_EEEEEEEjSF_S9_NS7_10__identityEEEvT0_PT3_T1_NS0_13GridEvenShareIS1E_EET2_T4_E12temp_storage+32];
	and.b16  	%rs395, %rs430, 255;
	setp.eq.s16 	%p310, %rs395, 0;
	setp.eq.s16 	%p311, %rs394, 0;
	min.s64 	%rd375, %rd374, %rd414;
	selp.b16 	%rs396, %rs430, 1, %p311;
	selp.b16 	%rs397, %rs394, %rs396, %p310;
	and.b16  	%rs398, %rs397, 255;
	selp.b64 	%rd376, %rd414, %rd375, %p311;
	selp.b64 	%rd377, %rd374, %rd376, %p310;
	ld.shared.u8 	%rs399, [_ZZN3cub18CUB_300001_SM_10006detail6reduce18DeviceReduceKernelINS2_10policy_hubIN4cuda3std3__45tupleIJblEEEjN6thrust24THRUST_300001_SM_1000_NS8cuda_cub9__find_if7functorIS9_EEE10Policy1000ENSB_12zip_iteratorINS8_IJNSD_26transform_input_iterator_tIbNSB_6detail15normal_iteratorINSB_10device_ptrIbEEEENSK_10functional5actorINSP_9compositeIJNSP_16operator_adaptorINS7_8equal_toIvEEEENSQ_INSP_8argumentILj0EEEEENSQ_INSP_5valueIbEEEEEEEEEEENSB_17counting_iteratorIlNSB_11use_defaultES16_S16_EEEEEEEjSF_S9_NS7_10__identityEEEvT0_PT3_T1_NS0_13GridEvenShareIS1E_EET2_T4_E12temp_storage+40];
	ld.shared.u64 	%rd378, [_ZZN3cub18CUB_300001_SM_10006detail6reduce18DeviceReduceKernelINS2_10policy_hubIN4cuda3std3__45tupleIJblEEEjN6thrust24THRUST_300001_SM_1000_NS8cuda_cub9__find_if7functorIS9_EEE10Policy1000ENSB_12zip_iteratorINS8_IJNSD_26transform_input_iterator_tIbNSB_6detail15normal_iteratorINSB_10device_ptrIbEEEENSK_10functional5actorINSP_9compositeIJNSP_16operator_adaptorINS7_8equal_toIvEEEENSQ_INSP_8argumentILj0EEEEENSQ_INSP_5valueIbEEEEEEEEEEENSB_17counting_iteratorIlNSB_11use_defaultES16_S16_EEEEEEEjSF_S9_NS7_10__identityEEEvT0_PT3_T1_NS0_13GridEvenShareIS1E_EET2_T4_E12temp_storage+48];
	setp.eq.s16 	%p312, %rs398, 0;
	setp.eq.s16 	%p313, %rs399, 0;
	min.s64 	%rd379, %rd378, %rd377;
	selp.b16 	%rs400, %rs397, 1, %p313;
	selp.b16 	%rs401, %rs399, %rs400, %p312;
	and.b16  	%rs402, %rs401, 255;
	selp.b64 	%rd380, %rd377, %rd379, %p313;
	selp.b64 	%rd381, %rd378, %rd380, %p312;
	ld.shared.u8 	%rs403, [_ZZN3cub18CUB_300001_SM_10006detail6reduce18DeviceReduceKernelINS2_10policy_hubIN4cuda3std3__45tupleIJblEEEjN6thrust24THRUST_300001_SM_1000_NS8cuda_cub9__find_if7functorIS9_EEE10Policy1000ENSB_12zip_iteratorINS8_IJNSD_26transform_input_iterator_tIbNSB_6detail15normal_iteratorINSB_10device_ptrIbEEEENSK_10functional5actorINSP_9compositeIJNSP_16operator_adaptorINS7_8equal_toIvEEEENSQ_INSP_8argumentILj0EEEEENSQ_INSP_5valueIbEEEEEEEEEEENSB_17counting_iteratorIlNSB_11use_defaultES16_S16_EEEEEEEjSF_S9_NS7_10__identityEEEvT0_PT3_T1_NS0_13GridEvenShareIS1E_EET2_T4_E12temp_storage+56];
	ld.shared.u64 	%rd382, [_ZZN3cub18CUB_300001_SM_10006detail6reduce18DeviceReduceKernelINS2_10policy_hubIN4cuda3std3__45tupleIJblEEEjN6thrust24THRUST_300001_SM_1000_NS8cuda_cub9__find_if7functorIS9_EEE10Policy1000ENSB_12zip_iteratorINS8_IJNSD_26transform_input_iterator_tIbNSB_6detail15normal_iteratorINSB_10device_ptrIbEEEENSK_10functional5actorINSP_9compositeIJNSP_16operator_adaptorINS7_8equal_toIvEEEENSQ_INSP_8argumentILj0EEEEENSQ_INSP_5valueIbEEEEEEEEEEENSB_17counting_iteratorIlNSB_11use_defaultES16_S16_EEEEEEEjSF_S9_NS7_10__identityEEEvT0_PT3_T1_NS0_13GridEvenShareIS1E_EET2_T4_E12temp_storage+64];
	setp.eq.s16 	%p314, %rs402, 0;
	setp.eq.s16 	%p315, %rs403, 0;
	min.s64 	%rd383, %rd382, %rd381;
	selp.b16 	%rs404, %rs401, 1, %p315;
	selp.b16 	%rs405, %rs403, %rs404, %p314;
	and.b16  	%rs406, %rs405, 255;
	selp.b64 	%rd384, %rd381, %rd383, %p315;
	selp.b64 	%rd385, %rd382, %rd384, %p314;
	ld.shared.u8 	%rs407, [_ZZN3cub18CUB_300001_SM_10006detail6reduce18DeviceReduceKernelINS2_10policy_hubIN4cuda3std3__45tupleIJblEEEjN6thrust24THRUST_300001_SM_1000_NS8cuda_cub9__find_if7functorIS9_EEE10Policy1000ENSB_12zip_iteratorINS8_IJNSD_26transform_input_iterator_tIbNSB_6detail15normal_iteratorINSB_10device_ptrIbEEEENSK_10functional5actorINSP_9compositeIJNSP_16operator_adaptorINS7_8equal_toIvEEEENSQ_INSP_8argumentILj0EEEEENSQ_INSP_5valueIbEEEEEEEEEEENSB_17counting_iteratorIlNSB_11use_defaultES16_S16_EEEEEEEjSF_S9_NS7_10__identityEEEvT0_PT3_T1_NS0_13GridEvenShareIS1E_EET2_T4_E12temp_storage+72];
	ld.shared.u64 	%rd386, [_ZZN3cub18CUB_300001_SM_10006detail6reduce18DeviceReduceKernelINS2_10policy_hubIN4cuda3std3__45tupleIJblEEEjN6thrust24THRUST_300001_SM_1000_NS8cuda_cub9__find_if7functorIS9_EEE10Policy1000ENSB_12zip_iteratorINS8_IJNSD_26transform_input_iterator_tIbNSB_6detail15normal_iteratorINSB_10device_ptrIbEEEENSK_10functional5actorINSP_9compositeIJNSP_16operator_adaptorINS7_8equal_toIvEEEENSQ_INSP_8argumentILj0EEEEENSQ_INSP_5valueIbEEEEEEEEEEENSB_17counting_iteratorIlNSB_11use_defaultES16_S16_EEEEEEEjSF_S9_NS7_10__identityEEEvT0_PT3_T1_NS0_13GridEvenShareIS1E_EET2_T4_E12temp_storage+80];
	setp.eq.s16 	%p316, %rs406, 0;
	setp.eq.s16 	%p317, %rs407, 0;
	min.s64 	%rd387, %rd386, %rd385;
	selp.b16 	%rs408, %rs405, 1, %p317;
	selp.b16 	%rs409, %rs407, %rs408, %p316;
	and.b16  	%rs410, %rs409, 255;
	selp.b64 	%rd388, %rd385, %rd387, %p317;
	selp.b64 	%rd389, %rd386, %rd388, %p316;
	ld.shared.u8 	%rs411, [_ZZN3cub18CUB_300001_SM_10006detail6reduce18DeviceReduceKernelINS2_10policy_hubIN4cuda3std3__45tupleIJblEEEjN6thrust24THRUST_300001_SM_1000_NS8cuda_cub9__find_if7functorIS9_EEE10Policy1000ENSB_12zip_iteratorINS8_IJNSD_26transform_input_iterator_tIbNSB_6detail15normal_iteratorINSB_10device_ptrIbEEEENSK_10functional5actorINSP_9compositeIJNSP_16operator_adaptorINS7_8equal_toIvEEEENSQ_INSP_8argumentILj0EEEEENSQ_INSP_5valueIbEEEEEEEEEEENSB_17counting_iteratorIlNSB_11use_defaultES16_S16_EEEEEEEjSF_S9_NS7_10__identityEEEvT0_PT3_T1_NS0_13GridEvenShareIS1E_EET2_T4_E12temp_storage+88];
	ld.shared.u64 	%rd390, [_ZZN3cub18CUB_300001_SM_10006detail6reduce18DeviceReduceKernelINS2_10policy_hubIN4cuda3std3__45tupleIJblEEEjN6thrust24THRUST_300001_SM_1000_NS8cuda_cub9__find_if7functorIS9_EEE10Policy1000ENSB_12zip_iteratorINS8_IJNSD_26transform_input_iterator_tIbNSB_6detail15normal_iteratorINSB_10device_ptrIbEEEENSK_10functional5actorINSP_9compositeIJNSP_16operator_adaptorINS7_8equal_toIvEEEENSQ_INSP_8argumentILj0EEEEENSQ_INSP_5valueIbEEEEEEEEEEENSB_17counting_iteratorIlNSB_11use_defaultES16_S16_EEEEEEEjSF_S9_NS7_10__identityEEEvT0_PT3_T1_NS0_13GridEvenShareIS1E_EET2_T4_E12temp_storage+96];
	setp.eq.s16 	%p318, %rs410, 0;
	setp.eq.s16 	%p319, %rs411, 0;
	min.s64 	%rd391, %rd390, %rd389;
	selp.b16 	%rs412, %rs409, 1, %p319;
	selp.b16 	%rs413, %rs411, %rs412, %p318;
	and.b16  	%rs414, %rs413, 255;
	selp.b64 	%rd392, %rd389, %rd391, %p319;
	selp.b64 	%rd393, %rd390, %rd392, %p318;
	ld.shared.u8 	%rs415, [_ZZN3cub18CUB_300001_SM_10006detail6reduce18DeviceReduceKernelINS2_10policy_hubIN4cuda3std3__45tupleIJblEEEjN6thrust24THRUST_300001_SM_1000_NS8cuda_cub9__find_if7functorIS9_EEE10Policy1000ENSB_12zip_iteratorINS8_IJNSD_26transform_input_iterator_tIbNSB_6detail15normal_iteratorINSB_10device_ptrIbEEEENSK_10functional5actorINSP_9compositeIJNSP_16operator_adaptorINS7_8equal_toIvEEEENSQ_INSP_8argumentILj0EEEEENSQ_INSP_5valueIbEEEEEEEEEEENSB_17counting_iteratorIlNSB_11use_defaultES16_S16_EEEEEEEjSF_S9_NS7_10__identityEEEvT0_PT3_T1_NS0_13GridEvenShareIS1E_EET2_T4_E12temp_storage+104];
	ld.shared.u64 	%rd394, [_ZZN3cub18CUB_300001_SM_10006detail6reduce18DeviceReduceKernelINS2_10policy_hubIN4cuda3std3__45tupleIJblEEEjN6thrust24THRUST_300001_SM_1000_NS8cuda_cub9__find_if7functorIS9_EEE10Policy1000ENSB_12zip_iteratorINS8_IJNSD_26transform_input_iterator_tIbNSB_6detail15normal_iteratorINSB_10device_ptrIbEEEENSK_10functional5actorINSP_9compositeIJNSP_16operator_adaptorINS7_8equal_toIvEEEENSQ_INSP_8argumentILj0EEEEENSQ_INSP_5valueIbEEEEEEEEEEENSB_17counting_iteratorIlNSB_11use_defaultES16_S16_EEEEEEEjSF_S9_NS7_10__identityEEEvT0_PT3_T1_NS0_13GridEvenShareIS1E_EET2_T4_E12temp_storage+112];
	setp.eq.s16 	%p320, %rs414, 0;
	setp.eq.s16 	%p321, %rs415, 0;
	min.s64 	%rd395, %rd394, %rd393;
	selp.b16 	%rs416, %rs413, 1, %p321;
	selp.b16 	%rs417, %rs415, %rs416, %p320;
	and.b16  	%rs418, %rs417, 255;
	selp.b64 	%rd396, %rd393, %rd395, %p321;
	selp.b64 	%rd397, %rd394, %rd396, %p320;
	ld.shared.u8 	%rs419, [_ZZN3cub18CUB_300001_SM_10006detail6reduce18DeviceReduceKernelINS2_10policy_hubIN4cuda3std3__45tupleIJblEEEjN6thrust24THRUST_300001_SM_1000_NS8cuda_cub9__find_if7functorIS9_EEE10Policy1000ENSB_12zip_iteratorINS8_IJNSD_26transform_input_iterator_tIbNSB_6detail15normal_iteratorINSB_10device_ptrIbEEEENSK_10functional5actorINSP_9compositeIJNSP_16operator_adaptorINS7_8equal_toIvEEEENSQ_INSP_8argumentILj0EEEEENSQ_INSP_5valueIbEEEEEEEEEEENSB_17counting_iteratorIlNSB_11use_defaultES16_S16_EEEEEEEjSF_S9_NS7_10__identityEEEvT0_PT3_T1_NS0_13GridEvenShareIS1E_EET2_T4_E12temp_storage+120];
	ld.shared.u64 	%rd398, [_ZZN3cub18CUB_300001_SM_10006detail6reduce18DeviceReduceKernelINS2_10policy_hubIN4cuda3std3__45tupleIJblEEEjN6thrust24THRUST_300001_SM_1000_NS8cuda_cub9__find_if7functorIS9_EEE10Policy1000ENSB_12zip_iteratorINS8_IJNSD_26transform_input_iterator_tIbNSB_6detail15normal_iteratorINSB_10device_ptrIbEEEENSK_10functional5actorINSP_9compositeIJNSP_16operator_adaptorINS7_8equal_toIvEEEENSQ_INSP_8argumentILj0EEEEENSQ_INSP_5valueIbEEEEEEEEEEENSB_17counting_iteratorIlNSB_11use_defaultES16_S16_EEEEEEEjSF_S9_NS7_10__identityEEEvT0_PT3_T1_NS0_13GridEvenShareIS1E_EET2_T4_E12temp_storage+128];
	setp.eq.s16 	%p322, %rs418, 0;
	setp.eq.s16 	%p323, %rs419, 0;
	min.s64 	%rd399, %rd398, %rd397;
	selp.b16 	%rs420, %rs417, 1, %p323;
	selp.b16 	%rs430, %rs419, %rs420, %p322;
	selp.b64 	%rd400, %rd397, %rd399, %p323;
	selp.b64 	%rd414, %rd398, %rd400, %p322;
	bra.uni 	$L__BB22_119;
$L__BB22_41:
	// begin inline asm
	mov.u32 %r242, %laneid;
	// end inline asm
	and.b32  	%r263, %r7, 992;
	add.s32 	%r264, %r263, 32;
	setp.gt.u32 	%p234, %r264, %r6;
	not.b32 	%r265, %r263;
	add.s32 	%r266, %r6, %r265;
	selp.b32 	%r261, %r266, 31, %p234;
	cvt.u32.u16 	%r267, %rs430;
	and.b32  	%r244, %r267, 255;
	mov.b32 	%r260, 1;
	mov.b32 	%r262, -1;
	// begin inline asm
	shfl.sync.down.b32 %r243, %r244, %r260, %r261, %r262;
	// end inline asm
	// begin inline asm
	shfl.sync.down.b32 %r248, %r249, %r260, %r261, %r262;
	// end inline asm
	mov.b64 	{%r254, %r259}, %rd414;
	// begin inline asm
	shfl.sync.down.b32 %r253, %r254, %r260, %r261, %r262;
	// end inline asm
	// begin inline asm
	shfl.sync.down.b32 %r258, %r259, %r260, %r261, %r262;
	// end inline asm
	mov.b64 	%rd38, {%r253, %r258};
	cvt.u16.u32 	%rs32, %r243;
	setp.ge.s32 	%p235, %r242, %r261;
	@%p235 bra 	$L__BB22_45;
	and.b16  	%rs333, %rs430, 255;
	setp.eq.s16 	%p236, %rs333, 0;
	and.b16  	%rs334, %rs32, 255;
	setp.eq.s16 	%p237, %rs334, 0;
	or.pred  	%p238, %p236, %p237;
	@%p238 bra 	$L__BB22_44;
	min.s64 	%rd414, %rd38, %rd414;
	mov.b16 	%rs430, 1;
	bra.uni 	$L__BB22_45;
$L__BB22_44:
	setp.eq.s16 	%p239, %rs333, 0;
	selp.b16 	%rs430, %rs32, %rs430, %p239;
	selp.b64 	%rd414, %rd38, %rd414, %p239;
$L__BB22_45:
	cvt.u32.u16 	%r288, %rs430;
	and.b32  	%r269, %r288, 255;
	mov.b32 	%r285, 2;
	mov.b32 	%r287, -1;
	// begin inline asm
	shfl.sync.down.b32 %r268, %r269, %r285, %r261, %r287;
	// end inline asm
	// begin inline asm
	shfl.sync.down.b32 %r273, %r274, %r285, %r261, %r287;
	// end inline asm
	mov.b64 	{%r279, %r284}, %rd414;
	// begin inline asm
	shfl.sync.down.b32 %r278, %r279, %r285, %r261, %r287;
	// end inline asm
	// begin inline asm
	shfl.sync.down.b32 %r283, %r284, %r285, %r261, %r287;
	// end inline asm
	mov.b64 	%rd42, {%r278, %r283};
	cvt.u16.u32 	%rs35, %r268;
	add.s32 	%r289, %r242, 2;
	setp.gt.s32 	%p240, %r289, %r261;
	@%p240 bra 	$L__BB22_49;
	and.b16  	%rs337, %rs430, 255;
	setp.eq.s16 	%p241, %rs337, 0;
	and.b16  	%rs338, %rs35, 255;
	setp.eq.s16 	%p242, %rs338, 0;
	or.pred  	%p243, %p241, %p242;
	@%p243 bra 	$L__BB22_48;
	min.s64 	%rd414, %rd42, %rd414;
	mov.b16 	%rs430, 1;
	bra.uni 	$L__BB22_49;
$L__BB22_48:
	setp.eq.s16 	%p244, %rs337, 0;
	selp.b16 	%rs430, %rs35, %rs430, %p244;
	selp.b64 	%rd414, %rd42, %rd414, %p244;
$L__BB22_49:
	cvt.u32.u16 	%r310, %rs430;
	and.b32  	%r291, %r310, 255;
	mov.b32 	%r307, 4;
	mov.b32 	%r309, -1;
	// begin inline asm
	shfl.sync.down.b32 %r290, %r291, %r307, %r261, %r309;
	// end inline asm
	// begin inline asm
	shfl.sync.down.b32 %r295, %r296, %r307, %r261, %r309;
	// end inline asm
	mov.b64 	{%r301, %r306}, %rd414;
	// begin inline asm
	shfl.sync.down.b32 %r300, %r301, %r307, %r261, %r309;
	// end inline asm
	// begin inline asm
	shfl.sync.down.b32 %r305, %r306, %r307, %r261, %r309;
	// end inline asm
	mov.b64 	%rd46, {%r300, %r305};
	cvt.u16.u32 	%rs38, %r290;
	add.s32 	%r311, %r242, 4;
	setp.gt.s32 	%p245, %r311, %r261;
	@%p245 bra 	$L__BB22_53;
	and.b16  	%rs341, %rs430, 255;
	setp.eq.s16 	%p246, %rs341, 0;
	and.b16  	%rs342, %rs38, 255;
	setp.eq.s16 	%p247, %rs342, 0;
	or.pred  	%p248, %p246, %p247;
	@%p248 bra 	$L__BB22_52;
	min.s64 	%rd414, %rd46, %rd414;
	mov.b16 	%rs430, 1;
	bra.uni 	$L__BB22_53;
$L__BB22_52:
	setp.eq.s16 	%p249, %rs341, 0;
	selp.b16 	%rs430, %rs38, %rs430, %p249;
	selp.b64 	%rd414, %rd46, %rd414, %p249;
$L__BB22_53:
	cvt.u32.u16 	%r332, %rs430;
	and.b32  	%r313, %r332, 255;
	mov.b32 	%r329, 8;
	mov.b32 	%r331, -1;
	// begin inline asm
	shfl.sync.down.b32 %r312, %r313, %r329, %r261, %r331;
	// end inline asm
	// begin inline asm
	shfl.sync.down.b32 %r317, %r318, %r329, %r261, %r331;
	// end inline asm
	mov.b64 	{%r323, %r328}, %rd414;
	// begin inline asm
	shfl.sync.down.b32 %r322, %r323, %r329, %r261, %r331;
	// end inline asm
	// begin inline asm
	shfl.sync.down.b32 %r327, %r328, %r329, %r261, %r331;
	// end inline asm
	mov.b64 	%rd50, {%r322, %r327};
	cvt.u16.u32 	%rs41, %r312;
	add.s32 	%r333, %r242, 8;
	setp.gt.s32 	%p250, %r333, %r261;
	@%p250 bra 	$L__BB22_57;
	and.b16  	%rs345, %rs430, 255;
	setp.eq.s16 	%p251, %rs345, 0;
	and.b16  	%rs346, %rs41, 255;
	setp.eq.s16 	%p252, %rs346, 0;
	or.pred  	%p253, %p251, %p252;
	@%p253 bra 	$L__BB22_56;
	min.s64 	%rd414, %rd50, %rd414;
	mov.b16 	%rs430, 1;
	bra.uni 	$L__BB22_57;
$L__BB22_56:
	setp.eq.s16 	%p254, %rs345, 0;
	selp.b16 	%rs430, %rs41, %rs430, %p254;
	selp.b64 	%rd414, %rd50, %rd414, %p254;
$L__BB22_57:
	cvt.u32.u16 	%r354, %rs430;
	and.b32  	%r335, %r354, 255;
	mov.b32 	%r351, 16;
	mov.b32 	%r353, -1;
	// begin inline asm
	shfl.sync.down.b32 %r334, %r335, %r351, %r261, %r353;
	// end inline asm
	// begin inline asm
	shfl.sync.down.b32 %r339, %r340, %r351, %r261, %r353;
	// end inline asm
	mov.b64 	{%r345, %r350}, %rd414;
	// begin inline asm
	shfl.sync.down.b32 %r344, %r345, %r351, %r261, %r353;
	// end inline asm
	// begin inline asm
	shfl.sync.down.b32 %r349, %r350, %r351, %r261, %r353;
	// end inline asm
	mov.b64 	%rd54, {%r344, %r349};
	cvt.u16.u32 	%rs44, %r334;
	add.s32 	%r355, %r242, 16;
	setp.gt.s32 	%p255, %r355, %r261;
	@%p255 bra 	$L__BB22_61;
	and.b16  	%rs349, %rs430, 255;
	setp.eq.s16 	%p256, %rs349, 0;
	and.b16  	%rs350, %rs44, 255;
	setp.eq.s16 	%p257, %rs350, 0;
	or.pred  	%p258, %p256, %p257;
	@%p258 bra 	$L__BB22_60;
	min.s64 	%rd414, %rd54, %rd414;
	mov.b16 	%rs430, 1;
	bra.uni 	$L__BB22_61;
$L__BB22_60:
	setp.eq.s16 	%p259, %rs349, 0;
	selp.b16 	%rs430, %rs44, %rs430, %p259;
	selp.b64 	%rd414, %rd54, %rd414, %p259;
$L__BB22_61:
	setp.ne.s32 	%p260, %r242, 0;
	@%p260 bra 	$L__BB22_63;
	shr.u32 	%r356, %r7, 1;
	and.b32  	%r357, %r356, 496;
	mov.u32 	%r358, _ZZN3cub18CUB_300001_SM_10006detail6reduce18DeviceReduceKernelINS2_10policy_hubIN4cuda3std3__45tupleIJblEEEjN6thrust24THRUST_300001_SM_1000_NS8cuda_cub9__find_if7functorIS9_EEE10Policy1000ENSB_12zip_iteratorINS8_IJNSD_26transform_input_iterator_tIbNSB_6detail15normal_iteratorINSB_10device_ptrIbEEEENSK_10functional5actorINSP_9compositeIJNSP_16operator_adaptorINS7_8equal_toIvEEEENSQ_INSP_8argumentILj0EEEEENSQ_INSP_5valueIbEEEEEEEEEEENSB_17counting_iteratorIlNSB_11use_defaultES16_S16_EEEEEEEjSF_S9_NS7_10__identityEEEvT0_PT3_T1_NS0_13GridEvenShareIS1E_EET2_T4_E12temp_storage;
	add.s32 	%r359, %r358, %r357;
	st.shared.u8 	[%r359+8], %rs430;
	st.shared.u64 	[%r359+16], %rd414;
$L__BB22_63:
	bar.sync 	0;
	setp.ne.s32 	%p261, %r7, 0;
	@%p261 bra 	$L__BB22_119;
	setp.lt.u32 	%p262, %r6, 33;
	@%p262 bra 	$L__BB22_66;
	ld.shared.u8 	%rs353, [_ZZN3cub18CUB_300001_SM_10006detail6reduce18DeviceReduceKernelINS2_10policy_hubIN4cuda3std3__45tupleIJblEEEjN6thrust24THRUST_300001_SM_1000_NS8cuda_cub9__find_if7functorIS9_EEE10Policy1000ENSB_12zip_iteratorINS8_IJNSD_26transform_input_iterator_tIbNSB_6detail15normal_iteratorINSB_10device_ptrIbEEEENSK_10functional5actorINSP_9compositeIJNSP_16operator_adaptorINS7_8equal_toIvEEEENSQ_INSP_8argumentILj0EEEEENSQ_INSP_5valueIbEEEEEEEEEEENSB_17counting_iteratorIlNSB_11use_defaultES16_S16_EEEEEEEjSF_S9_NS7_10__identityEEEvT0_PT3_T1_NS0_13GridEvenShareIS1E_EET2_T4_E12temp_storage+24];
	ld.shared.u64 	%rd353, [_ZZN3cub18CUB_300001_SM_10006detail6reduce18DeviceReduceKernelINS2_10policy_hubIN4cuda3std3__45tupleIJblEEEjN6thrust24THRUST_300001_SM_1000_NS8cuda_cub9__find_if7functorIS9_EEE10Policy1000ENSB_12zip_iteratorINS8_IJNSD_26transform_input_iterator_tIbNSB_6detail15normal_iteratorINSB_10device_ptrIbEEEENSK_10functional5actorINSP_9compositeIJNSP_16operator_adaptorINS7_8equal_toIvEEEENSQ_INSP_8argumentILj0EEEEENSQ_INSP_5valueIbEEEEEEEEEEENSB_17counting_iteratorIlNSB_11use_defaultES16_S16_EEEEEEEjSF_S9_NS7_10__identityEEEvT0_PT3_T1_NS0_13GridEvenShareIS1E_EET2_T4_E12temp_storage+32];
	and.b16  	%rs354, %rs430, 255;
	setp.eq.s16 	%p263, %rs354, 0;
	setp.eq.s16 	%p264, %rs353, 0;
	min.s64 	%rd354, %rd353, %rd414;
	selp.b16 	%rs355, %rs430, 1, %p264;
	selp.b16 	%rs430, %rs353, %rs355, %p263;
	selp.b64 	%rd355, %rd414, %rd354, %p264;
	selp.b64 	%rd414, %rd353, %rd355, %p263;
$L__BB22_66:
	setp.lt.u32 	%p265, %r6, 65;
	@%p265 bra 	$L__BB22_68;
	ld.shared.u8 	%rs356, [_ZZN3cub18CUB_300001_SM_10006detail6reduce18DeviceReduceKernelINS2_10policy_hubIN4cuda3std3__45tupleIJblEEEjN6thrust24THRUST_300001_SM_1000_NS8cuda_cub9__find_if7functorIS9_EEE10Policy1000ENSB_12zip_iteratorINS8_IJNSD_26transform_input_iterator_tIbNSB_6detail15normal_iteratorINSB_10device_ptrIbEEEENSK_10functional5actorINSP_9compositeIJNSP_16operator_adaptorINS7_8equal_toIvEEEENSQ_INSP_8argumentILj0EEEEENSQ_INSP_5valueIbEEEEEEEEEEENSB_17counting_iteratorIlNSB_11use_defaultES16_S16_EEEEEEEjSF_S9_NS7_10__identityEEEvT0_PT3_T1_NS0_13GridEvenShareIS1E_EET2_T4_E12temp_storage+40];
	ld.shared.u64 	%rd356, [_ZZN3cub18CUB_300001_SM_10006detail6reduce18DeviceReduceKernelINS2_10policy_hubIN4cuda3std3__45tupleIJblEEEjN6thrust24THRUST_300001_SM_1000_NS8cuda_cub9__find_if7functorIS9_EEE10Policy1000ENSB_12zip_iteratorINS8_IJNSD_26transform_input_iterator_tIbNSB_6detail15normal_iteratorINSB_10device_ptrIbEEEENSK_10functional5actorINSP_9compositeIJNSP_16operator_adaptorINS7_8equal_toIvEEEENSQ_INSP_8argumentILj0EEEEENSQ_INSP_5valueIbEEEEEEEEEEENSB_17counting_iteratorIlNSB_11use_defaultES16_S16_EEEEEEEjSF_S9_NS7_10__identityEEEvT0_PT3_T1_NS0_13GridEvenShareIS1E_EET2_T4_E12temp_storage+48];
	and.b16  	%rs357, %rs430, 255;
	setp.eq.s16 	%p266, %rs357, 0;
	setp.eq.s16 	%p267, %rs356, 0;
	min.s64 	%rd357, %rd356, %rd414;
	selp.b16 	%rs358, %rs430, 1, %p267;
	selp.b16 	%rs430, %rs356, %rs358, %p266;
	selp.b64 	%rd358, %rd414, %rd357, %p267;
	selp.b64 	%rd414, %rd356, %rd358, %p266;
$L__BB22_68:
	setp.lt.u32 	%p268, %r6, 97;
	@%p268 bra 	$L__BB22_70;
	ld.shared.u8 	%rs359, [_ZZN3cub18CUB_300001_SM_10006detail6reduce18DeviceReduceKernelINS2_10policy_hubIN4cuda3std3__45tupleIJblEEEjN6thrust24THRUST_300001_SM_1000_NS8cuda_cub9__find_if7functorIS9_EEE10Policy1000ENSB_12zip_iteratorINS8_IJNSD_26transform_input_iterator_tIbNSB_6detail15normal_iteratorINSB_10device_ptrIbEEEENSK_10functional5actorINSP_9compositeIJNSP_16operator_adaptorINS7_8equal_toIvEEEENSQ_INSP_8argumentILj0EEEEENSQ_INSP_5valueIbEEEEEEEEEEENSB_17counting_iteratorIlNSB_11use_defaultES16_S16_EEEEEEEjSF_S9_NS7_10__identityEEEvT0_PT3_T1_NS0_13GridEvenShareIS1E_EET2_T4_E12temp_storage+56];
	ld.shared.u64 	%rd359, [_ZZN3cub18CUB_300001_SM_10006detail6reduce18DeviceReduceKernelINS2_10policy_hubIN4cuda3std3__45tupleIJblEEEjN6thrust24THRUST_300001_SM_1000_NS8cuda_cub9__find_if7functorIS9_EEE10Policy1000ENSB_12zip_iteratorINS8_IJNSD_26transform_input_iterator_tIbNSB_6detail15normal_iteratorINSB_10device_ptrIbEEEENSK_10functional5actorINSP_9compositeIJNSP_16operator_adaptorINS7_8equal_toIvEEEENSQ_INSP_8argumentILj0EEEEENSQ_INSP_5valueIbEEEEEEEEEEENSB_17counting_iteratorIlNSB_11use_defaultES16_S16_EEEEEEEjSF_S9_NS7_10__identityEEEvT0_PT3_T1_NS0_13GridEvenShareIS1E_EET2_T4_E12temp_storage+64];
	and.b16  	%rs360, %rs430, 255;
	setp.eq.s16 	%p269, %rs360, 0;
	setp.eq.s16 	%p270, %rs359, 0;
	min.s64 	%rd360, %rd359, %rd414;
	selp.b16 	%rs361, %rs430, 1, %p270;
	selp.b16 	%rs430, %rs359, %rs361, %p269;
	selp.b64 	%rd361, %rd414, %rd360, %p270;
	selp.b64 	%rd414, %rd359, %rd361, %p269;
$L__BB22_70:
	setp.lt.u32 	%p271, %r6, 129;
	@%p271 bra 	$L__BB22_72;
	ld.shared.u8 	%rs362, [_ZZN3cub18CUB_300001_SM_10006detail6reduce18DeviceReduceKernelINS2_10policy_hubIN4cuda3std3__45tupleIJblEEEjN6thrust24THRUST_300001_SM_1000_NS8cuda_cub9__find_if7functorIS9_EEE10Policy1000ENSB_12zip_iteratorINS8_IJNSD_26transform_input_iterator_tIbNSB_6detail15normal_iteratorINSB_10device_ptrIbEEEENSK_10functional5actorINSP_9compositeIJNSP_16operator_adaptorINS7_8equal_toIvEEEENSQ_INSP_8argumentILj0EEEEENSQ_INSP_5valueIbEEEEEEEEEEENSB_17counting_iteratorIlNSB_11use_defaultES16_S16_EEEEEEEjSF_S9_NS7_10__identityEEEvT0_PT3_T1_NS0_13GridEvenShareIS1E_EET2_T4_E12temp_storage+72];
	ld.shared.u64 	%rd362, [_ZZN3cub18CUB_300001_SM_10006detail6reduce18DeviceReduceKernelINS2_10policy_hubIN4cuda3std3__45tupleIJblEEEjN6thrust24THRUST_300001_SM_1000_NS8cuda_cub9__find_if7functorIS9_EEE10Policy1000ENSB_12zip_iteratorINS8_IJNSD_26transform_input_iterator_tIbNSB_6detail15normal_iteratorINSB_10device_ptrIbEEEENSK_10functional5actorINSP_9compositeIJNSP_16operator_adaptorINS7_8equal_toIvEEEENSQ_INSP_8argumentILj0EEEEENSQ_INSP_5valueIbEEEEEEEEEEENSB_17counting_iteratorIlNSB_11use_defaultES16_S16_EEEEEEEjSF_S9_NS7_10__identityEEEvT0_PT3_T1_NS0_13GridEvenShareIS1E_EET2_T4_E12temp_storage+80];
	and.b16  	%rs363, %rs430, 255;
	setp.eq.s16 	%p272, %rs363, 0;
	setp.eq.s16 	%p273, %rs362, 0;
	min.s64 	%rd363, %rd362, %rd414;
	selp.b16 	%rs364, %rs430, 1, %p273;
	selp.b16 	%rs430, %rs362, %rs364, %p272;
	selp.b64 	%rd364, %rd414, %rd363, %p273;
	selp.b64 	%rd414, %rd362, %rd364, %p272;
$L__BB22_72:
	setp.lt.u32 	%p274, %r6, 161;
	@%p274 bra 	$L__BB22_74;
	ld.shared.u8 	%rs365, [_ZZN3cub18CUB_300001_SM_10006detail6reduce18DeviceReduceKernelINS2_10policy_hubIN4cuda3std3__45tupleIJblEEEjN6thrust24THRUST_300001_SM_1000_NS8cuda_cub9__find_if7functorIS9_EEE10Policy1000ENSB_12zip_iteratorINS8_IJNSD_26transform_input_iterator_tIbNSB_6detail15normal_iteratorINSB_10device_ptrIbEEEENSK_10functional5actorINSP_9compositeIJNSP_16operator_adaptorINS7_8equal_toIvEEEENSQ_INSP_8argumentILj0EEEEENSQ_INSP_5valueIbEEEEEEEEEEENSB_17counting_iteratorIlNSB_11use_defaultES16_S16_EEEEEEEjSF_S9_NS7_10__identityEEEvT0_PT3_T1_NS0_13GridEvenShareIS1E_EET2_T4_E12temp_storage+88];
	ld.shared.u64 	%rd365, [_ZZN3cub18CUB_300001_SM_10006detail6reduce18DeviceReduceKernelINS2_10policy_hubIN4cuda3std3__45tupleIJblEEEjN6thrust24THRUST_300001_SM_1000_NS8cuda_cub9__find_if7functorIS9_EEE10Policy1000ENSB_12zip_iteratorINS8_IJNSD_26transform_input_iterator_tIbNSB_6detail15normal_iteratorINSB_10device_ptrIbEEEENSK_10functional5actorINSP_9compositeIJNSP_16operator_adaptorINS7_8equal_toIvEEEENSQ_INSP_8argumentILj0EEEEENSQ_INSP_5valueIbEEEEEEEEEEENSB_17counting_iteratorIlNSB_11use_defaultES16_S16_EEEEEEEjSF_S9_NS7_10__identityEEEvT0_PT3_T1_NS0_13GridEvenShareIS1E_EET2_T4_E12temp_storage+96];
	and.b16  	%rs366, %rs430, 255;
	setp.eq.s16 	%p275, %rs366, 0;
	setp.eq.s16 	%p276, %rs365, 0;
	min.s64 	%rd366, %rd365, %rd414;
	selp.b16 	%rs367, %rs430, 1, %p276;
	selp.b16 	%rs430, %rs365, %rs367, %p275;
	selp.b64 	%rd367, %rd414, %rd366, %p276;
	selp.b64 	%rd414, %rd365, %rd367, %p275;
$L__BB22_74:
	setp.lt.u32 	%p277, %r6, 193;
	@%p277 bra 	$L__BB22_76;
	ld.shared.u8 	%rs368, [_ZZN3cub18CUB_300001_SM_10006detail6reduce18DeviceReduceKernelINS2_10policy_hubIN4cuda3std3__45tupleIJblEEEjN6thrust24THRUST_300001_SM_1000_NS8cuda_cub9__find_if7functorIS9_EEE10Policy1000ENSB_12zip_iteratorINS8_IJNSD_26transform_input_iterator_tIbNSB_6detail15normal_iteratorINSB_10device_ptrIbEEEENSK_10functional5actorINSP_9compositeIJNSP_16operator_adaptorINS7_8equal_toIvEEEENSQ_INSP_8argumentILj0EEEEENSQ_INSP_5valueIbEEEEEEEEEEENSB_17counting_iteratorIlNSB_11use_defaultES16_S16_EEEEEEEjSF_S9_NS7_10__identityEEEvT0_PT3_T1_NS0_13GridEvenShareIS1E_EET2_T4_E12temp_storage+104];
	ld.shared.u64 	%rd368, [_ZZN3cub18CUB_300001_SM_10006detail6reduce18DeviceReduceKernelINS2_10policy_hubIN4cuda3std3__45tupleIJblEEEjN6thrust24THRUST_300001_SM_1000_NS8cuda_cub9__find_if7functorIS9_EEE10Policy1000ENSB_12zip_iteratorINS8_IJNSD_26transform_input_iterator_tIbNSB_6detail15normal_iteratorINSB_10device_ptrIbEEEENSK_10functional5actorINSP_9compositeIJNSP_16operator_adaptorINS7_8equal_toIvEEEENSQ_INSP_8argumentILj0EEEEENSQ_INSP_5valueIbEEEEEEEEEEENSB_17counting_iteratorIlNSB_11use_defaultES16_S16_EEEEEEEjSF_S9_NS7_10__identityEEEvT0_PT3_T1_NS0_13GridEvenShareIS1E_EET2_T4_E12temp_storage+112];
	and.b16  	%rs369, %rs430, 255;
	setp.eq.s16 	%p278, %rs369, 0;
	setp.eq.s16 	%p279, %rs368, 0;
	min.s64 	%rd369, %rd368, %rd414;
	selp.b16 	%rs370, %rs430, 1, %p279;
	selp.b16 	%rs430, %rs368, %rs370, %p278;
	selp.b64 	%rd370, %rd414, %rd369, %p279;
	selp.b64 	%rd414, %rd368, %rd370, %p278;
$L__BB22_76:
	setp.lt.u32 	%p280, %r6, 225;
	@%p280 bra 	$L__BB22_119;
	ld.shared.u8 	%rs371, [_ZZN3cub18CUB_300001_SM_10006detail6reduce18DeviceReduceKernelINS2_10policy_hubIN4cuda3std3__45tupleIJblEEEjN6thrust24THRUST_300001_SM_1000_NS8cuda_cub9__find_if7functorIS9_EEE10Policy1000ENSB_12zip_iteratorINS8_IJNSD_26transform_input_iterator_tIbNSB_6detail15normal_iteratorINSB_10device_ptrIbEEEENSK_10functional5actorINSP_9compositeIJNSP_16operator_adaptorINS7_8equal_toIvEEEENSQ_INSP_8argumentILj0EEEEENSQ_INSP_5valueIbEEEEEEEEEEENSB_17counting_iteratorIlNSB_11use_defaultES16_S16_EEEEEEEjSF_S9_NS7_10__identityEEEvT0_PT3_T1_NS0_13GridEvenShareIS1E_EET2_T4_E12temp_storage+120];
	ld.shared.u64 	%rd371, [_ZZN3cub18CUB_300001_SM_10006detail6reduce18DeviceReduceKernelINS2_10policy_hubIN4cuda3std3__45tupleIJblEEEjN6thrust24THRUST_300001_SM_1000_NS8cuda_cub9__find_if7functorIS9_EEE10Policy1000ENSB_12zip_iteratorINS8_IJNSD_26transform_input_iterator_tIbNSB_6detail15normal_iteratorINSB_10device_ptrIbEEEENSK_10functional5actorINSP_9compositeIJNSP_16operator_adaptorINS7_8equal_toIvEEEENSQ_INSP_8argumentILj0EEEEENSQ_INSP_5valueIbEEEEEEEEEEENSB_17counting_iteratorIlNSB_11use_defaultES16_S16_EEEEEEEjSF_S9_NS7_10__identityEEEvT0_PT3_T1_NS0_13GridEvenShareIS1E_EET2_T4_E12temp_storage+128];
	and.b16  	%rs372, %rs430, 255;
	setp.eq.s16 	%p281, %rs372, 0;
	setp.eq.s16 	%p282, %rs371, 0;
	min.s64 	%rd372, %rd371, %rd414;
	selp.b16 	%rs373, %rs430, 1, %p282;
	selp.b16 	%rs430, %rs371, %rs373, %p281;
	selp.b64 	%rd373, %rd414, %rd372, %p282;
	selp.b64 	%rd414, %rd371, %rd373, %p281;
	bra.uni 	$L__BB22_119;
$L__BB22_78:
	mov.u32 	%r31, %tid.x;
	cvt.u64.u32 	%rd112, %r5;
	add.s64 	%rd113, %rd110, %rd112;
	cvt.u64.u32 	%rd114, %r31;
	add.s64 	%rd115, %rd114, %rd112;
	add.s64 	%rd116, %rd1, %rd115;
	ld.global.u8 	%rs100, [%rd116];
	and.b16  	%rs101, %rs1, 255;
	setp.eq.s16 	%p2, %rs100, %rs101;
	add.s32 	%r71, %r31, 256;
	cvt.u64.u32 	%rd117, %r71;
	ld.global.u8 	%rs102, [%rd116+256];
	setp.eq.s16 	%p3, %rs102, %rs101;
	add.s32 	%r72, %r31, 512;
	cvt.u64.u32 	%rd118, %r72;
	add.s64 	%rd119, %rd113, %rd118;
	ld.global.u8 	%rs105, [%rd116+512];
	setp.eq.s16 	%p4, %rs105, %rs101;
	add.s64 	%rd120, %rd119, 256;
	ld.global.u8 	%rs106, [%rd116+768];
	setp.eq.s16 	%p6, %rs106, %rs101;
	or.pred  	%p8, %p2, %p3;
	selp.b64 	%rd121, %rd114, %rd117, %p2;
	add.s64 	%rd122, %rd113, %rd121;
	min.s64 	%rd123, %rd119, %rd122;
	selp.b64 	%rd124, %rd123, %rd122, %p4;
	or.pred  	%p9, %p8, %p4;
	selp.b64 	%rd125, %rd124, %rd119, %p8;
	min.s64 	%rd126, %rd120, %rd125;
	selp.b64 	%rd127, %rd126, %rd125, %p6;
	or.pred  	%p10, %p9, %p6;
	selp.u16 	%rs430, 1, 0, %p10;
	selp.b64 	%rd414, %rd127, %rd120, %p9;
	setp.lt.u32 	%p11, %r6, %r4;
	@%p11 bra 	$L__BB22_95;
	add.s32 	%r74, %r31, %r4;
	add.s32 	%r75, %r74, %r5;
	add.s32 	%r479, %r75, 1024;
	not.b32 	%r76, %r31;
	add.s32 	%r77, %r76, %r1;
	sub.s32 	%r78, %r77, %r4;
	sub.s32 	%r478, %r78, %r5;
	mov.b32 	%r480, 0;
	mov.u32 	%r481, %r5;
$L__BB22_80:
	shl.b32 	%r38, %r2, 10;
	add.s32 	%r481, %r481, %r38;
	add.s32 	%r79, %r1, -1024;
	setp.gt.u32 	%p12, %r481, %r79;
	@%p12 bra 	$L__BB22_82;
	add.s32 	%r80, %r31, %r481;
	cvt.u64.u32 	%rd128, %r80;
	add.s64 	%rd129, %rd1, %rd128;
	add.s64 	%rd130, %rd110, %rd128;
	ld.global.u8 	%rs107, [%rd129];
	setp.eq.s16 	%p13, %rs107, %rs101;
	add.s64 	%rd131, %rd130, 256;
	ld.global.u8 	%rs109, [%rd129+256];
	setp.eq.s16 	%p14, %rs109, %rs101;
	selp.u16 	%rs110, 1, 0, %p14;
	add.s64 	%rd132, %rd130, 512;
	ld.global.u8 	%rs111, [%rd129+512];
	setp.eq.s16 	%p15, %rs111, %rs101;
	selp.u16 	%rs112, 1, 0, %p15;
	add.s64 	%rd133, %rd130, 768;
	ld.global.u8 	%rs113, [%rd129+768];
	setp.eq.s16 	%p16, %rs113, %rs101;
	selp.u16 	%rs114, 1, 0, %p16;
	and.b16  	%rs115, %rs430, 255;
	setp.eq.s16 	%p17, %rs115, 0;
	selp.u16 	%rs116, 1, 0, %p13;
	min.s64 	%rd134, %rd130, %rd414;
	selp.b16 	%rs117, 1, %rs430, %p13;
	selp.b64 	%rd135, %rd134, %rd414, %p13;
	selp.b16 	%rs118, %rs116, %rs117, %p17;
	and.b16  	%rs119, %rs118, 255;
	selp.b64 	%rd136, %rd130, %rd135, %p17;
	setp.eq.s16 	%p18, %rs119, 0;
	min.s64 	%rd137, %rd131, %rd136;
	selp.b16 	%rs120, 1, %rs118, %p14;
	selp.b64 	%rd138, %rd137, %rd136, %p14;
	selp.b16 	%rs121, %rs110, %rs120, %p18;
	and.b16  	%rs122, %rs121, 255;
	selp.b64 	%rd139, %rd131, %rd138, %p18;
	setp.eq.s16 	%p19, %rs122, 0;
	min.s64 	%rd140, %rd132, %rd139;
	selp.b16 	%rs123, 1, %rs121, %p15;
	selp.b64 	%rd141, %rd140, %rd139, %p15;
	selp.b16 	%rs124, %rs112, %rs123, %p19;
	and.b16  	%rs125, %rs124, 255;
	selp.b64 	%rd142, %rd132, %rd141, %p19;
	setp.eq.s16 	%p20, %rs125, 0;
	min.s64 	%rd143, %rd133, %rd142;
	selp.b16 	%rs126, 1, %rs124, %p16;
	selp.b64 	%rd144, %rd143, %rd142, %p16;
	selp.b16 	%rs430, %rs114, %rs126, %p20;
	selp.b64 	%rd414, %rd133, %rd144, %p20;
	sub.s32 	%r81, %r1, %r481;
	shl.b32 	%r82, %r2, 10;
	setp.lt.u32 	%p21, %r81, %r82;
	add.s32 	%r480, %r480, 1;
	add.s32 	%r479, %r479, %r82;
	sub.s32 	%r478, %r478, %r82;
	@%p21 bra 	$L__BB22_95;
	bra.uni 	$L__BB22_80;
$L__BB22_82:
	setp.le.u32 	%p22, %r1, %r481;
	sub.s32 	%r83, %r1, %r481;
	setp.ge.s32 	%p23, %r31, %r83;
	or.pred  	%p24, %p22, %p23;
	@%p24 bra 	$L__BB22_95;
	not.b32 	%r85, %r31;
	add.s32 	%r43, %r1, %r85;
	add.s32 	%r86, %r38, %r5;
	sub.s32 	%r87, %r43, %r86;
	mul.lo.s32 	%r88, %r2, %r480;
	shl.b32 	%r89, %r88, 10;
	sub.s32 	%r90, %r87, %r89;
	shr.u32 	%r91, %r90, 8;
	add.s32 	%r44, %r91, 1;
	and.b32  	%r45, %r44, 7;
	setp.lt.u32 	%p25, %r90, 1792;
	mov.u32 	%r486, %r31;
	@%p25 bra 	$L__BB22_87;
	or.b32  	%r484, %r31, 1024;
	shr.u32 	%r92, %r478, 8;
	add.s32 	%r93, %r92, 1;
	and.b32  	%r94, %r93, 33554424;
	neg.s32 	%r482, %r94;
$L__BB22_85:
	.pragma "nounroll";
	add.s32 	%r95, %r479, -1024;
	cvt.u64.u32 	%rd146, %r95;
	add.s64 	%rd147, %rd1, %rd146;
	add.s64 	%rd148, %rd110, %rd146;
	ld.global.u8 	%rs128, [%rd147];
	setp.eq.s16 	%p26, %rs128, %rs101;
	selp.u16 	%rs130, 1, 0, %p26;
	and.b16  	%rs131, %rs430, 255;
	setp.ne.s16 	%p28, %rs131, 0;
	and.pred  	%p29, %p28, %p26;
	min.s64 	%rd149, %rd148, %rd414;
	setp.eq.s16 	%p30, %rs131, 0;
	selp.b16 	%rs132, %rs130, %rs430, %p30;
	selp.b64 	%rd150, %rd148, %rd414, %p30;
	selp.b16 	%rs133, 1, %rs132, %p29;
	and.b16  	%rs134, %rs133, 255;
	selp.b64 	%rd151, %rd149, %rd150, %p29;
	add.s32 	%r96, %r479, -768;
	cvt.u64.u32 	%rd152, %r96;
	add.s64 	%rd153, %rd1, %rd152;
	add.s64 	%rd154, %rd110, %rd152;
	ld.global.u8 	%rs135, [%rd153];
	setp.eq.s16 	%p31, %rs135, %rs101;
	selp.u16 	%rs136, 1, 0, %p31;
	setp.ne.s16 	%p33, %rs134, 0;
	and.pred  	%p34, %p33, %p31;
	min.s64 	%rd155, %rd154, %rd151;
	setp.eq.s16 	%p35, %rs134, 0;
	selp.b16 	%rs137, %rs136, %rs133, %p35;
	selp.b64 	%rd156, %rd154, %rd151, %p35;
	selp.b16 	%rs138, 1, %rs137, %p34;
	and.b16  	%rs139, %rs138, 255;
	selp.b64 	%rd157, %rd155, %rd156, %p34;
	add.s32 	%r97, %r479, -512;
	cvt.u64.u32 	%rd158, %r97;
	add.s64 	%rd159, %rd1, %rd158;
	add.s64 	%rd160, %rd110, %rd158;
	ld.global.u8 	%rs140, [%rd159];
	setp.eq.s16 	%p36, %rs140, %rs101;
	selp.u16 	%rs141, 1, 0, %p36;
	setp.ne.s16 	%p38, %rs139, 0;
	and.pred  	%p39, %p38, %p36;
	min.s64 	%rd161, %rd160, %rd157;
	setp.eq.s16 	%p40, %rs139, 0;
	selp.b16 	%rs142, %rs141, %rs138, %p40;
	selp.b64 	%rd162, %rd160, %rd157, %p40;
	selp.b16 	%rs143, 1, %rs142, %p39;
	and.b16  	%rs144, %rs143, 255;
	selp.b64 	%rd163, %rd161, %rd162, %p39;
	add.s32 	%r98, %r479, 768;
	add.s32 	%r99, %r479, -256;
	cvt.u64.u32 	%rd164, %r99;
	add.s64 	%rd165, %rd1, %rd164;
	add.s64 	%rd166, %rd110, %rd164;
	ld.global.u8 	%rs145, [%rd165];
	setp.eq.s16 	%p41, %rs145, %rs101;
	selp.u16 	%rs146, 1, 0, %p41;
	setp.ne.s16 	%p43, %rs144, 0;
	and.pred  	%p44, %p43, %p41;
	min.s64 	%rd167, %rd166, %rd163;
	setp.eq.s16 	%p45, %rs144, 0;
	selp.b16 	%rs147, %rs146, %rs143, %p45;
	selp.b64 	%rd168, %rd166, %rd163, %p45;
	selp.b16 	%rs148, 1, %rs147, %p44;
	and.b16  	%rs149, %rs148, 255;
	selp.b64 	%rd169, %rd167, %rd168, %p44;
	cvt.u64.u32 	%rd170, %r479;
	add.s64 	%rd171, %rd1, %rd170;
	add.s64 	%rd172, %rd110, %rd170;
	ld.global.u8 	%rs150, [%rd171];
	setp.eq.s16 	%p46, %rs150, %rs101;
	selp.u16 	%rs151, 1, 0, %p46;
	setp.ne.s16 	%p48, %rs149, 0;
	and.pred  	%p49, %p48, %p46;
	min.s64 	%rd173, %rd172, %rd169;
	setp.eq.s16 	%p50, %rs149, 0;
	selp.b16 	%rs152, %rs151, %rs148, %p50;
	selp.b64 	%rd174, %rd172, %rd169, %p50;
	selp.b16 	%rs153, 1, %rs152, %p49;
	and.b16  	%rs154, %rs153, 255;
	selp.b64 	%rd175, %rd173, %rd174, %p49;
	add.s32 	%r100, %r479, 256;
	cvt.u64.u32 	%rd176, %r100;
	add.s64 	%rd177, %rd1, %rd176;
	add.s64 	%rd178, %rd110, %rd176;
	ld.global.u8 	%rs155, [%rd177];
	setp.eq.s16 	%p51, %rs155, %rs101;
	selp.u16 	%rs156, 1, 0, %p51;
	setp.ne.s16 	%p53, %rs154, 0;
	and.pred  	%p54, %p53, %p51;
	min.s64 	%rd179, %rd178, %rd175;
	setp.eq.s16 	%p55, %rs154, 0;
	selp.b16 	%rs157, %rs156, %rs153, %p55;
	selp.b64 	%rd180, %rd178, %rd175, %p55;
	selp.b16 	%rs158, 1, %rs157, %p54;
	and.b16  	%rs159, %rs158, 255;
	selp.b64 	%rd181, %rd179, %rd180, %p54;
	add.s32 	%r101, %r479, 512;
	cvt.u64.u32 	%rd182, %r101;
	add.s64 	%rd183, %rd1, %rd182;
	add.s64 	%rd184, %rd110, %rd182;
	ld.global.u8 	%rs160, [%rd183];
	setp.eq.s16 	%p56, %rs160, %rs101;
	selp.u16 	%rs161, 1, 0, %p56;
	setp.ne.s16 	%p58, %rs159, 0;
	and.pred  	%p59, %p58, %p56;
	min.s64 	%rd185, %rd184, %rd181;
	setp.eq.s16 	%p60, %rs159, 0;
	selp.b16 	%rs162, %rs161, %rs158, %p60;
	selp.b64 	%rd186, %rd184, %rd181, %p60;
	selp.b16 	%rs163, 1, %rs162, %p59;
	and.b16  	%rs164, %rs163, 255;
	selp.b64 	%rd187, %rd185, %rd186, %p59;
	cvt.u64.u32 	%rd188, %r98;
	add.s64 	%rd189, %rd1, %rd188;
	add.s64 	%rd190, %rd110, %rd188;
	ld.global.u8 	%rs165, [%rd189];
	setp.eq.s16 	%p61, %rs165, %rs101;
	selp.u16 	%rs166, 1, 0, %p61;
	setp.ne.s16 	%p63, %rs164, 0;
	and.pred  	%p64, %p63, %p61;
	min.s64 	%rd191, %rd190, %rd187;
	setp.eq.s16 	%p65, %rs164, 0;
	selp.b16 	%rs167, %rs166, %rs163, %p65;
	selp.b64 	%rd192, %rd190, %rd187, %p65;
	selp.b16 	%rs430, 1, %rs167, %p64;
	selp.b64 	%rd414, %rd191, %rd192, %p64;
	add.s32 	%r484, %r484, 2048;
	add.s32 	%r479, %r479, 2048;
	add.s32 	%r482, %r482, 8;
	setp.ne.s32 	%p66, %r482, 0;
	@%p66 bra 	$L__BB22_85;
	add.s32 	%r486, %r484, -1024;
$L__BB22_87:
	setp.eq.s32 	%p67, %r45, 0;
	@%p67 bra 	$L__BB22_95;
	setp.lt.u32 	%p68, %r45, 4;
	@%p68 bra 	$L__BB22_90;
	add.s32 	%r102, %r486, %r481;
	cvt.u64.u32 	%rd194, %r102;
	add.s64 	%rd195, %rd1, %rd194;
	add.s64 	%rd196, %rd110, %rd194;
	ld.global.u8 	%rs169, [%rd195];
	setp.eq.s16 	%p69, %rs169, %rs101;
	selp.u16 	%rs171, 1, 0, %p69;
	and.b16  	%rs172, %rs430, 255;
	setp.ne.s16 	%p71, %rs172, 0;
	and.pred  	%p72, %p71, %p69;
	min.s64 	%rd197, %rd196, %rd414;
	setp.eq.s16 	%p73, %rs172, 0;
	selp.b16 	%rs173, %rs171, %rs430, %p73;
	selp.b64 	%rd198, %rd196, %rd414, %p73;
	selp.b16 	%rs174, 1, %rs173, %p72;
	and.b16  	%rs175, %rs174, 255;
	selp.b64 	%rd199, %rd197, %rd198, %p72;
	add.s32 	%r103, %r102, 256;
	cvt.u64.u32 	%rd200, %r103;
	add.s64 	%rd201, %rd1, %rd200;
	add.s64 	%rd202, %rd110, %rd200;
	ld.global.u8 	%rs176, [%rd201];
	setp.eq.s16 	%p74, %rs176, %rs101;
	selp.u16 	%rs177, 1, 0, %p74;
	setp.ne.s16 	%p76, %rs175, 0;
	and.pred  	%p77, %p76, %p74;
	min.s64 	%rd203, %rd202, %rd199;
	setp.eq.s16 	%p78, %rs175, 0;
	selp.b16 	%rs178, %rs177, %rs174, %p78;
	selp.b64 	%rd204, %rd202, %rd199, %p78;
	selp.b16 	%rs179, 1, %rs178, %p77;
	and.b16  	%rs180, %rs179, 255;
	selp.b64 	%rd205, %rd203, %rd204, %p77;
	add.s32 	%r104, %r102, 512;
	cvt.u64.u32 	%rd206, %r104;
	add.s64 	%rd207, %rd1, %rd206;
	add.s64 	%rd208, %rd110, %rd206;
	ld.global.u8 	%rs181, [%rd207];
	setp.eq.s16 	%p79, %rs181, %rs101;
	selp.u16 	%rs182, 1, 0, %p79;
	setp.ne.s16 	%p81, %rs180, 0;
	and.pred  	%p82, %p81, %p79;
	min.s64 	%rd209, %rd208, %rd205;
	setp.eq.s16 	%p83, %rs180, 0;
	selp.b16 	%rs183, %rs182, %rs179, %p83;
	selp.b64 	%rd210, %rd208, %rd205, %p83;
	selp.b16 	%rs184, 1, %rs183, %p82;
	and.b16  	%rs185, %rs184, 255;
	selp.b64 	%rd211, %rd209, %rd210, %p82;
	add.s32 	%r105, %r102, 768;
	cvt.u64.u32 	%rd212, %r105;
	add.s64 	%rd213, %rd1, %rd212;
	add.s64 	%rd214, %rd110, %rd212;
	ld.global.u8 	%rs186, [%rd213];
	setp.eq.s16 	%p84, %rs186, %rs101;
	selp.u16 	%rs187, 1, 0, %p84;
	setp.ne.s16 	%p86, %rs185, 0;
	and.pred  	%p87, %p86, %p84;
	min.s64 	%rd215, %rd214, %rd211;
	setp.eq.s16 	%p88, %rs185, 0;
	selp.b16 	%rs188, %rs187, %rs184, %p88;
	selp.b64 	%rd216, %rd214, %rd211, %p88;
	selp.b16 	%rs430, 1, %rs188, %p87;
	selp.b64 	%rd414, %rd215, %rd216, %p87;
	add.s32 	%r486, %r486, 1024;
$L__BB22_90:
	and.b32  	%r106, %r44, 3;
	setp.eq.s32 	%p89, %r106, 0;
	@%p89 bra 	$L__BB22_95;
	setp.eq.s32 	%p90, %r106, 1;
	@%p90 bra 	$L__BB22_93;
	add.s32 	%r107, %r486, %r481;
	cvt.u64.u32 	%rd218, %r107;
	add.s64 	%rd219, %rd1, %rd218;
	add.s64 	%rd220, %rd110, %rd218;
	ld.global.u8 	%rs190, [%rd219];
	setp.eq.s16 	%p91, %rs190, %rs101;
	selp.u16 	%rs192, 1, 0, %p91;
	and.b16  	%rs193, %rs430, 255;
	setp.ne.s16 	%p93, %rs193, 0;
	and.pred  	%p94, %p93, %p91;
	min.s64 	%rd221, %rd220, %rd414;
	setp.eq.s16 	%p95, %rs193, 0;
	selp.b16 	%rs194, %rs192, %rs430, %p95;
	selp.b64 	%rd222, %rd220, %rd414, %p95;
	selp.b16 	%rs195, 1, %rs194, %p94;
	and.b16  	%rs196, %rs195, 255;
	selp.b64 	%rd223, %rd221, %rd222, %p94;
	add.s32 	%r108, %r107, 256;
	cvt.u64.u32 	%rd224, %r108;
	add.s64 	%rd225, %rd1, %rd224;
	add.s64 	%rd226, %rd110, %rd224;
	ld.global.u8 	%rs197, [%rd225];
	setp.eq.s16 	%p96, %rs197, %rs101;
	selp.u16 	%rs198, 1, 0, %p96;
	setp.ne.s16 	%p98, %rs196, 0;
	and.pred  	%p99, %p98, %p96;
	min.s64 	%rd227, %rd226, %rd223;
	setp.eq.s16 	%p100, %rs196, 0;
	selp.b16 	%rs199, %rs198, %rs195, %p100;
	selp.b64 	%rd228, %rd226, %rd223, %p100;
	selp.b16 	%rs430, 1, %rs199, %p99;
	selp.b64 	%rd414, %rd227, %rd228, %p99;
	add.s32 	%r486, %r486, 512;
$L__BB22_93:
	and.b32  	%r109, %r43, 256;
	setp.ne.s32 	%p101, %r109, 0;
	@%p101 bra 	$L__BB22_95;
	add.s32 	%r110, %r486, %r481;
	cvt.u64.u32 	%rd229, %r110;
	add.s64 	%rd230, %rd1, %rd229;
	add.s64 	%rd231, %rd110, %rd229;
	ld.global.u8 	%rs200, [%rd230];
	setp.eq.s16 	%p102, %rs200, %rs101;
	selp.u16 	%rs202, 1, 0, %p102;
	and.b16  	%rs203, %rs430, 255;
	setp.ne.s16 	%p104, %rs203, 0;
	and.pred  	%p105, %p104, %p102;
	min.s64 	%rd232, %rd231, %rd414;
	setp.eq.s16 	%p106, %rs203, 0;
	selp.b16 	%rs204, %rs202, %rs430, %p106;
	selp.b64 	%rd233, %rd231, %rd414, %p106;
	selp.b16 	%rs430, 1, %rs204, %p105;
	selp.b64 	%rd414, %rd232, %rd233, %p105;
$L__BB22_95:
	// begin inline asm
	mov.u32 %r111, %laneid;
	// end inline asm
	cvt.u32.u16 	%r132, %rs430;
	and.b32  	%r113, %r132, 255;
	mov.b32 	%r129, 1;
	mov.b32 	%r130, 31;
	mov.b32 	%r131, -1;
	// begin inline asm
	shfl.sync.down.b32 %r112, %r113, %r129, %r130, %r131;
	// end inline asm
	// begin inline asm
	shfl.sync.down.b32 %r117, %r118, %r129, %r130, %r131;
	// end inline asm
	mov.b64 	{%r123, %r128}, %rd414;
	// begin inline asm
	shfl.sync.down.b32 %r122, %r123, %r129, %r130, %r131;
	// end inline asm
	// begin inline asm
	shfl.sync.down.b32 %r127, %r128, %r129, %r130, %r131;
	// end inline asm
	mov.b64 	%rd87, {%r122, %r127};
	cvt.u16.u32 	%rs75, %r112;
	setp.gt.s32 	%p107, %r111, 30;
	@%p107 bra 	$L__BB22_99;
	and.b16  	%rs205, %rs430, 255;
	setp.eq.s16 	%p108, %rs205, 0;
	and.b16  	%rs206, %rs75, 255;
	setp.eq.s16 	%p109, %rs206, 0;
	or.pred  	%p110, %p108, %p109;
	@%p110 bra 	$L__BB22_98;
	min.s64 	%rd414, %rd87, %rd414;
	mov.b16 	%rs430, 1;
	bra.uni 	$L__BB22_99;
$L__BB22_98:
	setp.eq.s16 	%p111, %rs205, 0;
	selp.b16 	%rs430, %rs75, %rs430, %p111;
	selp.b64 	%rd414, %rd87, %rd414, %p111;
$L__BB22_99:
	cvt.u32.u16 	%r153, %rs430;
	and.b32  	%r134, %r153, 255;
	mov.b32 	%r150, 2;
	mov.b32 	%r151, 31;
	mov.b32 	%r152, -1;
	// begin inline asm
	shfl.sync.down.b32 %r133, %r134, %r150, %r151, %r152;
	// end inline asm
	// begin inline asm
	shfl.sync.down.b32 %r138, %r139, %r150, %r151, %r152;
	// end inline asm
	mov.b64 	{%r144, %r149}, %rd414;
	// begin inline asm
	shfl.sync.down.b32 %r143, %r144, %r150, %r151, %r152;
	// end inline asm
	// begin inline asm
	shfl.sync.down.b32 %r148, %r149, %r150, %r151, %r152;
	// end inline asm
	mov.b64 	%rd91, {%r143, %r148};
	cvt.u16.u32 	%rs78, %r133;
	setp.gt.s32 	%p112, %r111, 29;
	@%p112 bra 	$L__BB22_103;
	and.b16  	%rs209, %rs430, 255;
	setp.eq.s16 	%p113, %rs209, 0;
	and.b16  	%rs210, %rs78, 255;
	setp.eq.s16 	%p114, %rs210, 0;
	or.pred  	%p115, %p113, %p114;
	@%p115 bra 	$L__BB22_102;
	min.s64 	%rd414, %rd91, %rd414;
	mov.b16 	%rs430, 1;
	bra.uni 	$L__BB22_103;
$L__BB22_102:
	setp.eq.s16 	%p116, %rs209, 0;
	selp.b16 	%rs430, %rs78, %rs430, %p116;
	selp.b64 	%rd414, %rd91, %rd414, %p116;
$L__BB22_103:
	cvt.u32.u16 	%r174, %rs430;
	and.b32  	%r155, %r174, 255;
	mov.b32 	%r171, 4;
	mov.b32 	%r172, 31;
	mov.b32 	%r173, -1;
	// begin inline asm
	shfl.sync.down.b32 %r154, %r155, %r171, %r172, %r173;
	// end inline asm
	// begin inline asm
	shfl.sync.down.b32 %r159, %r160, %r171, %r172, %r173;
	// end inline asm
	mov.b64 	{%r165, %r170}, %rd414;
	// begin inline asm
	shfl.sync.down.b32 %r164, %r165, %r171, %r172, %r173;
	// end inline asm
	// begin inline asm
	shfl.sync.down.b32 %r169, %r170, %r171, %r172, %r173;
	// end inline asm
	mov.b64 	%rd95, {%r164, %r169};
	cvt.u16.u32 	%rs81, %r154;
	setp.gt.s32 	%p117, %r111, 27;
	@%p117 bra 	$L__BB22_107;
	and.b16  	%rs213, %rs430, 255;
	setp.eq.s16 	%p118, %rs213, 0;
	and.b16  	%rs214, %rs81, 255;
	setp.eq.s16 	%p119, %rs214, 0;
	or.pred  	%p120, %p118, %p119;
	@%p120 bra 	$L__BB22_106;
	min.s64 	%rd414, %rd95, %rd414;
	mov.b16 	%rs430, 1;
	bra.uni 	$L__BB22_107;
$L__BB22_106:
	setp.eq.s16 	%p121, %rs213, 0;
	selp.b16 	%rs430, %rs81, %rs430, %p121;
	selp.b64 	%rd414, %rd95, %rd414, %p121;
$L__BB22_107:
	cvt.u32.u16 	%r195, %rs430;
	and.b32  	%r176, %r195, 255;
	mov.b32 	%r192, 8;
	mov.b32 	%r193, 31;
	mov.b32 	%r194, -1;
	// begin inline asm
	shfl.sync.down.b32 %r175, %r176, %r192, %r193, %r194;
	// end inline asm
	// begin inline asm
	shfl.sync.down.b32 %r180, %r181, %r192, %r193, %r194;
	// end inline asm
	mov.b64 	{%r186, %r191}, %rd414;
	// begin inline asm
	shfl.sync.down.b32 %r185, %r186, %r192, %r193, %r194;
	// end inline asm
	// begin inline asm
	shfl.sync.down.b32 %r190, %r191, %r192, %r193, %r194;
	// end inline asm
	mov.b64 	%rd99, {%r185, %r190};
	cvt.u16.u32 	%rs84, %r175;
	setp.gt.s32 	%p122, %r111, 23;
	@%p122 bra 	$L__BB22_111;
	and.b16  	%rs217, %rs430, 255;
	setp.eq.s16 	%p123, %rs217, 0;
	and.b16  	%rs218, %rs84, 255;
	setp.eq.s16 	%p124, %rs218, 0;
	or.pred  	%p125, %p123, %p124;
	@%p125 bra 	$L__BB22_110;
	min.s64 	%rd414, %rd99, %rd414;
	mov.b16 	%rs430, 1;
	bra.uni 	$L__BB22_111;
$L__BB22_110:
	setp.eq.s16 	%p126, %rs217, 0;
	selp.b16 	%rs430, %rs84, %rs430, %p126;
	selp.b64 	%rd414, %rd99, %rd414, %p126;
$L__BB22_111:
	cvt.u32.u16 	%r216, %rs430;
	and.b32  	%r197, %r216, 255;
	mov.b32 	%r213, 16;
	mov.b32 	%r214, 31;
	mov.b32 	%r215, -1;
	// begin inline asm
	shfl.sync.down.b32 %r196, %r197, %r213, %r214, %r215;
	// end inline asm
	// begin inline asm
	shfl.sync.down.b32 %r201, %r202, %r213, %r214, %r215;
	// end inline asm
	mov.b64 	{%r207, %r212}, %rd414;
	// begin inline asm
	shfl.sync.down.b32 %r206, %r207, %r213, %r214, %r215;
	// end inline asm
	// begin inline asm
	shfl.sync.down.b32 %r211, %r212, %r213, %r214, %r215;
	// end inline asm
	mov.b64 	%rd103, {%r206, %r211};
	cvt.u16.u32 	%rs87, %r196;
	setp.gt.s32 	%p127, %r111, 15;
	@%p127 bra 	$L__BB22_115;
	and.b16  	%rs221, %rs430, 255;
	setp.eq.s16 	%p128, %rs221, 0;
	and.b16  	%rs222, %rs87, 255;
	setp.eq.s16 	%p129, %rs222, 0;
	or.pred  	%p130, %p128, %p129;
	@%p130 bra 	$L__BB22_114;
	min.s64 	%rd414, %rd103, %rd414;
	mov.b16 	%rs430, 1;
	bra.uni 	$L__BB22_115;
$L__BB22_114:
	setp.eq.s16 	%p131, %rs221, 0;
	selp.b16 	%rs430, %rs87, %rs430, %p131;
	selp.b64 	%rd414, %rd103, %rd414, %p131;
$L__BB22_115:
	setp.ne.s32 	%p132, %r111, 0;
	@%p132 bra 	$L__BB22_117;
	shr.u32 	%r217, %r31, 1;
	and.b32  	%r218, %r217, 496;
	mov.u32 	%r219, _ZZN3cub18CUB_300001_SM_10006detail6reduce18DeviceReduceKernelINS2_10policy_hubIN4cuda3std3__45tupleIJblEEEjN6thrust24THRUST_300001_SM_1000_NS8cuda_cub9__find_if7functorIS9_EEE10Policy1000ENSB_12zip_iteratorINS8_IJNSD_26transform_input_iterator_tIbNSB_6detail15normal_iteratorINSB_10device_ptrIbEEEENSK_10functional5actorINSP_9compositeIJNSP_16operator_adaptorINS7_8equal_toIvEEEENSQ_INSP_8argumentILj0EEEEENSQ_INSP_5valueIbEEEEEEEEEEENSB_17counting_iteratorIlNSB_11use_defaultES16_S16_EEEEEEEjSF_S9_NS7_10__identityEEEvT0_PT3_T1_NS0_13GridEvenShareIS1E_EET2_T4_E12temp_storage;
	add.s32 	%r220, %r219, %r218;
	st.shared.u8 	[%r220+8], %rs430;
	st.shared.u64 	[%r220+16], %rd414;
$L__BB22_117:
	bar.sync 	0;
	setp.ne.s32 	%p133, %r31, 0;
	@%p133 bra 	$L__BB22_119;
	ld.shared.u8 	%rs225, [_ZZN3cub18CUB_300001_SM_10006detail6reduce18DeviceReduceKernelINS2_10policy_hubIN4cuda3std3__45tupleIJblEEEjN6thrust24THRUST_300001_SM_1000_NS8cuda_cub9__find_if7functorIS9_EEE10Policy1000ENSB_12zip_iteratorINS8_IJNSD_26transform_input_iterator_tIbNSB_6detail15normal_iteratorINSB_10device_ptrIbEEEENSK_10functional5actorINSP_9compositeIJNSP_16operator_adaptorINS7_8equal_toIvEEEENSQ_INSP_8argumentILj0EEEEENSQ_INSP_5valueIbEEEEEEEEEEENSB_17counting_iteratorIlNSB_11use_defaultES16_S16_EEEEEEEjSF_S9_NS7_10__identityEEEvT0_PT3_T1_NS0_13GridEvenShareIS1E_EET2_T4_E12temp_storage+24];
	ld.shared.u64 	%rd234, [_ZZN3cub18CUB_300001_SM_10006detail6reduce18DeviceReduceKernelINS2_10policy_hubIN4cuda3std3__45tupleIJblEEEjN6thrust24THRUST_300001_SM_1000_NS8cuda_cub9__find_if7functorIS9_EEE10Policy1000ENSB_12zip_iteratorINS8_IJNSD_26transform_input_iterator_tIbNSB_6detail15normal_iteratorINSB_10device_ptrIbEEEENSK_10functional5actorINSP_9compositeIJNSP_16operator_adaptorINS7_8equal_toIvEEEENSQ_INSP_8argumentILj0EEEEENSQ_INSP_5valueIbEEEEEEEEEEENSB_17counting_iteratorIlNSB_11use_defaultES16_S16_EEEEEEEjSF_S9_NS7_10__identityEEEvT0_PT3_T1_NS0_13GridEvenShareIS1E_EET2_T4_E12temp_storage+32];
	and.b16  	%rs226, %rs430, 255;
	setp.eq.s16 	%p134, %rs226, 0;
	setp.eq.s16 	%p135, %rs225, 0;
	min.s64 	%rd235, %rd234, %rd414;
	selp.b16 	%rs227, %rs430, 1, %p135;
	selp.b16 	%rs228, %rs225, %rs227, %p134;
	and.b16  	%rs229, %rs228, 255;
	selp.b64 	%rd236, %rd414, %rd235, %p135;
	selp.b64 	%rd237, %rd234, %rd236, %p134;
	ld.shared.u8 	%rs230, [_ZZN3cub18CUB_300001_SM_10006detail6reduce18DeviceReduceKernelINS2_10policy_hubIN4cuda3std3__45tupleIJblEEEjN6thrust24THRUST_300001_SM_1000_NS8cuda_cub9__find_if7functorIS9_EEE10Policy1000ENSB_12zip_iteratorINS8_IJNSD_26transform_input_iterator_tIbNSB_6detail15normal_iteratorINSB_10device_ptrIbEEEENSK_10functional5actorINSP_9compositeIJNSP_16operator_adaptorINS7_8equal_toIvEEEENSQ_INSP_8argumentILj0EEEEENSQ_INSP_5valueIbEEEEEEEEEEENSB_17counting_iteratorIlNSB_11use_defaultES16_S16_EEEEEEEjSF_S9_NS7_10__identityEEEvT0_PT3_T1_NS0_13GridEvenShareIS1E_EET2_T4_E12temp_storage+40];
	ld.shared.u64 	%rd238, [_ZZN3cub18CUB_300001_SM_10006detail6reduce18DeviceReduceKernelINS2_10policy_hubIN4cuda3std3__45tupleIJblEEEjN6thrust24THRUST_300001_SM_1000_NS8cuda_cub9__find_if7functorIS9_EEE10Policy1000ENSB_12zip_iteratorINS8_IJNSD_26transform_input_iterator_tIbNSB_6detail15normal_iteratorINSB_10device_ptrIbEEEENSK_10functional5actorINSP_9compositeIJNSP_16operator_adaptorINS7_8equal_toIvEEEENSQ_INSP_8argumentILj0EEEEENSQ_INSP_5valueIbEEEEEEEEEEENSB_17counting_iteratorIlNSB_11use_defaultES16_S16_EEEEEEEjSF_S9_NS7_10__identityEEEvT0_PT3_T1_NS0_13GridEvenShareIS1E_EET2_T4_E12temp_storage+48];
	setp.eq.s16 	%p136, %rs229, 0;
	setp.eq.s16 	%p137, %rs230, 0;
	min.s64 	%rd239, %rd238, %rd237;
	selp.b16 	%rs231, %rs228, 1, %p137;
	selp.b16 	%rs232, %rs230, %rs231, %p136;
	and.b16  	%rs233, %rs232, 255;
	selp.b64 	%rd240, %rd237, %rd239, %p137;
	selp.b64 	%rd241, %rd238, %rd240, %p136;
	ld.shared.u8 	%rs234, [_ZZN3cub18CUB_300001_SM_10006detail6reduce18DeviceReduceKernelINS2_10policy_hubIN4cuda3std3__45tupleIJblEEEjN6thrust24THRUST_300001_SM_1000_NS8cuda_cub9__find_if7functorIS9_EEE10Policy1000ENSB_12zip_iteratorINS8_IJNSD_26transform_input_iterator_tIbNSB_6detail15normal_iteratorINSB_10device_ptrIbEEEENSK_10functional5actorINSP_9compositeIJNSP_16operator_adaptorINS7_8equal_toIvEEEENSQ_INSP_8argumentILj0EEEEENSQ_INSP_5valueIbEEEEEEEEEEENSB_17counting_iteratorIlNSB_11use_defaultES16_S16_EEEEEEEjSF_S9_NS7_10__identityEEEvT0_PT3_T1_NS0_13GridEvenShareIS1E_EET2_T4_E12temp_storage+56];
	ld.shared.u64 	%rd242, [_ZZN3cub18CUB_300001_SM_10006detail6reduce18DeviceReduceKernelINS2_10policy_hubIN4cuda3std3__45tupleIJblEEEjN6thrust24THRUST_300001_SM_1000_NS8cuda_cub9__find_if7functorIS9_EEE10Policy1000ENSB_12zip_iteratorINS8_IJNSD_26transform_input_iterator_tIbNSB_6detail15normal_iteratorINSB_10device_ptrIbEEEENSK_10functional5actorINSP_9compositeIJNSP_16operator_adaptorINS7_8equal_toIvEEEENSQ_INSP_8argumentILj0EEEEENSQ_INSP_5valueIbEEEEEEEEEEENSB_17counting_iteratorIlNSB_11use_defaultES16_S16_EEEEEEEjSF_S9_NS7_10__identityEEEvT0_PT3_T1_NS0_13GridEvenShareIS1E_EET2_T4_E12temp_storage+64];
	setp.eq.s16 	%p138, %rs233, 0;
	setp.eq.s16 	%p139, %rs234, 0;
	min.s64 	%rd243, %rd242, %rd241;
	selp.b16 	%rs235, %rs232, 1, %p139;
	selp.b16 	%rs236, %rs234, %rs235, %p138;
	and.b16  	%rs237, %rs236, 255;
	selp.b64 	%rd244, %rd241, %rd243, %p139;
	selp.b64 	%rd245, %rd242, %rd244, %p138;
	ld.shared.u8 	%rs238, [_ZZN3cub18CUB_300001_SM_10006detail6reduce18DeviceReduceKernelINS2_10policy_hubIN4cuda3std3__45tupleIJblEEEjN6thrust24THRUST_300001_SM_1000_NS8cuda_cub9__find_if7functorIS9_EEE10Policy1000ENSB_12zip_iteratorINS8_IJNSD_26transform_input_iterator_tIbNSB_6detail15normal_iteratorINSB_10device_ptrIbEEEENSK_10functional5actorINSP_9compositeIJNSP_16operator_adaptorINS7_8equal_toIvEEEENSQ_INSP_8argumentILj0EEEEENSQ_INSP_5valueIbEEEEEEEEEEENSB_17counting_iteratorIlNSB_11use_defaultES16_S16_EEEEEEEjSF_S9_NS7_10__identityEEEvT0_PT3_T1_NS0_13GridEvenShareIS1E_EET2_T4_E12temp_storage+72];
	ld.shared.u64 	%rd246, [_ZZN3cub18CUB_300001_SM_10006detail6reduce18DeviceReduceKernelINS2_10policy_hubIN4cuda3std3__45tupleIJblEEEjN6thrust24THRUST_300001_SM_1000_NS8cuda_cub9__find_if7functorIS9_EEE10Policy1000ENSB_12zip_iteratorINS8_IJNSD_26transform_input_iterator_tIbNSB_6detail15normal_iteratorINSB_10device_ptrIbEEEENSK_10functional5actorINSP_9compositeIJNSP_16operator_adaptorINS7_8equal_toIvEEEENSQ_INSP_8argumentILj0EEEEENSQ_INSP_5valueIbEEEEEEEEEEENSB_17counting_iteratorIlNSB_11use_defaultES16_S16_EEEEEEEjSF_S9_NS7_10__identityEEEvT0_PT3_T1_NS0_13GridEvenShareIS1E_EET2_T4_E12temp_storage+80];
	setp.eq.s16 	%p140, %rs237, 0;
	setp.eq.s16 	%p141, %rs238, 0;
	min.s64 	%rd247, %rd246, %rd245;
	selp.b16 	%rs239, %rs236, 1, %p141;
	selp.b16 	%rs240, %rs238, %rs239, %p140;
	and.b16  	%rs241, %rs240, 255;
	selp.b64 	%rd248, %rd245, %rd247, %p141;
	selp.b64 	%rd249, %rd246, %rd248, %p140;
	ld.shared.u8 	%rs242, [_ZZN3cub18CUB_300001_SM_10006detail6reduce18DeviceReduceKernelINS2_10policy_hubIN4cuda3std3__45tupleIJblEEEjN6thrust24THRUST_300001_SM_1000_NS8cuda_cub9__find_if7functorIS9_EEE10Policy1000ENSB_12zip_iteratorINS8_IJNSD_26transform_input_iterator_tIbNSB_6detail15normal_iteratorINSB_10device_ptrIbEEEENSK_10functional5actorINSP_9compositeIJNSP_16operator_adaptorINS7_8equal_toIvEEEENSQ_INSP_8argumentILj0EEEEENSQ_INSP_5valueIbEEEEEEEEEEENSB_17counting_iteratorIlNSB_11use_defaultES16_S16_EEEEEEEjSF_S9_NS7_10__identityEEEvT0_PT3_T1_NS0_13GridEvenShareIS1E_EET2_T4_E12temp_storage+88];
	ld.shared.u64 	%rd250, [_ZZN3cub18CUB_300001_SM_10006detail6reduce18DeviceReduceKernelINS2_10policy_hubIN4cuda3std3__45tupleIJblEEEjN6thrust24THRUST_300001_SM_1000_NS8cuda_cub9__find_if7functorIS9_EEE10Policy1000ENSB_12zip_iteratorINS8_IJNSD_26transform_input_iterator_tIbNSB_6detail15normal_iteratorINSB_10device_ptrIbEEEENSK_10functional5actorINSP_9compositeIJNSP_16operator_adaptorINS7_8equal_toIvEEEENSQ_INSP_8argumentILj0EEEEENSQ_INSP_5valueIbEEEEEEEEEEENSB_17counting_iteratorIlNSB_11use_defaultES16_S16_EEEEEEEjSF_S9_NS7_10__identityEEEvT0_PT3_T1_NS0_13GridEvenShareIS1E_EET2_T4_E12temp_storage+96];
	setp.eq.s16 	%p142, %rs241, 0;
	setp.eq.s16 	%p143, %rs242, 0;
	min.s64 	%rd251, %rd250, %rd249;
	selp.b16 	%rs243, %rs240, 1, %p143;
	selp.b16 	%rs244, %rs242, %rs243, %p142;
	and.b16  	%rs245, %rs244, 255;
	selp.b64 	%rd252, %rd249, %rd251, %p143;
	selp.b64 	%rd253, %rd250, %rd252, %p142;
	ld.shared.u8 	%rs246, [_ZZN3cub18CUB_300001_SM_10006detail6reduce18DeviceReduceKernelINS2_10policy_hubIN4cuda3std3__45tupleIJblEEEjN6thrust24THRUST_300001_SM_1000_NS8cuda_cub9__find_if7functorIS9_EEE10Policy1000ENSB_12zip_iteratorINS8_IJNSD_26transform_input_iterator_tIbNSB_6detail15normal_iteratorINSB_10device_ptrIbEEEENSK_10functional5actorINSP_9compositeIJNSP_16operator_adaptorINS7_8equal_toIvEEEENSQ_INSP_8argumentILj0EEEEENSQ_INSP_5valueIbEEEEEEEEEEENSB_17counting_iteratorIlNSB_11use_defaultES16_S16_EEEEEEEjSF_S9_NS7_10__identityEEEvT0_PT3_T1_NS0_13GridEvenShareIS1E_EET2_T4_E12temp_storage+104];
	ld.shared.u64 	%rd254, [_ZZN3cub18CUB_300001_SM_10006detail6reduce18DeviceReduceKernelINS2_10policy_hubIN4cuda3std3__45tupleIJblEEEjN6thrust24THRUST_300001_SM_1000_NS8cuda_cub9__find_if7functorIS9_EEE10Policy1000ENSB_12zip_iteratorINS8_IJNSD_26transform_input_iterator_tIbNSB_6detail15normal_iteratorINSB_10device_ptrIbEEEENSK_10functional5actorINSP_9compositeIJNSP_16operator_adaptorINS7_8equal_toIvEEEENSQ_INSP_8argumentILj0EEEEENSQ_INSP_5valueIbEEEEEEEEEEENSB_17counting_iteratorIlNSB_11use_defaultES16_S16_EEEEEEEjSF_S9_NS7_10__identityEEEvT0_PT3_T1_NS0_13GridEvenShareIS1E_EET2_T4_E12temp_storage+112];
	setp.eq.s16 	%p144, %rs245, 0;
	setp.eq.s16 	%p145, %rs246, 0;
	min.s64 	%rd255, %rd254, %rd253;
	selp.b16 	%rs247, %rs244, 1, %p145;
	selp.b16 	%rs248, %rs246, %rs247, %p144;
	and.b16  	%rs249, %rs248, 255;
	selp.b64 	%rd256, %rd253, %rd255, %p145;
	selp.b64 	%rd257, %rd254, %rd256, %p144;
	ld.shared.u8 	%rs250, [_ZZN3cub18CUB_300001_SM_10006detail6reduce18DeviceReduceKernelINS2_10policy_hubIN4cuda3std3__45tupleIJblEEEjN6thrust24THRUST_300001_SM_1000_NS8cuda_cub9__find_if7functorIS9_EEE10Policy1000ENSB_12zip_iteratorINS8_IJNSD_26transform_input_iterator_tIbNSB_6detail15normal_iteratorINSB_10device_ptrIbEEEENSK_10functional5actorINSP_9compositeIJNSP_16operator_adaptorINS7_8equal_toIvEEEENSQ_INSP_8argumentILj0EEEEENSQ_INSP_5valueIbEEEEEEEEEEENSB_17counting_iteratorIlNSB_11use_defaultES16_S16_EEEEEEEjSF_S9_NS7_10__identityEEEvT0_PT3_T1_NS0_13GridEvenShareIS1E_EET2_T4_E12temp_storage+120];
	ld.shared.u64 	%rd258, [_ZZN3cub18CUB_300001_SM_10006detail6reduce18DeviceReduceKernelINS2_10policy_hubIN4cuda3std3__45tupleIJblEEEjN6thrust24THRUST_300001_SM_1000_NS8cuda_cub9__find_if7functorIS9_EEE10Policy1000ENSB_12zip_iteratorINS8_IJNSD_26transform_input_iterator_tIbNSB_6detail15normal_iteratorINSB_10device_ptrIbEEEENSK_10functional5actorINSP_9compositeIJNSP_16operator_adaptorINS7_8equal_toIvEEEENSQ_INSP_8argumentILj0EEEEENSQ_INSP_5valueIbEEEEEEEEEEENSB_17counting_iteratorIlNSB_11use_defaultES16_S16_EEEEEEEjSF_S9_NS7_10__identityEEEvT0_PT3_T1_NS0_13GridEvenShareIS1E_EET2_T4_E12temp_storage+128];
	setp.eq.s16 	%p146, %rs249, 0;
	setp.eq.s16 	%p147, %rs250, 0;
	min.s64 	%rd259, %rd258, %rd257;
	selp.b16 	%rs251, %rs248, 1, %p147;
	selp.b16 	%rs430, %rs250, %rs251, %p146;
	selp.b64 	%rd260, %rd257, %rd259, %p147;
	selp.b64 	%rd414, %rd258, %rd260, %p146;
$L__BB22_119:
	mov.u32 	%r470, %tid.x;
	setp.ne.s32 	%p324, %r470, 0;
	@%p324 bra 	$L__BB22_121;
	ld.param.u64 	%rd404, [_ZN3cub18CUB_300001_SM_10006detail6reduce18DeviceReduceKernelINS2_10policy_hubIN4cuda3std3__45tupleIJblEEEjN6thrust24THRUST_300001_SM_1000_NS8cuda_cub9__find_if7functorIS9_EEE10Policy1000ENSB_12zip_iteratorINS8_IJNSD_26transform_input_iterator_tIbNSB_6detail15normal_iteratorINSB_10device_ptrIbEEEENSK_10functional5actorINSP_9compositeIJNSP_16operator_adaptorINS7_8equal_toIvEEEENSQ_INSP_8argumentILj0EEEEENSQ_INSP_5valueIbEEEEEEEEEEENSB_17counting_iteratorIlNSB_11use_defaultES16_S16_EEEEEEEjSF_S9_NS7_10__identityEEEvT0_PT3_T1_NS0_13GridEvenShareIS1E_EET2_T4__param_1];
	cvta.to.global.u64 	%rd401, %rd404;
	mul.wide.u32 	%rd402, %r3, 16;
	add.s64 	%rd403, %rd401, %rd402;
	st.global.u8 	[%rd403], %rs430;
	st.global.u64 	[%rd403+8], %rd414;
$L__BB22_121:
	ret;

}
	// .globl	_ZN3cub18CUB_300001_SM_10006detail6reduce28DeviceReduceSingleTileKernelINS2_10policy_hubIN4cuda3std3__45tupleIJblEEEjN6thrust24THRUST_300001_SM_1000_NS8cuda_cub9__find_if7functorIS9_EEE10Policy1000EPS9_SI_iSF_S9_S9_NS7_10__identityEEEvT0_T1_T2_T3_T4_T6_
.visible .entry _ZN3cub18CUB_300001_SM_10006detail6reduce28DeviceReduceSingleTileKernelINS2_10policy_hubIN4cuda3std3__45tupleIJblEEEjN6thrust24THRUST_300001_SM_1000_NS8cuda_cub9__find_if7functorIS9_EEE10Policy1000EPS9_SI_iSF_S9_S9_NS7_10__identityEEEvT0_T1_T2_T3_T4_T6_(
	.param .u64 .ptr .align 1 _ZN3cub18CUB_300001_SM_10006detail6reduce28DeviceReduceSingleTileKernelINS2_10policy_hubIN4cuda3std3__45tupleIJblEEEjN6thrust24THRUST_300001_SM_1000_NS8cuda_cub9__find_if7functorIS9_EEE10Policy1000EPS9_SI_iSF_S9_S9_NS7_10__identityEEEvT0_T1_T2_T3_T4_T6__param_0,
	.param .u64 .ptr .align 1 _ZN3cub18CUB_300001_SM_10006detail6reduce28DeviceReduceSingleTileKernelINS2_10policy_hubIN4cuda3std3__45tupleIJblEEEjN6thrust24THRUST_300001_SM_1000_NS8cuda_cub9__find_if7functorIS9_EEE10Policy1000EPS9_SI_iSF_S9_S9_NS7_10__identityEEEvT0_T1_T2_T3_T4_T6__param_1,
	.param .u32 _ZN3cub18CUB_300001_SM_10006detail6reduce28DeviceReduceSingleTileKernelINS2_10policy_hubIN4cuda3std3__45tupleIJblEEEjN6thrust24THRUST_300001_SM_1000_NS8cuda_cub9__find_if7functorIS9_EEE10Policy1000EPS9_SI_iSF_S9_S9_NS7_10__identityEEEvT0_T1_T2_T3_T4_T6__param_2,
	.param .align 1 .b8 _ZN3cub18CUB_300001_SM_10006detail6reduce28DeviceReduceSingleTileKernelINS2_10policy_hubIN4cuda3std3__45tupleIJblEEEjN6thrust24THRUST_300001_SM_1000_NS8cuda_cub9__find_if7functorIS9_EEE10Policy1000EPS9_SI_iSF_S9_S9_NS7_10__identityEEEvT0_T1_T2_T3_T4_T6__param_3[1],
	.param .align 8 .b8 _ZN3cub18CUB_300001_SM_10006detail6reduce28DeviceReduceSingleTileKernelINS2_10policy_hubIN4cuda3std3__45tupleIJblEEEjN6thrust24THRUST_300001_SM_1000_NS8cuda_cub9__find_if7functorIS9_EEE10Policy1000EPS9_SI_iSF_S9_S9_NS7_10__identityEEEvT0_T1_T2_T3_T4_T6__param_4[16],
	.param .align 1 .b8 _ZN3cub18CUB_300001_SM_10006detail6reduce28DeviceReduceSingleTileKernelINS2_10policy_hubIN4cuda3std3__45tupleIJblEEEjN6thrust24THRUST_300001_SM_1000_NS8cuda_cub9__find_if7functorIS9_EEE10Policy1000EPS9_SI_iSF_S9_S9_NS7_10__identityEEEvT0_T1_T2_T3_T4_T6__param_5[1]
)
.maxntid 256
.minnctapersm 1
{
	.reg .pred 	%p<188>;
	.reg .b16 	%rs<340>;
	.reg .b32 	%r<406>;
	.reg .b64 	%rd<359>;
	// demoted variable
	.shared .align 8 .b8 _ZZN3cub18CUB_300001_SM_10006detail6reduce28DeviceReduceSingleTileKernelINS2_10policy_hubIN4cuda3std3__45tupleIJblEEEjN6thrust24THRUST_300001_SM_1000_NS8cuda_cub9__find_if7functorIS9_EEE10Policy1000EPS9_SI_iSF_S9_S9_NS7_10__identityEEEvT0_T1_T2_T3_T4_T6_E12temp_storage[152];
	ld.param.u64 	%rd106, [_ZN3cub18CUB_300001_SM_10006detail6reduce28DeviceReduceSingleTileKernelINS2_10policy_hubIN4cuda3std3__45tupleIJblEEEjN6thrust24THRUST_300001_SM_1000_NS8cuda_cub9__find_if7functorIS9_EEE10Policy1000EPS9_SI_iSF_S9_S9_NS7_10__identityEEEvT0_T1_T2_T3_T4_T6__param_4+8];
	ld.param.u64 	%rd105, [_ZN3cub18CUB_300001_SM_10006detail6reduce28DeviceReduceSingleTileKernelINS2_10policy_hubIN4cuda3std3__45tupleIJblEEEjN6thrust24THRUST_300001_SM_1000_NS8cuda_cub9__find_if7functorIS9_EEE10Policy1000EPS9_SI_iSF_S9_S9_NS7_10__identityEEEvT0_T1_T2_T3_T4_T6__param_0];
	ld.param.u64 	%rd107, [_ZN3cub18CUB_300001_SM_10006detail6reduce28DeviceReduceSingleTileKernelINS2_10policy_hubIN4cuda3std3__45tupleIJblEEEjN6thrust24THRUST_300001_SM_1000_NS8cuda_cub9__find_if7functorIS9_EEE10Policy1000EPS9_SI_iSF_S9_S9_NS7_10__identityEEEvT0_T1_T2_T3_T4_T6__param_1];
	ld.param.u32 	%r38, [_ZN3cub18CUB_300001_SM_10006detail6reduce28DeviceReduceSingleTileKernelINS2_10policy_hubIN4cuda3std3__45tupleIJblEEEjN6thrust24THRUST_300001_SM_1000_NS8cuda_cub9__find_if7functorIS9_EEE10Policy1000EPS9_SI_iSF_S9_S9_NS7_10__identityEEEvT0_T1_T2_T3_T4_T6__param_2];
	ld.param.u8 	%rs82, [_ZN3cub18CUB_300001_SM_10006detail6reduce28DeviceReduceSingleTileKernelINS2_10policy_hubIN4cuda3std3__45tupleIJblEEEjN6thrust24THRUST_300001_SM_1000_NS8cuda_cub9__find_if7functorIS9_EEE10Policy1000EPS9_SI_iSF_S9_S9_NS7_10__identityEEEvT0_T1_T2_T3_T4_T6__param_4];
	cvta.to.global.u64 	%rd1, %rd107;
	setp.ne.s32 	%p1, %r38, 0;
	@%p1 bra 	$L__BB23_3;
	mov.u32 	%r392, %tid.x;
	setp.ne.s32 	%p187, %r392, 0;
	@%p187 bra 	$L__BB23_112;
	st.global.u8 	[%rd1], %rs82;
	st.global.u64 	[%rd1+8], %rd106;
	bra.uni 	$L__BB23_112;
$L__BB23_3:
	setp.gt.s32 	%p2, %r38, 1023;
	@%p2 bra 	$L__BB23_74;
	mov.u32 	%r1, %tid.x;
	setp.ge.s32 	%p77, %r1, %r38;
	mov.b16 	%rs311, 0;
	mov.b64 	%rd329, 0;
	mov.u32 	%r396, %r1;
	@%p77 bra 	$L__BB23_6;
	mul.wide.u32 	%rd234, %r1, 16;
	add.s64 	%rd231, %rd105, %rd234;
	// begin inline asm
	ld.global.nc.u64 %rd230, [%rd231];
	// end inline asm
	add.s64 	%rd233, %rd231, 8;
	// begin inline asm
	ld.global.nc.u64 %rd329, [%rd233];
	// end inline asm
	cvt.u16.u64 	%rs311, %rd230;
	add.s32 	%r396, %r1, 256;
$L__BB23_6:
	setp.ge.s32 	%p78, %r396, %r38;
	@%p78 bra 	$L__BB23_12;
	not.b32 	%r158, %r396;
	add.s32 	%r4, %r38, %r158;
	and.b32  	%r159, %r4, 768;
	setp.eq.s32 	%p79, %r159, 768;
	@%p79 bra 	$L__BB23_10;
	mul.wide.u32 	%rd236, %r396, 16;
	add.s64 	%rd323, %rd105, %rd236;
	shr.u32 	%r160, %r4, 8;
	add.s32 	%r161, %r160, 1;
	and.b32  	%r162, %r161, 3;
	neg.s32 	%r394, %r162;
$L__BB23_9:
	.pragma "nounroll";
	// begin inline asm
	ld.global.nc.u64 %rd237, [%rd323];
	// end inline asm
	add.s64 	%rd240, %rd323, 8;
	// begin inline asm
	ld.global.nc.u64 %rd239, [%rd240];
	// end inline asm
	cvt.u16.u64 	%rs190, %rd237;
	and.b16  	%rs191, %rs190, 255;
	and.b16  	%rs192, %rs311, 255;
	setp.eq.s16 	%p80, %rs192, 0;
	setp.eq.s16 	%p81, %rs191, 0;
	min.s64 	%rd241, %rd239, %rd329;
	selp.b64 	%rd242, %rd329, %rd241, %p81;
	selp.b64 	%rd329, %rd239, %rd242, %p80;
	selp.b16 	%rs193, %rs311, 1, %p81;
	selp.b16 	%rs311, %rs190, %rs193, %p80;
	add.s32 	%r396, %r396, 256;
	add.s64 	%rd323, %rd323, 4096;
	add.s32 	%r394, %r394, 1;
	setp.ne.s32 	%p82, %r394, 0;
	@%p82 bra 	$L__BB23_9;
$L__BB23_10:
	setp.lt.u32 	%p83, %r4, 768;
	@%p83 bra 	$L__BB23_12;
$L__BB23_11:
	mul.wide.s32 	%rd259, %r396, 16;
	add.s64 	%rd244, %rd105, %rd259;
	// begin inline asm
	ld.global.nc.u64 %rd243, [%rd244];
	// end inline asm
	add.s64 	%rd246, %rd244, 8;
	// begin inline asm
	ld.global.nc.u64 %rd245, [%rd246];
	// end inline asm
	cvt.u16.u64 	%rs194, %rd243;
	and.b16  	%rs195, %rs194, 255;
	and.b16  	%rs196, %rs311, 255;
	setp.eq.s16 	%p84, %rs196, 0;
	setp.eq.s16 	%p85, %rs195, 0;
	min.s64 	%rd260, %rd245, %rd329;
	selp.b64 	%rd261, %rd329, %rd260, %p85;
	selp.b64 	%rd262, %rd245, %rd261, %p84;
	selp.b16 	%rs197, %rs311, 1, %p85;
	selp.b16 	%rs198, %rs194, %rs197, %p84;
	and.b16  	%rs199, %rs198, 255;
	add.s64 	%rd248, %rd244, 4096;
	// begin inline asm
	ld.global.nc.u64 %rd247, [%rd248];
	// end inline asm
	add.s64 	%rd250, %rd244, 4104;
	// begin inline asm
	ld.global.nc.u64 %rd249, [%rd250];
	// end inline asm
	cvt.u16.u64 	%rs200, %rd247;
	and.b16  	%rs201, %rs200, 255;
	setp.eq.s16 	%p86, %rs199, 0;
	setp.eq.s16 	%p87, %rs201, 0;
	min.s64 	%rd263, %rd249, %rd262;
	selp.b64 	%rd264, %rd262, %rd263, %p87;
	selp.b64 	%rd265, %rd249, %rd264, %p86;
	selp.b16 	%rs202, %rs198, 1, %p87;
	selp.b16 	%rs203, %rs200, %rs202, %p86;
	and.b16  	%rs204, %rs203, 255;
	add.s64 	%rd252, %rd244, 8192;
	// begin inline asm
	ld.global.nc.u64 %rd251, [%rd252];
	// end inline asm
	add.s64 	%rd254, %rd244, 8200;
	// begin inline asm
	ld.global.nc.u64 %rd253, [%rd254];
	// end inline asm
	cvt.u16.u64 	%rs205, %rd251;
	and.b16  	%rs206, %rs205, 255;
	setp.eq.s16 	%p88, %rs204, 0;
	setp.eq.s16 	%p89, %rs206, 0;
	min.s64 	%rd266, %rd253, %rd265;
	selp.b64 	%rd267, %rd265, %rd266, %p89;
	selp.b64 	%rd268, %rd253, %rd267, %p88;
	selp.b16 	%rs207, %rs203, 1, %p89;
	selp.b16 	%rs208, %rs205, %rs207, %p88;
	and.b16  	%rs209, %rs208, 255;
	add.s64 	%rd256, %rd244, 12288;
	// begin inline asm
	ld.global.nc.u64 %rd255, [%rd256];
	// end inline asm
	add.s64 	%rd258, %rd244, 12296;
	// begin inline asm
	ld.global.nc.u64 %rd257, [%rd258];
	// end inline asm
	cvt.u16.u64 	%rs210, %rd255;
	and.b16  	%rs211, %rs210, 255;
	setp.eq.s16 	%p90, %rs209, 0;
	setp.eq.s16 	%p91, %rs211, 0;
	min.s64 	%rd269, %rd257, %rd268;
	selp.b64 	%rd270, %rd268, %rd269, %p91;
	selp.b64 	%rd329, %rd257, %rd270, %p90;
	selp.b16 	%rs212, %rs208, 1, %p91;
	selp.b16 	%rs311, %rs210, %rs212, %p90;
	add.s32 	%r396, %r396, 1024;
	setp.lt.s32 	%p92, %r396, %r38;
	@%p92 bra 	$L__BB23_11;
$L__BB23_12:
	setp.lt.s32 	%p93, %r38, 256;
	@%p93 bra 	$L__BB23_37;
	// begin inline asm
	mov.u32 %r281, %laneid;
	// end inline asm
	cvt.u32.u16 	%r302, %rs311;
	and.b32  	%r283, %r302, 255;
	mov.b32 	%r299, 1;
	mov.b32 	%r300, 31;
	mov.b32 	%r301, -1;
	// begin inline asm
	shfl.sync.down.b32 %r282, %r283, %r299, %r300, %r301;
	// end inline asm
	// begin inline asm
	shfl.sync.down.b32 %r287, %r288, %r299, %r300, %r301;
	// end inline asm
	mov.b64 	{%r293, %r298}, %rd329;
	// begin inline asm
	shfl.sync.down.b32 %r292, %r293, %r299, %r300, %r301;
	// end inline asm
	// begin inline asm
	shfl.sync.down.b32 %r297, %r298, %r299, %r300, %r301;
	// end inline asm
	mov.b64 	%rd14, {%r292, %r297};
	cvt.u16.u32 	%rs10, %r282;
	setp.gt.s32 	%p143, %r281, 30;
	@%p143 bra 	$L__BB23_17;
	and.b16  	%rs254, %rs311, 255;
	setp.eq.s16 	%p144, %rs254, 0;
	and.b16  	%rs255, %rs10, 255;
	setp.eq.s16 	%p145, %rs255, 0;
	or.pred  	%p146, %p144, %p145;
	@%p146 bra 	$L__BB23_16;
	min.s64 	%rd329, %rd14, %rd329;
	mov.b16 	%rs311, 1;
	bra.uni 	$L__BB23_17;
$L__BB23_16:
	setp.eq.s16 	%p147, %rs254, 0;
	selp.b64 	%rd329, %rd14, %rd329, %p147;
	selp.b16 	%rs311, %rs10, %rs311, %p147;
$L__BB23_17:
	cvt.u32.u16 	%r323, %rs311;
	and.b32  	%r304, %r323, 255;
	mov.b32 	%r320, 2;
	mov.b32 	%r321, 31;
	mov.b32 	%r322, -1;
	// begin inline asm
	shfl.sync.down.b32 %r303, %r304, %r320, %r321, %r322;
	// end inline asm
	// begin inline asm
	shfl.sync.down.b32 %r308, %r309, %r320, %r321, %r322;
	// end inline asm
	mov.b64 	{%r314, %r319}, %rd329;
	// begin inline asm
	shfl.sync.down.b32 %r313, %r314, %r320, %r321, %r322;
	// end inline asm
	// begin inline asm
	shfl.sync.down.b32 %r318, %r319, %r320, %r321, %r322;
	// end inline asm
	mov.b64 	%rd18, {%r313, %r318};
	cvt.u16.u32 	%rs13, %r303;
	setp.gt.s32 	%p148, %r281, 29;
	@%p148 bra 	$L__BB23_21;
	and.b16  	%rs258, %rs311, 255;
	setp.eq.s16 	%p149, %rs258, 0;
	and.b16  	%rs259, %rs13, 255;
	setp.eq.s16 	%p150, %rs259, 0;
	or.pred  	%p151, %p149, %p150;
	@%p151 bra 	$L__BB23_20;
	min.s64 	%rd329, %rd18, %rd329;
	mov.b16 	%rs311, 1;
	bra.uni 	$L__BB23_21;
$L__BB23_20:
	setp.eq.s16 	%p152, %rs258, 0;
	selp.b64 	%rd329, %rd18, %rd329, %p152;
	selp.b16 	%rs311, %rs13, %rs311, %p152;
$L__BB23_21:
	cvt.u32.u16 	%r344, %rs311;
	and.b32  	%r325, %r344, 255;
	mov.b32 	%r341, 4;
	mov.b32 	%r342, 31;
	mov.b32 	%r343, -1;
	// begin inline asm
	shfl.sync.down.b32 %r324, %r325, %r341, %r342, %r343;
	// end inline asm
	// begin inline asm
	shfl.sync.down.b32 %r329, %r330, %r341, %r342, %r343;
	// end inline asm
	mov.b64 	{%r335, %r340}, %rd329;
	// begin inline asm
	shfl.sync.down.b32 %r334, %r335, %r341, %r342, %r343;
	// end inline asm
	// begin inline asm
	shfl.sync.down.b32 %r339, %r340, %r341, %r342, %r343;
	// end inline asm
	mov.b64 	%rd22, {%r334, %r339};
	cvt.u16.u32 	%rs16, %r324;
	setp.gt.s32 	%p153, %r281, 27;
	@%p153 bra 	$L__BB23_25;
	and.b16  	%rs262, %rs311, 255;
	setp.eq.s16 	%p154, %rs262, 0;
	and.b16  	%rs263, %rs16, 255;
	setp.eq.s16 	%p155, %rs263, 0;
	or.pred  	%p156, %p154, %p155;
	@%p156 bra 	$L__BB23_24;
	min.s64 	%rd329, %rd22, %rd329;
	mov.b16 	%rs311, 1;
	bra.uni 	$L__BB23_25;
$L__BB23_24:
	setp.eq.s16 	%p157, %rs262, 0;
	selp.b64 	%rd329, %rd22, %rd329, %p157;
	selp.b16 	%rs311, %rs16, %rs311, %p157;
$L__BB23_25:
	cvt.u32.u16 	%r365, %rs311;
	and.b32  	%r346, %r365, 255;
	mov.b32 	%r362, 8;
	mov.b32 	%r363, 31;
	mov.b32 	%r364, -1;
	// begin inline asm
	shfl.sync.down.b32 %r345, %r346, %r362, %r363, %r364;
	// end inline asm
	// begin inline asm
	shfl.sync.down.b32 %r350, %r351, %r362, %r363, %r364;
	// end inline asm
	mov.b64 	{%r356, %r361}, %rd329;
	// begin inline asm
	shfl.sync.down.b32 %r355, %r356, %r362, %r363, %r364;
	// end inline asm
	// begin inline asm
	shfl.sync.down.b32 %r360, %r361, %r362, %r363, %r364;
	// end inline asm
	mov.b64 	%rd26, {%r355, %r360};
	cvt.u16.u32 	%rs19, %r345;
	setp.gt.s32 	%p158, %r281, 23;
	@%p158 bra 	$L__BB23_29;
	and.b16  	%rs266, %rs311, 255;
	setp.eq.s16 	%p159, %rs266, 0;
	and.b16  	%rs267, %rs19, 255;
	setp.eq.s16 	%p160, %rs267, 0;
	or.pred  	%p161, %p159, %p160;
	@%p161 bra 	$L__BB23_28;
	min.s64 	%rd329, %rd26, %rd329;
	mov.b16 	%rs311, 1;
	bra.uni 	$L__BB23_29;
$L__BB23_28:
	setp.eq.s16 	%p162, %rs266, 0;
	selp.b64 	%rd329, %rd26, %rd329, %p162;
	selp.b16 	%rs311, %rs19, %rs311, %p162;
$L__BB23_29:
	cvt.u32.u16 	%r386, %rs311;
	and.b32  	%r367, %r386, 255;
	mov.b32 	%r383, 16;
	mov.b32 	%r384, 31;
	mov.b32 	%r385, -1;
	// begin inline asm
	shfl.sync.down.b32 %r366, %r367, %r383, %r384, %r385;
	// end inline asm
	// begin inline asm
	shfl.sync.down.b32 %r371, %r372, %r383, %r384, %r385;
	// end inline asm
	mov.b64 	{%r377, %r382}, %rd329;
	// begin inline asm
	shfl.sync.down.b32 %r376, %r377, %r383, %r384, %r385;
	// end inline asm
	// begin inline asm
	shfl.sync.down.b32 %r381, %r382, %r383, %r384, %r385;
	// end inline asm
	mov.b64 	%rd30, {%r376, %r381};
	cvt.u16.u32 	%rs22, %r366;
	setp.gt.s32 	%p163, %r281, 15;
	@%p163 bra 	$L__BB23_33;
	and.b16  	%rs270, %rs311, 255;
	setp.eq.s16 	%p164, %rs270, 0;
	and.b16  	%rs271, %rs22, 255;
	setp.eq.s16 	%p165, %rs271, 0;
	or.pred  	%p166, %p164, %p165;
	@%p166 bra 	$L__BB23_32;
	min.s64 	%rd329, %rd30, %rd329;
	mov.b16 	%rs311, 1;
	bra.uni 	$L__BB23_33;
$L__BB23_32:
	setp.eq.s16 	%p167, %rs270, 0;
	selp.b64 	%rd329, %rd30, %rd329, %p167;
	selp.b16 	%rs311, %rs22, %rs311, %p167;
$L__BB23_33:
	setp.ne.s32 	%p168, %r281, 0;
	@%p168 bra 	$L__BB23_35;
	shr.u32 	%r387, %r1, 1;
	and.b32  	%r388, %r387, 496;
	mov.u32 	%r389, _ZZN3cub18CUB_300001_SM_10006detail6reduce28DeviceReduceSingleTileKernelINS2_10policy_hubIN4cuda3std3__45tupleIJblEEEjN6thrust24THRUST_300001_SM_1000_NS8cuda_cub9__find_if7functorIS9_EEE10Policy1000EPS9_SI_iSF_S9_S9_NS7_10__identityEEEvT0_T1_T2_T3_T4_T6_E12temp_storage;
	add.s32 	%r390, %r389, %r388;
	st.shared.u8 	[%r390+8], %rs311;
	st.shared.u64 	[%r390+16], %rd329;
$L__BB23_35:
	bar.sync 	0;
	setp.ne.s32 	%p169, %r1, 0;
	@%p169 bra 	$L__BB23_110;
	ld.shared.u8 	%rs274, [_ZZN3cub18CUB_300001_SM_10006detail6reduce28DeviceReduceSingleTileKernelINS2_10policy_hubIN4cuda3std3__45tupleIJblEEEjN6thrust24THRUST_300001_SM_1000_NS8cuda_cub9__find_if7functorIS9_EEE10Policy1000EPS9_SI_iSF_S9_S9_NS7_10__identityEEEvT0_T1_T2_T3_T4_T6_E12temp_storage+24];
	ld.shared.u64 	%rd292, [_ZZN3cub18CUB_300001_SM_10006detail6reduce28DeviceReduceSingleTileKernelINS2_10policy_hubIN4cuda3std3__45tupleIJblEEEjN6thrust24THRUST_300001_SM_1000_NS8cuda_cub9__find_if7functorIS9_EEE10Policy1000EPS9_SI_iSF_S9_S9_NS7_10__identityEEEvT0_T1_T2_T3_T4_T6_E12temp_storage+32];
	and.b16  	%rs275, %rs311, 255;
	setp.eq.s16 	%p170, %rs275, 0;
	setp.eq.s16 	%p171, %rs274, 0;
	min.s64 	%rd293, %rd292, %rd329;
	selp.b64 	%rd294, %rd329, %rd293, %p171;
	selp.b64 	%rd295, %rd292, %rd294, %p170;
	selp.b16 	%rs276, %rs311, 1, %p171;
	selp.b16 	%rs277, %rs274, %rs276, %p170;
	and.b16  	%rs278, %rs277, 255;
	ld.shared.u8 	%rs279, [_ZZN3cub18CUB_300001_SM_10006detail6reduce28DeviceReduceSingleTileKernelINS2_10policy_hubIN4cuda3std3__45tupleIJblEEEjN6thrust24THRUST_300001_SM_1000_NS8cuda_cub9__find_if7functorIS9_EEE10Policy1000EPS9_SI_iSF_S9_S9_NS7_10__identityEEEvT0_T1_T2_T3_T4_T6_E12temp_storage+40];
	ld.shared.u64 	%rd296, [_ZZN3cub18CUB_300001_SM_10006detail6reduce28DeviceReduceSingleTileKernelINS2_10policy_hubIN4cuda3std3__45tupleIJblEEEjN6thrust24THRUST_300001_SM_1000_NS8cuda_cub9__find_if7functorIS9_EEE10Policy1000EPS9_SI_iSF_S9_S9_NS7_10__identityEEEvT0_T1_T2_T3_T4_T6_E12temp_storage+48];
	setp.eq.s16 	%p172, %rs278, 0;
	setp.eq.s16 	%p173, %rs279, 0;
	min.s64 	%rd297, %rd296, %rd295;
	selp.b64 	%rd298, %rd295, %rd297, %p173;
	selp.b64 	%rd299, %rd296, %rd298, %p172;
	selp.b16 	%rs280, %rs277, 1, %p173;
	selp.b16 	%rs281, %rs279, %rs280, %p172;
	and.b16  	%rs282, %rs281, 255;
	ld.shared.u8 	%rs283, [_ZZN3cub18CUB_300001_SM_10006detail6reduce28DeviceReduceSingleTileKernelINS2_10policy_hubIN4cuda3std3__45tupleIJblEEEjN6thrust24THRUST_300001_SM_1000_NS8cuda_cub9__find_if7functorIS9_EEE10Policy1000EPS9_SI_iSF_S9_S9_NS7_10__identityEEEvT0_T1_T2_T3_T4_T6_E12temp_storage+56];
	ld.shared.u64 	%rd300, [_ZZN3cub18CUB_300001_SM_10006detail6reduce28DeviceReduceSingleTileKernelINS2_10policy_hubIN4cuda3std3__45tupleIJblEEEjN6thrust24THRUST_300001_SM_1000_NS8cuda_cub9__find_if7functorIS9_EEE10Policy1000EPS9_SI_iSF_S9_S9_NS7_10__identityEEEvT0_T1_T2_T3_T4_T6_E12temp_storage+64];
	setp.eq.s16 	%p174, %rs282, 0;
	setp.eq.s16 	%p175, %rs283, 0;
	min.s64 	%rd301, %rd300, %rd299;
	selp.b16 	%rs284, %rs281, 1, %p175;
	selp.b16 	%rs285, %rs283, %rs284, %p174;
	and.b16  	%rs286, %rs285, 255;
	selp.b64 	%rd302, %rd299, %rd301, %p175;
	selp.b64 	%rd303, %rd300, %rd302, %p174;
	ld.shared.u8 	%rs287, [_ZZN3cub18CUB_300001_SM_10006detail6reduce28DeviceReduceSingleTileKernelINS2_10policy_hubIN4cuda3std3__45tupleIJblEEEjN6thrust24THRUST_300001_SM_1000_NS8cuda_cub9__find_if7functorIS9_EEE10Policy1000EPS9_SI_iSF_S9_S9_NS7_10__identityEEEvT0_T1_T2_T3_T4_T6_E12temp_storage+72];
	ld.shared.u64 	%rd304, [_ZZN3cub18CUB_300001_SM_10006detail6reduce28DeviceReduceSingleTileKernelINS2_10policy_hubIN4cuda3std3__45tupleIJblEEEjN6thrust24THRUST_300001_SM_1000_NS8cuda_cub9__find_if7functorIS9_EEE10Policy1000EPS9_SI_iSF_S9_S9_NS7_10__identityEEEvT0_T1_T2_T3_T4_T6_E12temp_storage+80];
	setp.eq.s16 	%p176, %rs286, 0;
	setp.eq.s16 	%p177, %rs287, 0;
	min.s64 	%rd305, %rd304, %rd303;
	selp.b16 	%rs288, %rs285, 1, %p177;
	selp.b16 	%rs289, %rs287, %rs288, %p176;
	and.b16  	%rs290, %rs289, 255;
	selp.b64 	%rd306, %rd303, %rd305, %p177;
	selp.b64 	%rd307, %rd304, %rd306, %p176;
	ld.shared.u8 	%rs291, [_ZZN3cub18CUB_300001_SM_10006detail6reduce28DeviceReduceSingleTileKernelINS2_10policy_hubIN4cuda3std3__45tupleIJblEEEjN6thrust24THRUST_300001_SM_1000_NS8cuda_cub9__find_if7functorIS9_EEE10Policy1000EPS9_SI_iSF_S9_S9_NS7_10__identityEEEvT0_T1_T2_T3_T4_T6_E12temp_storage+88];
	ld.shared.u64 	%rd308, [_ZZN3cub18CUB_300001_SM_10006detail6reduce28DeviceReduceSingleTileKernelINS2_10policy_hubIN4cuda3std3__45tupleIJblEEEjN6thrust24THRUST_300001_SM_1000_NS8cuda_cub9__find_if7functorIS9_EEE10Policy1000EPS9_SI_iSF_S9_S9_NS7_10__identityEEEvT0_T1_T2_T3_T4_T6_E12temp_storage+96];
	setp.eq.s16 	%p178, %rs290, 0;
	setp.eq.s16 	%p179, %rs291, 0;
	min.s64 	%rd309, %rd308, %rd307;
	selp.b16 	%rs292, %rs289, 1, %p179;
	selp.b16 	%rs293, %rs291, %rs292, %p178;
	and.b16  	%rs294, %rs293, 255;
	selp.b64 	%rd310, %rd307, %rd309, %p179;
	selp.b64 	%rd311, %rd308, %rd310, %p178;
	ld.shared.u8 	%rs295, [_ZZN3cub18CUB_300001_SM_10006detail6reduce28DeviceReduceSingleTileKernelINS2_10policy_hubIN4cuda3std3__45tupleIJblEEEjN6thrust24THRUST_300001_SM_1000_NS8cuda_cub9__find_if7functorIS9_EEE10Policy1000EPS9_SI_iSF_S9_S9_NS7_10__identityEEEvT0_T1_T2_T3_T4_T6_E12temp_storage+104];
	ld.shared.u64 	%rd312, [_ZZN3cub18CUB_300001_SM_10006detail6reduce28DeviceReduceSingleTileKernelINS2_10policy_hubIN4cuda3std3__45tupleIJblEEEjN6thrust24THRUST_300001_SM_1000_NS8cuda_cub9__find_if7functorIS9_EEE10Policy1000EPS9_SI_iSF_S9_S9_NS7_10__identityEEEvT0_T1_T2_T3_T4_T6_E12temp_storage+112];
	setp.eq.s16 	%p180, %rs294, 0;
	setp.eq.s16 	%p181, %rs295, 0;
	min.s64 	%rd313, %rd312, %rd311;
	selp.b16 	%rs296, %rs293, 1, %p181;
	selp.b16 	%rs297, %rs295, %rs296, %p180;
	and.b16  	%rs298, %rs297, 255;
	selp.b64 	%rd314, %rd311, %rd313, %p181;
	selp.b64 	%rd315, %rd312, %rd314, %p180;
	ld.shared.u8 	%rs299, [_ZZN3cub18CUB_300001_SM_10006detail6reduce28DeviceReduceSingleTileKernelINS2_10policy_hubIN4cuda3std3__45tupleIJblEEEjN6thrust24THRUST_300001_SM_1000_NS8cuda_cub9__find_if7functorIS9_EEE10Policy1000EPS9_SI_iSF_S9_S9_NS7_10__identityEEEvT0_T1_T2_T3_T4_T6_E12temp_storage+120];
	ld.shared.u64 	%rd316, [_ZZN3cub18CUB_300001_SM_10006detail6reduce28DeviceReduceSingleTileKernelINS2_10policy_hubIN4cuda3std3__45tupleIJblEEEjN6thrust24THRUST_300001_SM_1000_NS8cuda_cub9__find_if7functorIS9_EEE10Policy1000EPS9_SI_iSF_S9_S9_NS7_10__identityEEEvT0_T1_T2_T3_T4_T6_E12temp_storage+128];
	setp.eq.s16 	%p182, %rs298, 0;
	setp.eq.s16 	%p183, %rs299, 0;
	min.s64 	%rd317, %rd316, %rd315;
	selp.b16 	%rs300, %rs297, 1, %p183;
	selp.b16 	%rs311, %rs299, %rs300, %p182;
	selp.b64 	%rd318, %rd315, %rd317, %p183;
	selp.b64 	%rd329, %rd316, %rd318, %p182;
	bra.uni 	$L__BB23_110;
$L__BB23_37:
	// begin inline asm
	mov.u32 %r163, %laneid;
	// end inline asm
	and.b32  	%r184, %r1, 992;
	add.s32 	%r185, %r184, 32;
	setp.gt.s32 	%p94, %r185, %r38;
	not.b32 	%r186, %r184;
	add.s32 	%r187, %r38, %r186;
	selp.b32 	%r182, %r187, 31, %p94;
	cvt.u32.u16 	%r188, %rs311;
	and.b32  	%r165, %r188, 255;
	mov.b32 	%r181, 1;
	mov.b32 	%r183, -1;
	// begin inline asm
	shfl.sync.down.b32 %r164, %r165, %r181, %r182, %r183;
	// end inline asm
	// begin inline asm
	shfl.sync.down.b32 %r169, %r170, %r181, %r182, %r183;
	// end inline asm
	mov.b64 	{%r175, %r180}, %rd329;
	// begin inline asm
	shfl.sync.down.b32 %r174, %r175, %r181, %r182, %r183;
	// end inline asm
	// begin inline asm
	shfl.sync.down.b32 %r179, %r180, %r181, %r182, %r183;
	// end inline asm
	mov.b64 	%rd35, {%r174, %r179};
	cvt.u16.u32 	%rs26, %r164;
	setp.ge.s32 	%p95, %r163, %r182;
	@%p95 bra 	$L__BB23_41;
	and.b16  	%rs213, %rs311, 255;
	setp.eq.s16 	%p96, %rs213, 0;
	and.b16  	%rs214, %rs26, 255;
	setp.eq.s16 	%p97, %rs214, 0;
	or.pred  	%p98, %p96, %p97;
	@%p98 bra 	$L__BB23_40;
	min.s64 	%rd329, %rd35, %rd329;
	mov.b16 	%rs311, 1;
	bra.uni 	$L__BB23_41;
$L__BB23_40:
	setp.eq.s16 	%p99, %rs213, 0;
	selp.b16 	%rs311, %rs26, %rs311, %p99;
	selp.b64 	%rd329, %rd35, %rd329, %p99;
$L__BB23_41:
	cvt.u32.u16 	%r209, %rs311;
	and.b32  	%r190, %r209, 255;
	mov.b32 	%r206, 2;
	mov.b32 	%r208, -1;
	// begin inline asm
	shfl.sync.down.b32 %r189, %r190, %r206, %r182, %r208;
	// end inline asm
	// begin inline asm
	shfl.sync.down.b32 %r194, %r195, %r206, %r182, %r208;
	// end inline asm
	mov.b64 	{%r200, %r205}, %rd329;
	// begin inline asm
	shfl.sync.down.b32 %r199, %r200, %r206, %r182, %r208;
	// end inline asm
	// begin inline asm
	shfl.sync.down.b32 %r204, %r205, %r206, %r182, %r208;
	// end inline asm
	mov.b64 	%rd39, {%r199, %r204};
	cvt.u16.u32 	%rs29, %r189;
	add.s32 	%r210, %r163, 2;
	setp.gt.s32 	%p100, %r210, %r182;
	@%p100 bra 	$L__BB23_45;
	and.b16  	%rs217, %rs311, 255;
	setp.eq.s16 	%p101, %rs217, 0;
	and.b16  	%rs218, %rs29, 255;
	setp.eq.s16 	%p102, %rs218, 0;
	or.pred  	%p103, %p101, %p102;
	@%p103 bra 	$L__BB23_44;
	min.s64 	%rd329, %rd39, %rd329;
	mov.b16 	%rs311, 1;
	bra.uni 	$L__BB23_45;
$L__BB23_44:
	setp.eq.s16 	%p104, %rs217, 0;
	selp.b16 	%rs311, %rs29, %rs311, %p104;
	selp.b64 	%rd329, %rd39, %rd329, %p104;
$L__BB23_45:
	cvt.u32.u16 	%r231, %rs311;
	and.b32  	%r212, %r231, 255;
	mov.b32 	%r228, 4;
	mov.b32 	%r230, -1;
	// begin inline asm
	shfl.sync.down.b32 %r211, %r212, %r228, %r182, %r230;
	// end inline asm
	// begin inline asm
	shfl.sync.down.b32 %r216, %r217, %r228, %r182, %r230;
	// end inline asm
	mov.b64 	{%r222, %r227}, %rd329;
	// begin inline asm
	shfl.sync.down.b32 %r221, %r222, %r228, %r182, %r230;
	// end inline asm
	// begin inline asm
	shfl.sync.down.b32 %r226, %r227, %r228, %r182, %r230;
	// end inline asm
	mov.b64 	%rd43, {%r221, %r226};
	cvt.u16.u32 	%rs32, %r211;
	add.s32 	%r232, %r163, 4;
	setp.gt.s32 	%p105, %r232, %r182;
	@%p105 bra 	$L__BB23_49;
	and.b16  	%rs221, %rs311, 255;
	setp.eq.s16 	%p106, %rs221, 0;
	and.b16  	%rs222, %rs32, 255;
	setp.eq.s16 	%p107, %rs222, 0;
	or.pred  	%p108, %p106, %p107;
	@%p108 bra 	$L__BB23_48;
	min.s64 	%rd329, %rd43, %rd329;
	mov.b16 	%rs311, 1;
	bra.uni 	$L__BB23_49;
$L__BB23_48:
	setp.eq.s16 	%p109, %rs221, 0;
	selp.b16 	%rs311, %rs32, %rs311, %p109;
	selp.b64 	%rd329, %rd43, %rd329, %p109;
$L__BB23_49:
	cvt.u32.u16 	%r253, %rs311;
	and.b32  	%r234, %r253, 255;
	mov.b32 	%r250, 8;
	mov.b32 	%r252, -1;
	// begin inline asm
	shfl.sync.down.b32 %r233, %r234, %r250, %r182, %r252;
	// end inline asm
	// begin inline asm
	shfl.sync.down.b32 %r238, %r239, %r250, %r182, %r252;
	// end inline asm
	mov.b64 	{%r244, %r249}, %rd329;
	// begin inline asm
	shfl.sync.down.b32 %r243, %r244, %r250, %r182, %r252;
	// end inline asm
	// begin inline asm
	shfl.sync.down.b32 %r248, %r249, %r250, %r182, %r252;
	// end inline asm
	mov.b64 	%rd47, {%r243, %r248};
	cvt.u16.u32 	%rs35, %r233;
	add.s32 	%r254, %r163, 8;
	setp.gt.s32 	%p110, %r254, %r182;
	@%p110 bra 	$L__BB23_53;
	and.b16  	%rs225, %rs311, 255;
	setp.eq.s16 	%p111, %rs225, 0;
	and.b16  	%rs226, %rs35, 255;
	setp.eq.s16 	%p112, %rs226, 0;
	or.pred  	%p113, %p111, %p112;
	@%p113 bra 	$L__BB23_52;
	min.s64 	%rd329, %rd47, %rd329;
	mov.b16 	%rs311, 1;
	bra.uni 	$L__BB23_53;
$L__BB23_52:
	setp.eq.s16 	%p114, %rs225, 0;
	selp.b16 	%rs311, %rs35, %rs311, %p114;
	selp.b64 	%rd329, %rd47, %rd329, %p114;
$L__BB23_53:
	cvt.u32.u16 	%r275, %rs311;
	and.b32  	%r256, %r275, 255;
	mov.b32 	%r272, 16;
	mov.b32 	%r274, -1;
	// begin inline asm
	shfl.sync.down.b32 %r255, %r256, %r272, %r182, %r274;
	// end inline asm
	// begin inline asm
	shfl.sync.down.b32 %r260, %r261, %r272, %r182, %r274;
	// end inline asm
	mov.b64 	{%r266, %r271}, %rd329;
	// begin inline asm
	shfl.sync.down.b32 %r265, %r266, %r272, %r182, %r274;
	// end inline asm
	// begin inline asm
	shfl.sync.down.b32 %r270, %r271, %r272, %r182, %r274;
	// end inline asm
	mov.b64 	%rd51, {%r265, %r270};
	cvt.u16.u32 	%rs38, %r255;
	add.s32 	%r276, %r163, 16;
	setp.gt.s32 	%p115, %r276, %r182;
	@%p115 bra 	$L__BB23_57;
	and.b16  	%rs229, %rs311, 255;
	setp.eq.s16 	%p116, %rs229, 0;
	and.b16  	%rs230, %rs38, 255;
	setp.eq.s16 	%p117, %rs230, 0;
	or.pred  	%p118, %p116, %p117;
	@%p118 bra 	$L__BB23_56;
	min.s64 	%rd329, %rd51, %rd329;
	mov.b16 	%rs311, 1;
	bra.uni 	$L__BB23_57;
$L__BB23_56:
	setp.eq.s16 	%p119, %rs229, 0;
	selp.b16 	%rs311, %rs38, %rs311, %p119;
	selp.b64 	%rd329, %rd51, %rd329, %p119;
$L__BB23_57:
	setp.ne.s32 	%p120, %r163, 0;
	@%p120 bra 	$L__BB23_59;
	shr.u32 	%r277, %r1, 1;
	and.b32  	%r278, %r277, 496;
	mov.u32 	%r279, _ZZN3cub18CUB_300001_SM_10006detail6reduce28DeviceReduceSingleTileKernelINS2_10policy_hubIN4cuda3std3__45tupleIJblEEEjN6thrust24THRUST_300001_SM_1000_NS8cuda_cub9__find_if7functorIS9_EEE10Policy1000EPS9_SI_iSF_S9_S9_NS7_10__identityEEEvT0_T1_T2_T3_T4_T6_E12temp_storage;
	add.s32 	%r280, %r279, %r278;
	st.shared.u8 	[%r280+8], %rs311;
	st.shared.u64 	[%r280+16], %rd329;
$L__BB23_59:
	bar.sync 	0;
	setp.ne.s32 	%p121, %r1, 0;
	@%p121 bra 	$L__BB23_110;
	setp.lt.s32 	%p122, %r38, 33;
	@%p122 bra 	$L__BB23_62;
	ld.shared.u8 	%rs233, [_ZZN3cub18CUB_300001_SM_10006detail6reduce28DeviceReduceSingleTileKernelINS2_10policy_hubIN4cuda3std3__45tupleIJblEEEjN6thrust24THRUST_300001_SM_1000_NS8cuda_cub9__find_if7functorIS9_EEE10Policy1000EPS9_SI_iSF_S9_S9_NS7_10__identityEEEvT0_T1_T2_T3_T4_T6_E12temp_storage+24];
	ld.shared.u64 	%rd271, [_ZZN3cub18CUB_300001_SM_10006detail6reduce28DeviceReduceSingleTileKernelINS2_10policy_hubIN4cuda3std3__45tupleIJblEEEjN6thrust24THRUST_300001_SM_1000_NS8cuda_cub9__find_if7functorIS9_EEE10Policy1000EPS9_SI_iSF_S9_S9_NS7_10__identityEEEvT0_T1_T2_T3_T4_T6_E12temp_storage+32];
	and.b16  	%rs234, %rs311, 255;
	setp.eq.s16 	%p123, %rs234, 0;
	setp.eq.s16 	%p124, %rs233, 0;
	min.s64 	%rd272, %rd271, %rd329;
	selp.b16 	%rs235, %rs311, 1, %p124;
	selp.b16 	%rs311, %rs233, %rs235, %p123;
	selp.b64 	%rd273, %rd329, %rd272, %p124;
	selp.b64 	%rd329, %rd271, %rd273, %p123;
$L__BB23_62:
	setp.lt.s32 	%p125, %r38, 65;
	@%p125 bra 	$L__BB23_64;
	ld.shared.u8 	%rs236, [_ZZN3cub18CUB_300001_SM_10006detail6reduce28DeviceReduceSingleTileKernelINS2_10policy_hubIN4cuda3std3__45tupleIJblEEEjN6thrust24THRUST_300001_SM_1000_NS8cuda_cub9__find_if7functorIS9_EEE10Policy1000EPS9_SI_iSF_S9_S9_NS7_10__identityEEEvT0_T1_T2_T3_T4_T6_E12temp_storage+40];
	ld.shared.u64 	%rd274, [_ZZN3cub18CUB_300001_SM_10006detail6reduce28DeviceReduceSingleTileKernelINS2_10policy_hubIN4cuda3std3__45tupleIJblEEEjN6thrust24THRUST_300001_SM_1000_NS8cuda_cub9__find_if7functorIS9_EEE10Policy1000EPS9_SI_iSF_S9_S9_NS7_10__identityEEEvT0_T1_T2_T3_T4_T6_E12temp_storage+48];
	and.b16  	%rs237, %rs311, 255;
	setp.eq.s16 	%p126, %rs237, 0;
	setp.eq.s16 	%p127, %rs236, 0;
	min.s64 	%rd275, %rd274, %rd329;
	selp.b16 	%rs238, %rs311, 1, %p127;
	selp.b16 	%rs311, %rs236, %rs238, %p126;
	selp.b64 	%rd276, %rd329, %rd275, %p127;
	selp.b64 	%rd329, %rd274, %rd276, %p126;
$L__BB23_64:
	setp.lt.s32 	%p128, %r38, 97;
	@%p128 bra 	$L__BB23_66;
	ld.shared.u8 	%rs239, [_ZZN3cub18CUB_300001_SM_10006detail6reduce28DeviceReduceSingleTileKernelINS2_10policy_hubIN4cuda3std3__45tupleIJblEEEjN6thrust24THRUST_300001_SM_1000_NS8cuda_cub9__find_if7functorIS9_EEE10Policy1000EPS9_SI_iSF_S9_S9_NS7_10__identityEEEvT0_T1_T2_T3_T4_T6_E12temp_storage+56];
	ld.shared.u64 	%rd277, [_ZZN3cub18CUB_300001_SM_10006detail6reduce28DeviceReduceSingleTileKernelINS2_10policy_hubIN4cuda3std3__45tupleIJblEEEjN6thrust24THRUST_300001_SM_1000_NS8cuda_cub9__find_if7functorIS9_EEE10Policy1000EPS9_SI_iSF_S9_S9_NS7_10__identityEEEvT0_T1_T2_T3_T4_T6_E12temp_storage+64];
	and.b16  	%rs240, %rs311, 255;
	setp.eq.s16 	%p129, %rs240, 0;
	setp.eq.s16 	%p130, %rs239, 0;
	min.s64 	%rd278, %rd277, %rd329;
	selp.b16 	%rs241, %rs311, 1, %p130;
	selp.b16 	%rs311, %rs239, %rs241, %p129;
	selp.b64 	%rd279, %rd329, %rd278, %p130;
	selp.b64 	%rd329, %rd277, %rd279, %p129;
$L__BB23_66:
	setp.lt.s32 	%p131, %r38, 129;
	@%p131 bra 	$L__BB23_68;
	ld.shared.u8 	%rs242, [_ZZN3cub18CUB_300001_SM_10006detail6reduce28DeviceReduceSingleTileKernelINS2_10policy_hubIN4cuda3std3__45tupleIJblEEEjN6thrust24THRUST_300001_SM_1000_NS8cuda_cub9__find_if7functorIS9_EEE10Policy1000EPS9_SI_iSF_S9_S9_NS7_10__identityEEEvT0_T1_T2_T3_T4_T6_E12temp_storage+72];
	ld.shared.u64 	%rd280, [_ZZN3cub18CUB_300001_SM_10006detail6reduce28DeviceReduceSingleTileKernelINS2_10policy_hubIN4cuda3std3__45tupleIJblEEEjN6thrust24THRUST_300001_SM_1000_NS8cuda_cub9__find_if7functorIS9_EEE10Policy1000EPS9_SI_iSF_S9_S9_NS7_10__identityEEEvT0_T1_T2_T3_T4_T6_E12temp_storage+80];
	and.b16  	%rs243, %rs311, 255;
	setp.eq.s16 	%p132, %rs243, 0;
	setp.eq.s16 	%p133, %rs242, 0;
	min.s64 	%rd281, %rd280, %rd329;
	selp.b16 	%rs244, %rs311, 1, %p133;
	selp.b16 	%rs311, %rs242, %rs244, %p132;
	selp.b64 	%rd282, %rd329, %rd281, %p133;
	selp.b64 	%rd329, %rd280, %rd282, %p132;
$L__BB23_68:
	setp.lt.s32 	%p134, %r38, 161;
	@%p134 bra 	$L__BB23_70;
	ld.shared.u8 	%rs245, [_ZZN3cub18CUB_300001_SM_10006detail6reduce28DeviceReduceSingleTileKernelINS2_10policy_hubIN4cuda3std3__45tupleIJblEEEjN6thrust24THRUST_300001_SM_1000_NS8cuda_cub9__find_if7functorIS9_EEE10Policy1000EPS9_SI_iSF_S9_S9_NS7_10__identityEEEvT0_T1_T2_T3_T4_T6_E12temp_storage+88];
	ld.shared.u64 	%rd283, [_ZZN3cub18CUB_300001_SM_10006detail6reduce28DeviceReduceSingleTileKernelINS2_10policy_hubIN4cuda3std3__45tupleIJblEEEjN6thrust24THRUST_300001_SM_1000_NS8cuda_cub9__find_if7functorIS9_EEE10Policy1000EPS9_SI_iSF_S9_S9_NS7_10__identityEEEvT0_T1_T2_T3_T4_T6_E12temp_storage+96];
	and.b16  	%rs246, %rs311, 255;
	setp.eq.s16 	%p135, %rs246, 0;
	setp.eq.s16 	%p136, %rs245, 0;
	min.s64 	%rd284, %rd283, %rd329;
	selp.b16 	%rs247, %rs311, 1, %p136;
	selp.b16 	%rs311, %rs245, %rs247, %p135;
	selp.b64 	%rd285, %rd329, %rd284, %p136;
	selp.b64 	%rd329, %rd283, %rd285, %p135;
$L__BB23_70:
	setp.lt.s32 	%p137, %r38, 193;
	@%p137 bra 	$L__BB23_72;
	ld.shared.u8 	%rs248, [_ZZN3cub18CUB_300001_SM_10006detail6reduce28DeviceReduceSingleTileKernelINS2_10policy_hubIN4cuda3std3__45tupleIJblEEEjN6thrust24THRUST_300001_SM_1000_NS8cuda_cub9__find_if7functorIS9_EEE10Policy1000EPS9_SI_iSF_S9_S9_NS7_10__identityEEEvT0_T1_T2_T3_T4_T6_E12temp_storage+104];
	ld.shared.u64 	%rd286, [_ZZN3cub18CUB_300001_SM_10006detail6reduce28DeviceReduceSingleTileKernelINS2_10policy_hubIN4cuda3std3__45tupleIJblEEEjN6thrust24THRUST_300001_SM_1000_NS8cuda_cub9__find_if7functorIS9_EEE10Policy1000EPS9_SI_iSF_S9_S9_NS7_10__identityEEEvT0_T1_T2_T3_T4_T6_E12temp_storage+112];
	and.b16  	%rs249, %rs311, 255;
	setp.eq.s16 	%p138, %rs249, 0;
	setp.eq.s16 	%p139, %rs248, 0;
	min.s64 	%rd287, %rd286, %rd329;
	selp.b16 	%rs250, %rs311, 1, %p139;
	selp.b16 	%rs311, %rs248, %rs250, %p138;
	selp.b64 	%rd288, %rd329, %rd287, %p139;
	selp.b64 	%rd329, %rd286, %rd288, %p138;
$L__BB23_72:
	setp.lt.s32 	%p140, %r38, 225;
	@%p140 bra 	$L__BB23_110;
	ld.shared.u8 	%rs251, [_ZZN3cub18CUB_300001_SM_10006detail6reduce28DeviceReduceSingleTileKernelINS2_10policy_hubIN4cuda3std3__45tupleIJblEEEjN6thrust24THRUST_300001_SM_1000_NS8cuda_cub9__find_if7functorIS9_EEE10Policy1000EPS9_SI_iSF_S9_S9_NS7_10__identityEEEvT0_T1_T2_T3_T4_T6_E12temp_storage+120];
	ld.shared.u64 	%rd289, [_ZZN3cub18CUB_300001_SM_10006detail6reduce28DeviceReduceSingleTileKernelINS2_10policy_hubIN4cuda3std3__45tupleIJblEEEjN6thrust24THRUST_300001_SM_1000_NS8cuda_cub9__find_if7functorIS9_EEE10Policy1000EPS9_SI_iSF_S9_S9_NS7_10__identityEEEvT0_T1_T2_T3_T4_T6_E12temp_storage+128];
	and.b16  	%rs252, %rs311, 255;
	setp.eq.s16 	%p141, %rs252, 0;
	setp.eq.s16 	%p142, %rs251, 0;
	min.s64 	%rd290, %rd289, %rd329;
	selp.b16 	%rs253, %rs311, 1, %p142;
	selp.b16 	%rs311, %rs251, %rs253, %p141;
	selp.b64 	%rd291, %rd329, %rd290, %p142;
	selp.b64 	%rd329, %rd289, %rd291, %p141;
	bra.uni 	$L__BB23_110;
$L__BB23_74:
	mov.u32 	%r16, %tid.x;
	mul.wide.u32 	%rd124, %r16, 16;
	add.s64 	%rd109, %rd105, %rd124;
	// begin inline asm
	ld.global.nc.u64 %rd108, [%rd109];
	// end inline asm
	add.s64 	%rd111, %rd109, 8;
	// begin inline asm
	ld.global.nc.u64 %rd110, [%rd111];
	// end inline asm
	cvt.u16.u64 	%rs83, %rd108;
	and.b16  	%rs84, %rs83, 255;
	add.s64 	%rd113, %rd109, 4096;
	// begin inline asm
	ld.global.nc.u64 %rd112, [%rd113];
	// end inline asm
	add.s64 	%rd115, %rd109, 4104;
	// begin inline asm
	ld.global.nc.u64 %rd114, [%rd115];
	// end inline asm
	cvt.u16.u64 	%rs85, %rd112;
	and.b16  	%rs86, %rs85, 255;
	add.s64 	%rd117, %rd109, 8192;
	// begin inline asm
	ld.global.nc.u64 %rd116, [%rd117];
	// end inline asm
	add.s64 	%rd119, %rd109, 8200;
	// begin inline asm
	ld.global.nc.u64 %rd118, [%rd119];
	// end inline asm
	cvt.u16.u64 	%rs87, %rd116;
	and.b16  	%rs88, %rs87, 255;
	add.s64 	%rd121, %rd109, 12288;
	// begin inline asm
	ld.global.nc.u64 %rd120, [%rd121];
	// end inline asm
	add.s64 	%rd123, %rd109, 12296;
	// begin inline asm
	ld.global.nc.u64 %rd122, [%rd123];
	// end inline asm
	cvt.u16.u64 	%rs89, %rd120;
	and.b16  	%rs90, %rs89, 255;
	setp.eq.s16 	%p3, %rs84, 0;
	setp.eq.s16 	%p4, %rs86, 0;
	min.s64 	%rd125, %rd114, %rd110;
	selp.b16 	%rs91, %rs83, 1, %p4;
	selp.b64 	%rd126, %rd110, %rd125, %p4;
	selp.b16 	%rs92, %rs85, %rs91, %p3;
	and.b16  	%rs93, %rs92, 255;
	selp.b64 	%rd127, %rd114, %rd126, %p3;
	setp.eq.s16 	%p5, %rs93, 0;
	setp.eq.s16 	%p6, %rs88, 0;
	min.s64 	%rd128, %rd118, %rd127;
	selp.b16 	%rs94, %rs92, 1, %p6;
	selp.b64 	%rd129, %rd127, %rd128, %p6;
	selp.b16 	%rs95, %rs87, %rs94, %p5;
	and.b16  	%rs96, %rs95, 255;
	selp.b64 	%rd130, %rd118, %rd129, %p5;
	setp.eq.s16 	%p7, %rs96, 0;
	setp.eq.s16 	%p8, %rs90, 0;
	min.s64 	%rd131, %rd122, %rd130;
	selp.b16 	%rs97, %rs95, 1, %p8;
	selp.b64 	%rd132, %rd130, %rd131, %p8;
	selp.b16 	%rs311, %rs89, %rs97, %p7;
	selp.b64 	%rd329, %rd122, %rd132, %p7;
	setp.lt.u32 	%p9, %r38, 2048;
	mov.b32 	%r399, 1024;
	@%p9 bra 	$L__BB23_78;
	add.s32 	%r17, %r38, -1024;
	mov.b32 	%r399, 1024;
$L__BB23_76:
	mul.wide.s32 	%rd149, %r399, 16;
	add.s64 	%rd134, %rd109, %rd149;
	// begin inline asm
	ld.global.nc.u64 %rd133, [%rd134];
	// end inline asm
	add.s64 	%rd136, %rd134, 8;
	// begin inline asm
	ld.global.nc.u64 %rd135, [%rd136];
	// end inline asm
	cvt.u16.u64 	%rs98, %rd133;
	and.b16  	%rs99, %rs98, 255;
	add.s64 	%rd138, %rd134, 4096;
	// begin inline asm
	ld.global.nc.u64 %rd137, [%rd138];
	// end inline asm
	add.s64 	%rd140, %rd134, 4104;
	// begin inline asm
	ld.global.nc.u64 %rd139, [%rd140];
	// end inline asm
	cvt.u16.u64 	%rs100, %rd137;
	and.b16  	%rs101, %rs100, 255;
	add.s64 	%rd142, %rd134, 8192;
	// begin inline asm
	ld.global.nc.u64 %rd141, [%rd142];
	// end inline asm
	add.s64 	%rd144, %rd134, 8200;
	// begin inline asm
	ld.global.nc.u64 %rd143, [%rd144];
	// end inline asm
	cvt.u16.u64 	%rs102, %rd141;
	and.b16  	%rs103, %rs102, 255;
	add.s64 	%rd146, %rd134, 12288;
	// begin inline asm
	ld.global.nc.u64 %rd145, [%rd146];
	// end inline asm
	add.s64 	%rd148, %rd134, 12296;
	// begin inline asm
	ld.global.nc.u64 %rd147, [%rd148];
	// end inline asm
	cvt.u16.u64 	%rs104, %rd145;
	and.b16  	%rs105, %rs104, 255;
	and.b16  	%rs106, %rs311, 255;
	setp.eq.s16 	%p10, %rs106, 0;
	setp.eq.s16 	%p11, %rs99, 0;
	min.s64 	%rd150, %rd135, %rd329;
	selp.b16 	%rs107, %rs311, 1, %p11;
	selp.b64 	%rd151, %rd329, %rd150, %p11;
	selp.b16 	%rs108, %rs98, %rs107, %p10;
	and.b16  	%rs109, %rs108, 255;
	selp.b64 	%rd152, %rd135, %rd151, %p10;
	setp.eq.s16 	%p12, %rs109, 0;
	setp.eq.s16 	%p13, %rs101, 0;
	min.s64 	%rd153, %rd139, %rd152;
	selp.b16 	%rs110, %rs108, 1, %p13;
	selp.b64 	%rd154, %rd152, %rd153, %p13;
	selp.b16 	%rs111, %rs100, %rs110, %p12;
	and.b16  	%rs112, %rs111, 255;
	selp.b64 	%rd155, %rd139, %rd154, %p12;
	setp.eq.s16 	%p14, %rs112, 0;
	setp.eq.s16 	%p15, %rs103, 0;
	min.s64 	%rd156, %rd143, %rd155;
	selp.b16 	%rs113, %rs111, 1, %p15;
	selp.b64 	%rd157, %rd155, %rd156, %p15;
	selp.b16 	%rs114, %rs102, %rs113, %p14;
	and.b16  	%rs115, %rs114, 255;
	selp.b64 	%rd158, %rd143, %rd157, %p14;
	setp.eq.s16 	%p16, %rs115, 0;
	setp.eq.s16 	%p17, %rs105, 0;
	min.s64 	%rd159, %rd147, %rd158;
	selp.b16 	%rs116, %rs114, 1, %p17;
	selp.b64 	%rd160, %rd158, %rd159, %p17;
	selp.b16 	%rs311, %rs104, %rs116, %p16;
	selp.b64 	%rd329, %rd147, %rd160, %p16;
	sub.s32 	%r41, %r38, %r399;
	setp.lt.s32 	%p18, %r41, 1024;
	@%p18 bra 	$L__BB23_86;
	add.s32 	%r399, %r399, 1024;
	setp.le.s32 	%p19, %r399, %r17;
	@%p19 bra 	$L__BB23_76;
$L__BB23_78:
	setp.le.s32 	%p20, %r38, %r399;
	@%p20 bra 	$L__BB23_86;
	sub.s32 	%r21, %r38, %r399;
	setp.ge.s32 	%p21, %r16, %r21;
	@%p21 bra 	$L__BB23_86;
	not.b32 	%r42, %r16;
	add.s32 	%r43, %r38, %r42;
	sub.s32 	%r22, %r43, %r399;
	and.b32  	%r44, %r22, 768;
	setp.eq.s32 	%p22, %r44, 768;
	mov.u32 	%r403, %r16;
	@%p22 bra 	$L__BB23_83;
	add.s32 	%r401, %r16, %r399;
	shr.u32 	%r45, %r22, 8;
	add.s32 	%r46, %r45, 1;
	and.b32  	%r47, %r46, 3;
	neg.s32 	%r400, %r47;
	mov.u32 	%r403, %r16;
$L__BB23_82:
	.pragma "nounroll";
	mul.wide.u32 	%rd166, %r401, 16;
	add.s64 	%rd163, %rd105, %rd166;
	// begin inline asm
	ld.global.nc.u64 %rd162, [%rd163];
	// end inline asm
	add.s64 	%rd165, %rd163, 8;
	// begin inline asm
	ld.global.nc.u64 %rd164, [%rd165];
	// end inline asm
	cvt.u16.u64 	%rs118, %rd162;
	and.b16  	%rs119, %rs118, 255;
	and.b16  	%rs120, %rs311, 255;
	setp.eq.s16 	%p23, %rs120, 0;
	setp.eq.s16 	%p24, %rs119, 0;
	min.s64 	%rd167, %rd164, %rd329;
	selp.b16 	%rs121, %rs311, 1, %p24;
	selp.b16 	%rs311, %rs118, %rs121, %p23;
	selp.b64 	%rd168, %rd329, %rd167, %p24;
	selp.b64 	%rd329, %rd164, %rd168, %p23;
	add.s32 	%r403, %r403, 256;
	add.s32 	%r401, %r401, 256;
	add.s32 	%r400, %r400, 1;
	setp.ne.s32 	%p25, %r400, 0;
	@%p25 bra 	$L__BB23_82;
$L__BB23_83:
	setp.lt.u32 	%p26, %r22, 768;
	@%p26 bra 	$L__BB23_86;
	cvt.u64.u32 	%rd169, %r403;
	cvt.u64.u32 	%rd170, %r399;
	add.s64 	%rd171, %rd169, %rd170;
	shl.b64 	%rd172, %rd171, 4;
	add.s64 	%rd173, %rd172, %rd105;
	add.s64 	%rd350, %rd173, 12296;
	add.s32 	%r404, %r403, %r399;
$L__BB23_85:
	mul.wide.u32 	%rd190, %r404, 16;
	add.s64 	%rd175, %rd105, %rd190;
	// begin inline asm
	ld.global.nc.u64 %rd174, [%rd175];
	// end inline asm
	add.s64 	%rd177, %rd175, 8;
	// begin inline asm
	ld.global.nc.u64 %rd176, [%rd177];
	// end inline asm
	cvt.u16.u64 	%rs122, %rd174;
	and.b16  	%rs123, %rs122, 255;
	and.b16  	%rs124, %rs311, 255;
	setp.eq.s16 	%p27, %rs124, 0;
	setp.eq.s16 	%p28, %rs123, 0;
	min.s64 	%rd191, %rd176, %rd329;
	selp.b16 	%rs125, %rs311, 1, %p28;
	selp.b16 	%rs126, %rs122, %rs125, %p27;
	and.b16  	%rs127, %rs126, 255;
	selp.b64 	%rd192, %rd329, %rd191, %p28;
	selp.b64 	%rd193, %rd176, %rd192, %p27;
	add.s64 	%rd179, %rd350, -8200;
	// begin inline asm
	ld.global.nc.u64 %rd178, [%rd179];
	// end inline asm
	add.s64 	%rd181, %rd350, -8192;
	// begin inline asm
	ld.global.nc.u64 %rd180, [%rd181];
	// end inline asm
	cvt.u16.u64 	%rs128, %rd178;
	and.b16  	%rs129, %rs128, 255;
	setp.eq.s16 	%p29, %rs127, 0;
	setp.eq.s16 	%p30, %rs129, 0;
	min.s64 	%rd194, %rd180, %rd193;
	selp.b16 	%rs130, %rs126, 1, %p30;
	selp.b16 	%rs131, %rs128, %rs130, %p29;
	and.b16  	%rs132, %rs131, 255;
	selp.b64 	%rd195, %rd193, %rd194, %p30;
	selp.b64 	%rd196, %rd180, %rd195, %p29;
	add.s64 	%rd183, %rd350, -4104;
	// begin inline asm
	ld.global.nc.u64 %rd182, [%rd183];
	// end inline asm
	add.s64 	%rd185, %rd350, -4096;
	// begin inline asm
	ld.global.nc.u64 %rd184, [%rd185];
	// end inline asm
	cvt.u16.u64 	%rs133, %rd182;
	and.b16  	%rs134, %rs133, 255;
	setp.eq.s16 	%p31, %rs132, 0;
	setp.eq.s16 	%p32, %rs134, 0;
	min.s64 	%rd197, %rd184, %rd196;
	selp.b16 	%rs135, %rs131, 1, %p32;
	selp.b16 	%rs136, %rs133, %rs135, %p31;
	and.b16  	%rs137, %rs136, 255;
	selp.b64 	%rd198, %rd196, %rd197, %p32;
	selp.b64 	%rd199, %rd184, %rd198, %p31;
	add.s64 	%rd187, %rd350, -8;
	// begin inline asm
	ld.global.nc.u64 %rd186, [%rd187];
	// end inline asm
	// begin inline asm
	ld.global.nc.u64 %rd188, [%rd350];
	// end inline asm
	cvt.u16.u64 	%rs138, %rd186;
	and.b16  	%rs139, %rs138, 255;
	setp.eq.s16 	%p33, %rs137, 0;
	setp.eq.s16 	%p34, %rs139, 0;
	min.s64 	%rd200, %rd188, %rd199;
	selp.b16 	%rs140, %rs136, 1, %p34;
	selp.b16 	%rs311, %rs138, %rs140, %p33;
	selp.b64 	%rd201, %rd199, %rd200, %p34;
	selp.b64 	%rd329, %rd188, %rd201, %p33;
	add.s32 	%r403, %r403, 1024;
	add.s64 	%rd350, %rd350, 16384;
	add.s32 	%r404, %r404, 1024;
	setp.lt.s32 	%p35, %r403, %r21;
	@%p35 bra 	$L__BB23_85;
$L__BB23_86:
	// begin inline asm
	mov.u32 %r48, %laneid;
	// end inline asm
	cvt.u32.u16 	%r69, %rs311;
	and.b32  	%r50, %r69, 255;
	mov.b32 	%r66, 1;
	mov.b32 	%r67, 31;
	mov.b32 	%r68, -1;
	// begin inline asm
	shfl.sync.down.b32 %r49, %r50, %r66, %r67, %r68;
	// end inline asm
	// begin inline asm
	shfl.sync.down.b32 %r54, %r55, %r66, %r67, %r68;
	// end inline asm
	mov.b64 	{%r60, %r65}, %rd329;
	// begin inline asm
	shfl.sync.down.b32 %r59, %r60, %r66, %r67, %r68;
	// end inline asm
	// begin inline asm
	shfl.sync.down.b32 %r64, %r65, %r66, %r67, %r68;
	// end inline asm
	mov.b64 	%rd83, {%r59, %r64};
	cvt.u16.u32 	%rs65, %r49;
	setp.gt.s32 	%p36, %r48, 30;
	@%p36 bra 	$L__BB23_90;
	and.b16  	%rs141, %rs311, 255;
	setp.eq.s16 	%p37, %rs141, 0;
	and.b16  	%rs142, %rs65, 255;
	setp.eq.s16 	%p38, %rs142, 0;
	or.pred  	%p39, %p37, %p38;
	@%p39 bra 	$L__BB23_89;
	min.s64 	%rd329, %rd83, %rd329;
	mov.b16 	%rs311, 1;
	bra.uni 	$L__BB23_90;
$L__BB23_89:
	setp.eq.s16 	%p40, %rs141, 0;
	selp.b16 	%rs311, %rs65, %rs311, %p40;
	selp.b64 	%rd329, %rd83, %rd329, %p40;
$L__BB23_90:
	cvt.u32.u16 	%r90, %rs311;
	and.b32  	%r71, %r90, 255;
	mov.b32 	%r87, 2;
	mov.b32 	%r88, 31;
	mov.b32 	%r89, -1;
	// begin inline asm
	shfl.sync.down.b32 %r70, %r71, %r87, %r88, %r89;
	// end inline asm
	// begin inline asm
	shfl.sync.down.b32 %r75, %r76, %r87, %r88, %r89;
	// end inline asm
	mov.b64 	{%r81, %r86}, %rd329;
	// begin inline asm
	shfl.sync.down.b32 %r80, %r81, %r87, %r88, %r89;
	// end inline asm
	// begin inline asm
	shfl.sync.down.b32 %r85, %r86, %r87, %r88, %r89;
	// end inline asm
	mov.b64 	%rd87, {%r80, %r85};
	cvt.u16.u32 	%rs68, %r70;
	setp.gt.s32 	%p41, %r48, 29;
	@%p41 bra 	$L__BB23_94;
	and.b16  	%rs145, %rs311, 255;
	setp.eq.s16 	%p42, %rs145, 0;
	and.b16  	%rs146, %rs68, 255;
	setp.eq.s16 	%p43, %rs146, 0;
	or.pred  	%p44, %p42, %p43;
	@%p44 bra 	$L__BB23_93;
	min.s64 	%rd329, %rd87, %rd329;
	mov.b16 	%rs311, 1;
	bra.uni 	$L__BB23_94;
$L__BB23_93:
	setp.eq.s16 	%p45, %rs145, 0;
	selp.b16 	%rs311, %rs68, %rs311, %p45;
	selp.b64 	%rd329, %rd87, %rd329, %p45;
$L__BB23_94:
	cvt.u32.u16 	%r111, %rs311;
	and.b32  	%r92, %r111, 255;
	mov.b32 	%r108, 4;
	mov.b32 	%r109, 31;
	mov.b32 	%r110, -1;
	// begin inline asm
	shfl.sync.down.b32 %r91, %r92, %r108, %r109, %r110;
	// end inline asm
	// begin inline asm
	shfl.sync.down.b32 %r96, %r97, %r108, %r109, %r110;
	// end inline asm
	mov.b64 	{%r102, %r107}, %rd329;
	// begin inline asm
	shfl.sync.down.b32 %r101, %r102, %r108, %r109, %r110;
	// end inline asm
	// begin inline asm
	shfl.sync.down.b32 %r106, %r107, %r108, %r109, %r110;
	// end inline asm
	mov.b64 	%rd91, {%r101, %r106};
	cvt.u16.u32 	%rs71, %r91;
	setp.gt.s32 	%p46, %r48, 27;
	@%p46 bra 	$L__BB23_98;
	and.b16  	%rs149, %rs311, 255;
	setp.eq.s16 	%p47, %rs149, 0;
	and.b16  	%rs150, %rs71, 255;
	setp.eq.s16 	%p48, %rs150, 0;
	or.pred  	%p49, %p47, %p48;
	@%p49 bra 	$L__BB23_97;
	min.s64 	%rd329, %rd91, %rd329;
	mov.b16 	%rs311, 1;
	bra.uni 	$L__BB23_98;
$L__BB23_97:
	setp.eq.s16 	%p50, %rs149, 0;
	selp.b16 	%rs311, %rs71, %rs311, %p50;
	selp.b64 	%rd329, %rd91, %rd329, %p50;
$L__BB23_98:
	cvt.u32.u16 	%r132, %rs311;
	and.b32  	%r113, %r132, 255;
	mov.b32 	%r129, 8;
	mov.b32 	%r130, 31;
	mov.b32 	%r131, -1;
	// begin inline asm
	shfl.sync.down.b32 %r112, %r113, %r129, %r130, %r131;
	// end inline asm
	// begin inline asm
	shfl.sync.down.b32 %r117, %r118, %r129, %r130, %r131;
	// end inline asm
	mov.b64 	{%r123, %r128}, %rd329;
	// begin inline asm
	shfl.sync.down.b32 %r122, %r123, %r129, %r130, %r131;
	// end inline asm
	// begin inline asm
	shfl.sync.down.b32 %r127, %r128, %r129, %r130, %r131;
	// end inline asm
	mov.b64 	%rd95, {%r122, %r127};
	cvt.u16.u32 	%rs74, %r112;
	setp.gt.s32 	%p51, %r48, 23;
	@%p51 bra 	$L__BB23_102;
	and.b16  	%rs153, %rs311, 255;
	setp.eq.s16 	%p52, %rs153, 0;
	and.b16  	%rs154, %rs74, 255;
	setp.eq.s16 	%p53, %rs154, 0;
	or.pred  	%p54, %p52, %p53;
	@%p54 bra 	$L__BB23_101;
	min.s64 	%rd329, %rd95, %rd329;
	mov.b16 	%rs311, 1;
	bra.uni 	$L__BB23_102;
$L__BB23_101:
	setp.eq.s16 	%p55, %rs153, 0;
	selp.b16 	%rs311, %rs74, %rs311, %p55;
	selp.b64 	%rd329, %rd95, %rd329, %p55;
$L__BB23_102:
	cvt.u32.u16 	%r153, %rs311;
	and.b32  	%r134, %r153, 255;
	mov.b32 	%r150, 16;
	mov.b32 	%r151, 31;
	mov.b32 	%r152, -1;
	// begin inline asm
	shfl.sync.down.b32 %r133, %r134, %r150, %r151, %r152;
	// end inline asm
	// begin inline asm
	shfl.sync.down.b32 %r138, %r139, %r150, %r151, %r152;
	// end inline asm
	mov.b64 	{%r144, %r149}, %rd329;
	// begin inline asm
	shfl.sync.down.b32 %r143, %r144, %r150, %r151, %r152;
	// end inline asm
	// begin inline asm
	shfl.sync.down.b32 %r148, %r149, %r150, %r151, %r152;
	// end inline asm
	mov.b64 	%rd99, {%r143, %r148};
	cvt.u16.u32 	%rs77, %r133;
	setp.gt.s32 	%p56, %r48, 15;
	@%p56 bra 	$L__BB23_106;
	and.b16  	%rs157, %rs311, 255;
	setp.eq.s16 	%p57, %rs157, 0;
	and.b16  	%rs158, %rs77, 255;
	setp.eq.s16 	%p58, %rs158, 0;
	or.pred  	%p59, %p57, %p58;
	@%p59 bra 	$L__BB23_105;
	min.s64 	%rd329, %rd99, %rd329;
	mov.b16 	%rs311, 1;
	bra.uni 	$L__BB23_106;
$L__BB23_105:
	setp.eq.s16 	%p60, %rs157, 0;
	selp.b16 	%rs311, %rs77, %rs311, %p60;
	selp.b64 	%rd329, %rd99, %rd329, %p60;
$L__BB23_106:
	setp.ne.s32 	%p61, %r48, 0;
	@%p61 bra 	$L__BB23_108;
	shr.u32 	%r154, %r16, 1;
	and.b32  	%r155, %r154, 496;
	mov.u32 	%r156, _ZZN3cub18CUB_300001_SM_10006detail6reduce28DeviceReduceSingleTileKernelINS2_10policy_hubIN4cuda3std3__45tupleIJblEEEjN6thrust24THRUST_300001_SM_1000_NS8cuda_cub9__find_if7functorIS9_EEE10Policy1000EPS9_SI_iSF_S9_S9_NS7_10__identityEEEvT0_T1_T2_T3_T4_T6_E12temp_storage;
	add.s32 	%r157, %r156, %r155;
	st.shared.u8 	[%r157+8], %rs311;
	st.shared.u64 	[%r157+16], %rd329;
$L__BB23_108:
	bar.sync 	0;
	setp.ne.s32 	%p62, %r16, 0;
	@%p62 bra 	$L__BB23_110;
	ld.shared.u8 	%rs161, [_ZZN3cub18CUB_300001_SM_10006detail6reduce28DeviceReduceSingleTileKernelINS2_10policy_hubIN4cuda3std3__45tupleIJblEEEjN6thrust24THRUST_300001_SM_1000_NS8cuda_cub9__find_if7functorIS9_EEE10Policy1000EPS9_SI_iSF_S9_S9_NS7_10__identityEEEvT0_T1_T2_T3_T4_T6_E12temp_storage+24];
	ld.shared.u64 	%rd202, [_ZZN3cub18CUB_300001_SM_10006detail6reduce28DeviceReduceSingleTileKernelINS2_10policy_hubIN4cuda3std3__45tupleIJblEEEjN6thrust24THRUST_300001_SM_1000_NS8cuda_cub9__find_if7functorIS9_EEE10Policy1000EPS9_SI_iSF_S9_S9_NS7_10__identityEEEvT0_T1_T2_T3_T4_T6_E12temp_storage+32];
	and.b16  	%rs162, %rs311, 255;
	setp.eq.s16 	%p63, %rs162, 0;
	setp.eq.s16 	%p64, %rs161, 0;
	min.s64 	%rd203, %rd202, %rd329;
	selp.b16 	%rs163, %rs311, 1, %p64;
	selp.b16 	%rs164, %rs161, %rs163, %p63;
	and.b16  	%rs165, %rs164, 255;
	selp.b64 	%rd204, %rd329, %rd203, %p64;
	selp.b64 	%rd205, %rd202, %rd204, %p63;
	ld.shared.u8 	%rs166, [_ZZN3cub18CUB_300001_SM_10006detail6reduce28DeviceReduceSingleTileKernelINS2_10policy_hubIN4cuda3std3__45tupleIJblEEEjN6thrust24THRUST_300001_SM_1000_NS8cuda_cub9__find_if7functorIS9_EEE10Policy1000EPS9_SI_iSF_S9_S9_NS7_10__identityEEEvT0_T1_T2_T3_T4_T6_E12temp_storage+40];
	ld.shared.u64 	%rd206, [_ZZN3cub18CUB_300001_SM_10006detail6reduce28DeviceReduceSingleTileKernelINS2_10policy_hubIN4cuda3std3__45tupleIJblEEEjN6thrust24THRUST_300001_SM_1000_NS8cuda_cub9__find_if7functorIS9_EEE10Policy1000EPS9_SI_iSF_S9_S9_NS7_10__identityEEEvT0_T1_T2_T3_T4_T6_E12temp_storage+48];
	setp.eq.s16 	%p65, %rs165, 0;
	setp.eq.s16 	%p66, %rs166, 0;
	min.s64 	%rd207, %rd206, %rd205;
	selp.b16 	%rs167, %rs164, 1, %p66;
	selp.b16 	%rs168, %rs166, %rs167, %p65;
	and.b16  	%rs169, %rs168, 255;
	selp.b64 	%rd208, %rd205, %rd207, %p66;
	selp.b64 	%rd209, %rd206, %rd208, %p65;
	ld.shared.u8 	%rs170, [_ZZN3cub18CUB_300001_SM_10006detail6reduce28DeviceReduceSingleTileKernelINS2_10policy_hubIN4cuda3std3__45tupleIJblEEEjN6thrust24THRUST_300001_SM_1000_NS8cuda_cub9__find_if7functorIS9_EEE10Policy1000EPS9_SI_iSF_S9_S9_NS7_10__identityEEEvT0_T1_T2_T3_T4_T6_E12temp_storage+56];
	ld.shared.u64 	%rd210, [_ZZN3cub18CUB_300001_SM_10006detail6reduce28DeviceReduceSingleTileKernelINS2_10policy_hubIN4cuda3std3__45tupleIJblEEEjN6thrust24THRUST_300001_SM_1000_NS8cuda_cub9__find_if7functorIS9_EEE10Policy1000EPS9_SI_iSF_S9_S9_NS7_10__identityEEEvT0_T1_T2_T3_T4_T6_E12temp_storage+64];
	setp.eq.s16 	%p67, %rs169, 0;
	setp.eq.s16 	%p68, %rs170, 0;
	min.s64 	%rd211, %rd210, %rd209;
	selp.b16 	%rs171, %rs168, 1, %p68;
	selp.b16 	%rs172, %rs170, %rs171, %p67;
	and.b16  	%rs173, %rs172, 255;
	selp.b64 	%rd212, %rd209, %rd211, %p68;
	selp.b64 	%rd213, %rd210, %rd212, %p67;
	ld.shared.u8 	%rs174, [_ZZN3cub18CUB_300001_SM_10006detail6reduce28DeviceReduceSingleTileKernelINS2_10policy_hubIN4cuda3std3__45tupleIJblEEEjN6thrust24THRUST_300001_SM_1000_NS8cuda_cub9__find_if7functorIS9_EEE10Policy1000EPS9_SI_iSF_S9_S9_NS7_10__identityEEEvT0_T1_T2_T3_T4_T6_E12temp_storage+72];
	ld.shared.u64 	%rd214, [_ZZN3cub18CUB_300001_SM_10006detail6reduce28DeviceReduceSingleTileKernelINS2_10policy_hubIN4cuda3std3__45tupleIJblEEEjN6thrust24THRUST_300001_SM_1000_NS8cuda_cub9__find_if7functorIS9_EEE10Policy1000EPS9_SI_iSF_S9_S9_NS7_10__identityEEEvT0_T1_T2_T3_T4_T6_E12temp_storage+80];
	setp.eq.s16 	%p69, %rs173, 0;
	setp.eq.s16 	%p70, %rs174, 0;
	min.s64 	%rd215, %rd214, %rd213;
	selp.b16 	%rs175, %rs172, 1, %p70;
	selp.b16 	%rs176, %rs174, %rs175, %p69;
	and.b16  	%rs177, %rs176, 255;
	selp.b64 	%rd216, %rd213, %rd215, %p70;
	selp.b64 	%rd217, %rd214, %rd216, %p69;
	ld.shared.u8 	%rs178, [_ZZN3cub18CUB_300001_SM_10006detail6reduce28DeviceReduceSingleTileKernelINS2_10policy_hubIN4cuda3std3__45tupleIJblEEEjN6thrust24THRUST_300001_SM_1000_NS8cuda_cub9__find_if7functorIS9_EEE10Policy1000EPS9_SI_iSF_S9_S9_NS7_10__identityEEEvT0_T1_T2_T3_T4_T6_E12temp_storage+88];
	ld.shared.u64 	%rd218, [_ZZN3cub18CUB_300001_SM_10006detail6reduce28DeviceReduceSingleTileKernelINS2_10policy_hubIN4cuda3std3__45tupleIJblEEEjN6thrust24THRUST_300001_SM_1000_NS8cuda_cub9__find_if7functorIS9_EEE10Policy1000EPS9_SI_iSF_S9_S9_NS7_10__identityEEEvT0_T1_T2_T3_T4_T6_E12temp_storage+96];
	setp.eq.s16 	%p71, %rs177, 0;
	setp.eq.s16 	%p72, %rs178, 0;
	min.s64 	%rd219, %rd218, %rd217;
	selp.b16 	%rs179, %rs176, 1, %p72;
	selp.b16 	%rs180, %rs178, %rs179, %p71;
	and.b16  	%rs181, %rs180, 255;
	selp.b64 	%rd220, %rd217, %rd219, %p72;
	selp.b64 	%rd221, %rd218, %rd220, %p71;
	ld.shared.u8 	%rs182, [_ZZN3cub18CUB_300001_SM_10006detail6reduce28DeviceReduceSingleTileKernelINS2_10policy_hubIN4cuda3std3__45tupleIJblEEEjN6thrust24THRUST_300001_SM_1000_NS8cuda_cub9__find_if7functorIS9_EEE10Policy1000EPS9_SI_iSF_S9_S9_NS7_10__identityEEEvT0_T1_T2_T3_T4_T6_E12temp_storage+104];
	ld.shared.u64 	%rd222, [_ZZN3cub18CUB_300001_SM_10006detail6reduce28DeviceReduceSingleTileKernelINS2_10policy_hubIN4cuda3std3__45tupleIJblEEEjN6thrust24THRUST_300001_SM_1000_NS8cuda_cub9__find_if7functorIS9_EEE10Policy1000EPS9_SI_iSF_S9_S9_NS7_10__identityEEEvT0_T1_T2_T3_T4_T6_E12temp_storage+112];
	setp.eq.s16 	%p73, %rs181, 0;
	setp.eq.s16 	%p74, %rs182, 0;
	min.s64 	%rd223, %rd222, %rd221;
	selp.b16 	%rs183, %rs180, 1, %p74;
	selp.b16 	%rs184, %rs182, %rs183, %p73;
	and.b16  	%rs185, %rs184, 255;
	selp.b64 	%rd224, %rd221, %rd223, %p74;
	selp.b64 	%rd225, %rd222, %rd224, %p73;
	ld.shared.u8 	%rs186, [_ZZN3cub18CUB_300001_SM_10006detail6reduce28DeviceReduceSingleTileKernelINS2_10policy_hubIN4cuda3std3__45tupleIJblEEEjN6thrust24THRUST_300001_SM_1000_NS8cuda_cub9__find_if7functorIS9_EEE10Policy1000EPS9_SI_iSF_S9_S9_NS7_10__identityEEEvT0_T1_T2_T3_T4_T6_E12temp_storage+120];
	ld.shared.u64 	%rd226, [_ZZN3cub18CUB_300001_SM_10006detail6reduce28DeviceReduceSingleTileKernelINS2_10policy_hubIN4cuda3std3__45tupleIJblEEEjN6thrust24THRUST_300001_SM_1000_NS8cuda_cub9__find_if7functorIS9_EEE10Policy1000EPS9_SI_iSF_S9_S9_NS7_10__identityEEEvT0_T1_T2_T3_T4_T6_E12temp_storage+128];
	setp.eq.s16 	%p75, %rs185, 0;
	setp.eq.s16 	%p76, %rs186, 0;
	min.s64 	%rd227, %rd226, %rd225;
	selp.b16 	%rs187, %rs184, 1, %p76;
	selp.b16 	%rs311, %rs186, %rs187, %p75;
	selp.b64 	%rd228, %rd225, %rd227, %p76;
	selp.b64 	%rd329, %rd226, %rd228, %p75;
$L__BB23_110:
	mov.u32 	%r391, %tid.x;
	setp.ne.s32 	%p184, %r391, 0;
	@%p184 bra 	$L__BB23_112;
	setp.eq.s16 	%p185, %rs82, 0;
	and.b16  	%rs302, %rs311, 255;
	setp.eq.s16 	%p186, %rs302, 0;
	min.s64 	%rd319, %rd329, %rd106;
	selp.b16 	%rs303, %rs82, 1, %p186;
	selp.b16 	%rs304, %rs311, %rs303, %p185;
	selp.b64 	%rd320, %rd106, %rd319, %p186;
	selp.b64 	%rd321, %rd329, %rd320, %p185;
	st.global.u8 	[%rd1], %rs304;
	st.global.u64 	[%rd1+8], %rd321;
$L__BB23_112:
	ret;

}
	// .globl	_ZN3cub18CUB_300001_SM_10006detail6reduce28DeviceReduceSingleTileKernelINS2_10policy_hubIN4cuda3std3__45tupleIJblEEEyN6thrust24THRUST_300001_SM_1000_NS8cuda_cub9__find_if7functorIS9_EEE10Policy1000ENSB_12zip_iteratorINS8_IJNSD_26transform_input_iterator_tIbNSB_6detail15normal_iteratorINSB_10device_ptrIbEEEENSK_10functional5actorINSP_9compositeIJNSP_16operator_adaptorINS7_8equal_toIvEEEENSQ_INSP_8argumentILj0EEEEENSQ_INSP_5valueIbEEEEEEEEEEENSB_17counting_iteratorIlNSB_11use_defaultES16_S16_EEEEEEEPS9_ySF_S9_S9_NS7_10__identityEEEvT0_T1_T2_T3_T4_T6_
.visible .entry _ZN3cub18CUB_300001_SM_10006detail6reduce28DeviceReduceSingleTileKernelINS2_10policy_hubIN4cuda3std3__45tupleIJblEEEyN6thrust24THRUST_300001_SM_1000_NS8cuda_cub9__find_if7functorIS9_EEE10Policy1000ENSB_12zip_iteratorINS8_IJNSD_26transform_input_iterator_tIbNSB_6detail15normal_iteratorINSB_10device_ptrIbEEEENSK_10functional5actorINSP_9compositeIJNSP_16operator_adaptorINS7_8equal_toIvEEEENSQ_INSP_8argumentILj0EEEEENSQ_INSP_5valueIbEEEEEEEEEEENSB_17counting_iteratorIlNSB_11use_defaultES16_S16_EEEEEEEPS9_ySF_S9_S9_NS7_10__identityEEEvT0_T1_T2_T3_T4_T6_(
	.param .align 8 .b8 _ZN3cub18CUB_300001_SM_10006detail6reduce28DeviceReduceSingleTileKernelINS2_10policy_hubIN4cuda3std3__45tupleIJblEEEyN6thrust24THRUST_300001_SM_1000_NS8cuda_cub9__find_if7functorIS9_EEE10Policy1000ENSB_12zip_iteratorINS8_IJNSD_26transform_input_iterator_tIbNSB_6detail15normal_iteratorINSB_10device_ptrIbEEEENSK_10functional5actorINSP_9compositeIJNSP_16operator_adaptorINS7_8equal_toIvEEEENSQ_INSP_8argumentILj0EEEEENSQ_INSP_5valueIbEEEEEEEEEEENSB_17counting_iteratorIlNSB_11use_defaultES16_S16_EEEEEEEPS9_ySF_S9_S9_NS7_10__identityEEEvT0_T1_T2_T3_T4_T6__param_0[24],
	.param .u64 .ptr .align 1 _ZN3cub18CUB_300001_SM_10006detail6reduce28DeviceReduceSingleTileKernelINS2_10policy_hubIN4cuda3std3__45tupleIJblEEEyN6thrust24THRUST_300001_SM_1000_NS8cuda_cub9__find_if7functorIS9_EEE10Policy1000ENSB_12zip_iteratorINS8_IJNSD_26transform_input_iterator_tIbNSB_6detail15normal_iteratorINSB_10device_ptrIbEEEENSK_10functional5actorINSP_9compositeIJNSP_16operator_adaptorINS7_8equal_toIvEEEENSQ_INSP_8argumentILj0EEEEENSQ_INSP_5valueIbEEEEEEEEEEENSB_17counting_iteratorIlNSB_11use_defaultES16_S16_EEEEEEEPS9_ySF_S9_S9_NS7_10__identityEEEvT0_T1_T2_T3_T4_T6__param_1,
	.param .u64 _ZN3cub18CUB_300001_SM_10006detail6reduce28DeviceReduceSingleTileKernelINS2_10policy_hubIN4cuda3std3__45tupleIJblEEEyN6thrust24THRUST_300001_SM_1000_NS8cuda_cub9__find_if7functorIS9_EEE10Policy1000ENSB_12zip_iteratorINS8_IJNSD_26transform_input_iterator_tIbNSB_6detail15normal_iteratorINSB_10device_ptrIbEEEENSK_10functional5actorINSP_9compositeIJNSP_16operator_adaptorINS7_8equal_toIvEEEENSQ_INSP_8argumentILj0EEEEENSQ_INSP_5valueIbEEEEEEEEEEENSB_17counting_iteratorIlNSB_11use_defaultES16_S16_EEEEEEEPS9_ySF_S9_S9_NS7_10__identityEEEvT0_T1_T2_T3_T4_T6__param_2,
	.param .align 1 .b8 _ZN3cub18CUB_300001_SM_10006detail6reduce28DeviceReduceSingleTileKernelINS2_10policy_hubIN4cuda3std3__45tupleIJblEEEyN6thrust24THRUST_300001_SM_1000_NS8cuda_cub9__find_if7functorIS9_EEE10Policy1000ENSB_12zip_iteratorINS8_IJNSD_26transform_input_iterator_tIbNSB_6detail15normal_iteratorINSB_10device_ptrIbEEEENSK_10functional5actorINSP_9compositeIJNSP_16operator_adaptorINS7_8equal_toIvEEEENSQ_INSP_8argumentILj0EEEEENSQ_INSP_5valueIbEEEEEEEEEEENSB_17counting_iteratorIlNSB_11use_defaultES16_S16_EEEEEEEPS9_ySF_S9_S9_NS7_10__identityEEEvT0_T1_T2_T3_T4_T6__param_3[1],
	.param .align 8 .b8 _ZN3cub18CUB_300001_SM_10006detail6reduce28DeviceReduceSingleTileKernelINS2_10policy_hubIN4cuda3std3__45tupleIJblEEEyN6thrust24THRUST_300001_SM_1000_NS8cuda_cub9__find_if7functorIS9_EEE10Policy1000ENSB_12zip_iteratorINS8_IJNSD_26transform_input_iterator_tIbNSB_6detail15normal_iteratorINSB_10device_ptrIbEEEENSK_10functional5actorINSP_9compositeIJNSP_16operator_adaptorINS7_8equal_toIvEEEENSQ_INSP_8argumentILj0EEEEENSQ_INSP_5valueIbEEEEEEEEEEENSB_17counting_iteratorIlNSB_11use_defaultES16_S16_EEEEEEEPS9_ySF_S9_S9_NS7_10__identityEEEvT0_T1_T2_T3_T4_T6__param_4[16],
	.param .align 1 .b8 _ZN3cub18CUB_300001_SM_10006detail6reduce28DeviceReduceSingleTileKernelINS2_10policy_hubIN4cuda3std3__45tupleIJblEEEyN6thrust24THRUST_300001_SM_1000_NS8cuda_cub9__find_if7functorIS9_EEE10Policy1000ENSB_12zip_iteratorINS8_IJNSD_26transform_input_iterator_tIbNSB_6detail15normal_iteratorINSB_10device_ptrIbEEEENSK_10functional5actorINSP_9compositeIJNSP_16operator_adaptorINS7_8equal_toIvEEEENSQ_INSP_8argumentILj0EEEEENSQ_INSP_5valueIbEEEEEEEEEEENSB_17counting_iteratorIlNSB_11use_defaultES16_S16_EEEEEEEPS9_ySF_S9_S9_NS7_10__identityEEEvT0_T1_T2_T3_T4_T6__param_5[1]
)
.maxntid 256
.minnctapersm 1
{
	.reg .pred 	%p<329>;
	.reg .b16 	%rs<468>;
	.reg .b32 	%r<424>;
	.reg .b64 	%rd<426>;
	// demoted variable
	.shared .align 8 .b8 _ZZN3cub18CUB_300001_SM_10006detail6reduce28DeviceReduceSingleTileKernelINS2_10policy_hubIN4cuda3std3__45tupleIJblEEEyN6thrust24THRUST_300001_SM_1000_NS8cuda_cub9__find_if7functorIS9_EEE10Policy1000ENSB_12zip_iteratorINS8_IJNSD_26transform_input_iterator_tIbNSB_6detail15normal_iteratorINSB_10device_ptrIbEEEENSK_10functional5actorINSP_9compositeIJNSP_16operator_adaptorINS7_8equal_toIvEEEENSQ_INSP_8argumentILj0EEEEENSQ_INSP_5valueIbEEEEEEEEEEENSB_17counting_iteratorIlNSB_11use_defaultES16_S16_EEEEEEEPS9_ySF_S9_S9_NS7_10__identityEEEvT0_T1_T2_T3_T4_T6_E12temp_storage[152];
	ld.param.u32 	%r41, [_ZN3cub18CUB_300001_SM_10006detail6reduce28DeviceReduceSingleTileKernelINS2_10policy_hubIN4cuda3std3__45tupleIJblEEEyN6thrust24THRUST_300001_SM_1000_NS8cuda_cub9__find_if7functorIS9_EEE10Policy1000ENSB_12zip_iteratorINS8_IJNSD_26transform_input_iterator_tIbNSB_6detail15normal_iteratorINSB_10device_ptrIbEEEENSK_10functional5actorINSP_9compositeIJNSP_16operator_adaptorINS7_8equal_toIvEEEENSQ_INSP_8argumentILj0EEEEENSQ_INSP_5valueIbEEEEEEEEEEENSB_17counting_iteratorIlNSB_11use_defaultES16_S16_EEEEEEEPS9_ySF_S9_S9_NS7_10__identityEEEvT0_T1_T2_T3_T4_T6__param_0+8];
	bfe.u32 	%r43, %r41, 16, 8;
	cvt.u16.u32 	%rs95, %r43;
	ld.param.u64 	%rd119, [_ZN3cub18CUB_300001_SM_10006detail6reduce28DeviceReduceSingleTileKernelINS2_10policy_hubIN4cuda3std3__45tupleIJblEEEyN6thrust24THRUST_300001_SM_1000_NS8cuda_cub9__find_if7functorIS9_EEE10Policy1000ENSB_12zip_iteratorINS8_IJNSD_26transform_input_iterator_tIbNSB_6detail15normal_iteratorINSB_10device_ptrIbEEEENSK_10functional5actorINSP_9compositeIJNSP_16operator_adaptorINS7_8equal_toIvEEEENSQ_INSP_8argumentILj0EEEEENSQ_INSP_5valueIbEEEEEEEEEEENSB_17counting_iteratorIlNSB_11use_defaultES16_S16_EEEEEEEPS9_ySF_S9_S9_NS7_10__identityEEEvT0_T1_T2_T3_T4_T6__param_4+8];
	ld.param.u64 	%rd117, [_ZN3cub18CUB_300001_SM_10006detail6reduce28DeviceReduceSingleTileKernelINS2_10policy_hubIN4cuda3std3__45tupleIJblEEEyN6thrust24THRUST_300001_SM_1000_NS8cuda_cub9__find_if7functorIS9_EEE10Policy1000ENSB_12zip_iteratorINS8_IJNSD_26transform_input_iterator_tIbNSB_6detail15normal_iteratorINSB_10device_ptrIbEEEENSK_10functional5actorINSP_9compositeIJNSP_16operator_adaptorINS7_8equal_toIvEEEENSQ_INSP_8argumentILj0EEEEENSQ_INSP_5valueIbEEEEEEEEEEENSB_17counting_iteratorIlNSB_11use_defaultES16_S16_EEEEEEEPS9_ySF_S9_S9_NS7_10__identityEEEvT0_T1_T2_T3_T4_T6__param_0+16];
	ld.param.u64 	%rd116, [_ZN3cub18CUB_300001_SM_10006detail6reduce28DeviceReduceSingleTileKernelINS2_10policy_hubIN4cuda3std3__45tupleIJblEEEyN6thrust24THRUST_300001_SM_1000_NS8cuda_cub9__find_if7functorIS9_EEE10Policy1000ENSB_12zip_iteratorINS8_IJNSD_26transform_input_iterator_tIbNSB_6detail15normal_iteratorINSB_10device_ptrIbEEEENSK_10functional5actorINSP_9compositeIJNSP_16operator_adaptorINS7_8equal_toIvEEEENSQ_INSP_8argumentILj0EEEEENSQ_INSP_5valueIbEEEEEEEEEEENSB_17counting_iteratorIlNSB_11use_defaultES16_S16_EEEEEEEPS9_ySF_S9_S9_NS7_10__identityEEEvT0_T1_T2_T3_T4_T6__param_0];
	ld.param.u64 	%rd120, [_ZN3cub18CUB_300001_SM_10006detail6reduce28DeviceReduceSingleTileKernelINS2_10policy_hubIN4cuda3std3__45tupleIJblEEEyN6thrust24THRUST_300001_SM_1000_NS8cuda_cub9__find_if7functorIS9_EEE10Policy1000ENSB_12zip_iteratorINS8_IJNSD_26transform_input_iterator_tIbNSB_6detail15normal_iteratorINSB_10device_ptrIbEEEENSK_10functional5actorINSP_9compositeIJNSP_16operator_adaptorINS7_8equal_toIvEEEENSQ_INSP_8argumentILj0EEEEENSQ_INSP_5valueIbEEEEEEEEEEENSB_17counting_iteratorIlNSB_11use_defaultES16_S16_EEEEEEEPS9_ySF_S9_S9_NS7_10__identityEEEvT0_T1_T2_T3_T4_T6__param_1];
	ld.param.u64 	%rd118, [_ZN3cub18CUB_300001_SM_10006detail6reduce28DeviceReduceSingleTileKernelINS2_10policy_hubIN4cuda3std3__45tupleIJblEEEyN6thrust24THRUST_300001_SM_1000_NS8cuda_cub9__find_if7functorIS9_EEE10Policy1000ENSB_12zip_iteratorINS8_IJNSD_26transform_input_iterator_tIbNSB_6detail15normal_iteratorINSB_10device_ptrIbEEEENSK_10functional5actorINSP_9compositeIJNSP_16operator_adaptorINS7_8equal_toIvEEEENSQ_INSP_8argumentILj0EEEEENSQ_INSP_5valueIbEEEEEEEEEEENSB_17counting_iteratorIlNSB_11use_defaultES16_S16_EEEEEEEPS9_ySF_S9_S9_NS7_10__identityEEEvT0_T1_T2_T3_T4_T6__param_2];
	ld.param.u8 	%rs101, [_ZN3cub18CUB_300001_SM_10006detail6reduce28DeviceReduceSingleTileKernelINS2_10policy_hubIN4cuda3std3__45tupleIJblEEEyN6thrust24THRUST_300001_SM_1000_NS8cuda_cub9__find_if7functorIS9_EEE10Policy1000ENSB_12zip_iteratorINS8_IJNSD_26transform_input_iterator_tIbNSB_6detail15normal_iteratorINSB_10device_ptrIbEEEENSK_10functional5actorINSP_9compositeIJNSP_16operator_adaptorINS7_8equal_toIvEEEENSQ_INSP_8argumentILj0EEEEENSQ_INSP_5valueIbEEEEEEEEEEENSB_17counting_iteratorIlNSB_11use_defaultES16_S16_EEEEEEEPS9_ySF_S9_S9_NS7_10__identityEEEvT0_T1_T2_T3_T4_T6__param_4];
	cvta.to.global.u64 	%rd1, %rd120;
	setp.ne.s64 	%p1, %rd118, 0;
	@%p1 bra 	$L__BB24_3;
	mov.u32 	%r412, %tid.x;
	setp.ne.s32 	%p328, %r412, 0;
	@%p328 bra 	$L__BB24_122;
	st.global.u8 	[%rd1], %rs101;
	st.global.u64 	[%rd1+8], %rd119;
	bra.uni 	$L__BB24_122;
$L__BB24_3:
	cvta.to.global.u64 	%rd2, %rd116;
	setp.gt.u64 	%p2, %rd118, 1023;
	@%p2 bra 	$L__BB24_80;
	cvt.u32.u64 	%r1, %rd118;
	mov.u32 	%r2, %tid.x;
	setp.ge.u32 	%p149, %r2, %r1;
	mov.b16 	%rs436, 0;
	mov.b64 	%rd392, 0;
	mov.u32 	%r416, %r2;
	@%p149 bra 	$L__BB24_6;
	cvt.u64.u32 	%rd259, %r2;
	add.s64 	%rd260, %rd2, %rd259;
	add.s64 	%rd392, %rd117, %rd259;
	ld.global.u8 	%rs255, [%rd260];
	and.b16  	%rs256, %rs95, 255;
	setp.eq.s16 	%p150, %rs255, %rs256;
	selp.u16 	%rs436, 1, 0, %p150;
	add.s32 	%r416, %r2, 256;
$L__BB24_6:
	setp.ge.u32 	%p151, %r416, %r1;
	@%p151 bra 	$L__BB24_18;
	not.b32 	%r174, %r416;
	add.s32 	%r5, %r174, %r1;
	shr.u32 	%r175, %r5, 8;
	add.s32 	%r6, %r175, 1;
	and.b32  	%r7, %r6, 7;
	setp.lt.u32 	%p152, %r5, 1792;
	@%p152 bra 	$L__BB24_10;
	and.b32  	%r176, %r6, 33554424;
	neg.s32 	%r414, %r176;
	and.b16  	%rs259, %rs95, 255;
$L__BB24_9:
	.pragma "nounroll";
	cvt.u64.u32 	%rd262, %r416;
	add.s64 	%rd263, %rd2, %rd262;
	add.s64 	%rd264, %rd117, %rd262;
	ld.global.u8 	%rs258, [%rd263];
	setp.eq.s16 	%p153, %rs258, %rs259;
	selp.u16 	%rs260, 1, 0, %p153;
	and.b16  	%rs261, %rs436, 255;
	setp.ne.s16 	%p155, %rs261, 0;
	and.pred  	%p156, %p155, %p153;
	min.s64 	%rd265, %rd264, %rd392;
	setp.eq.s16 	%p157, %rs261, 0;
	selp.b64 	%rd266, %rd264, %rd392, %p157;
	selp.b16 	%rs262, %rs260, %rs436, %p157;
	selp.b64 	%rd267, %rd265, %rd266, %p156;
	selp.b16 	%rs263, 1, %rs262, %p156;
	and.b16  	%rs264, %rs263, 255;
	add.s64 	%rd268, %rd264, 256;
	ld.global.u8 	%rs265, [%rd263+256];
	setp.eq.s16 	%p158, %rs265, %rs259;
	selp.u16 	%rs266, 1, 0, %p158;
	setp.ne.s16 	%p160, %rs264, 0;
	and.pred  	%p161, %p160, %p158;
	min.s64 	%rd269, %rd268, %rd267;
	setp.eq.s16 	%p162, %rs264, 0;
	selp.b64 	%rd270, %rd268, %rd267, %p162;
	selp.b16 	%rs267, %rs266, %rs263, %p162;
	selp.b64 	%rd271, %rd269, %rd270, %p161;
	selp.b16 	%rs268, 1, %rs267, %p161;
	and.b16  	%rs269, %rs268, 255;
	add.s64 	%rd272, %rd264, 512;
	ld.global.u8 	%rs270, [%rd263+512];
	setp.eq.s16 	%p163, %rs270, %rs259;
	selp.u16 	%rs271, 1, 0, %p163;
	setp.ne.s16 	%p165, %rs269, 0;
	and.pred  	%p166, %p165, %p163;
	min.s64 	%rd273, %rd272, %rd271;
	setp.eq.s16 	%p167, %rs269, 0;
	selp.b64 	%rd274, %rd272, %rd271, %p167;
	selp.b16 	%rs272, %rs271, %rs268, %p167;
	selp.b64 	%rd275, %rd273, %rd274, %p166;
	selp.b16 	%rs273, 1, %rs272, %p166;
	and.b16  	%rs274, %rs273, 255;
	add.s64 	%rd276, %rd264, 768;
	ld.global.u8 	%rs275, [%rd263+768];
	setp.eq.s16 	%p168, %rs275, %rs259;
	selp.u16 	%rs276, 1, 0, %p168;
	setp.ne.s16 	%p170, %rs274, 0;
	and.pred  	%p171, %p170, %p168;
	min.s64 	%rd277, %rd276, %rd275;
	setp.eq.s16 	%p172, %rs274, 0;
	selp.b64 	%rd278, %rd276, %rd275, %p172;
	selp.b16 	%rs277, %rs276, %rs273, %p172;
	selp.b64 	%rd279, %rd277, %rd278, %p171;
	selp.b16 	%rs278, 1, %rs277, %p171;
	and.b16  	%rs279, %rs278, 255;
	add.s64 	%rd280, %rd264, 1024;
	ld.global.u8 	%rs280, [%rd263+1024];
	setp.eq.s16 	%p173, %rs280, %rs259;
	selp.u16 	%rs281, 1, 0, %p173;
	setp.ne.s16 	%p175, %rs279, 0;
	and.pred  	%p176, %p175, %p173;
	min.s64 	%rd281, %rd280, %rd279;
	setp.eq.s16 	%p177, %rs279, 0;
	selp.b64 	%rd282, %rd280, %rd279, %p177;
	selp.b16 	%rs282, %rs281, %rs278, %p177;
	selp.b64 	%rd283, %rd281, %rd282, %p176;
	selp.b16 	%rs283, 1, %rs282, %p176;
	and.b16  	%rs284, %rs283, 255;
	add.s64 	%rd284, %rd264, 1280;
	ld.global.u8 	%rs285, [%rd263+1280];
	setp.eq.s16 	%p178, %rs285, %rs259;
	selp.u16 	%rs286, 1, 0, %p178;
	setp.ne.s16 	%p180, %rs284, 0;
	and.pred  	%p181, %p180, %p178;
	min.s64 	%rd285, %rd284, %rd283;
	setp.eq.s16 	%p182, %rs284, 0;
	selp.b64 	%rd286, %rd284, %rd283, %p182;
	selp.b16 	%rs287, %rs286, %rs283, %p182;
	selp.b64 	%rd287, %rd285, %rd286, %p181;
	selp.b16 	%rs288, 1, %rs287, %p181;
	and.b16  	%rs289, %rs288, 255;
	add.s64 	%rd288, %rd264, 1536;
	ld.global.u8 	%rs290, [%rd263+1536];
	setp.eq.s16 	%p183, %rs290, %rs259;
	selp.u16 	%rs291, 1, 0, %p183;
	setp.ne.s16 	%p185, %rs289, 0;
	and.pred  	%p186, %p185, %p183;
	min.s64 	%rd289, %rd288, %rd287;
	setp.eq.s16 	%p187, %rs289, 0;
	selp.b64 	%rd290, %rd288, %rd287, %p187;
	selp.b16 	%rs292, %rs291, %rs288, %p187;
	selp.b64 	%rd291, %rd289, %rd290, %p186;
	selp.b16 	%rs293, 1, %rs292, %p186;
	and.b16  	%rs294, %rs293, 255;
	add.s64 	%rd292, %rd264, 1792;
	ld.global.u8 	%rs295, [%rd263+1792];
	setp.eq.s16 	%p188, %rs295, %rs259;
	selp.u16 	%rs296, 1, 0, %p188;
	setp.ne.s16 	%p190, %rs294, 0;
	and.pred  	%p191, %p190, %p188;
	min.s64 	%rd293, %rd292, %rd291;
	setp.eq.s16 	%p192, %rs294, 0;
	selp.b64 	%rd294, %rd292, %rd291, %p192;
	selp.b16 	%rs297, %rs296, %rs293, %p192;
	selp.b64 	%rd392, %rd293, %rd294, %p191;
	selp.b16 	%rs436, 1, %rs297, %p191;
	add.s32 	%r416, %r416, 2048;
	add.s32 	%r414, %r414, 8;
	setp.ne.s32 	%p193, %r414, 0;
	@%p193 bra 	$L__BB24_9;
$L__BB24_10:
	setp.eq.s32 	%p194, %r7, 0;
	@%p194 bra 	$L__BB24_18;
	setp.lt.u32 	%p195, %r7, 4;
	@%p195 bra 	$L__BB24_13;
	cvt.u64.u32 	%rd296, %r416;
	add.s64 	%rd297, %rd2, %rd296;
	add.s64 	%rd298, %rd117, %rd296;
	ld.global.u8 	%rs299, [%rd297];
	and.b16  	%rs300, %rs95, 255;
	setp.eq.s16 	%p196, %rs299, %rs300;
	selp.u16 	%rs301, 1, 0, %p196;
	and.b16  	%rs302, %rs436, 255;
	setp.ne.s16 	%p198, %rs302, 0;
	and.pred  	%p199, %p198, %p196;
	min.s64 	%rd299, %rd298, %rd392;
	setp.eq.s16 	%p200, %rs302, 0;
	selp.b64 	%rd300, %rd298, %rd392, %p200;
	selp.b16 	%rs303, %rs301, %rs436, %p200;
	selp.b64 	%rd301, %rd299, %rd300, %p199;
	selp.b16 	%rs304, 1, %rs303, %p199;
	and.b16  	%rs305, %rs304, 255;
	add.s32 	%r177, %r416, 256;
	cvt.u64.u32 	%rd302, %r177;
	add.s64 	%rd303, %rd117, %rd302;
	ld.global.u8 	%rs306, [%rd297+256];
	setp.eq.s16 	%p201, %rs306, %rs300;
	selp.u16 	%rs307, 1, 0, %p201;
	setp.ne.s16 	%p203, %rs305, 0;
	and.pred  	%p204, %p203, %p201;
	min.s64 	%rd304, %rd303, %rd301;
	setp.eq.s16 	%p205, %rs305, 0;
	selp.b64 	%rd305, %rd303, %rd301, %p205;
	selp.b16 	%rs308, %rs307, %rs304, %p205;
	selp.b64 	%rd306, %rd304, %rd305, %p204;
	selp.b16 	%rs309, 1, %rs308, %p204;
	and.b16  	%rs310, %rs309, 255;
	add.s32 	%r178, %r416, 512;
	cvt.u64.u32 	%rd307, %r178;
	add.s64 	%rd308, %rd117, %rd307;
	ld.global.u8 	%rs311, [%rd297+512];
	setp.eq.s16 	%p206, %rs311, %rs300;
	selp.u16 	%rs312, 1, 0, %p206;
	setp.ne.s16 	%p208, %rs310, 0;
	and.pred  	%p209, %p208, %p206;
	min.s64 	%rd309, %rd308, %rd306;
	setp.eq.s16 	%p210, %rs310, 0;
	selp.b64 	%rd310, %rd308, %rd306, %p210;
	selp.b16 	%rs313, %rs312, %rs309, %p210;
	selp.b64 	%rd311, %rd309, %rd310, %p209;
	selp.b16 	%rs314, 1, %rs313, %p209;
	and.b16  	%rs315, %rs314, 255;
	add.s32 	%r179, %r416, 768;
	cvt.u64.u32 	%rd312, %r179;
	add.s64 	%rd313, %rd117, %rd312;
	ld.global.u8 	%rs316, [%rd297+768];
	setp.eq.s16 	%p211, %rs316, %rs300;
	selp.u16 	%rs317, 1, 0, %p211;
	setp.ne.s16 	%p213, %rs315, 0;
	and.pred  	%p214, %p213, %p211;
	min.s64 	%rd314, %rd313, %rd311;
	setp.eq.s16 	%p215, %rs315, 0;
	selp.b64 	%rd315, %rd313, %rd311, %p215;
	selp.b16 	%rs318, %rs317, %rs314, %p215;
	selp.b64 	%rd392, %rd314, %rd315, %p214;
	selp.b16 	%rs436, 1, %rs318, %p214;
	add.s32 	%r416, %r416, 1024;
$L__BB24_13:
	and.b32  	%r180, %r6, 3;
	setp.eq.s32 	%p216, %r180, 0;
	@%p216 bra 	$L__BB24_18;
	setp.eq.s32 	%p217, %r180, 1;
	@%p217 bra 	$L__BB24_16;
	cvt.u64.u32 	%rd317, %r416;
	add.s64 	%rd318, %rd2, %rd317;
	add.s64 	%rd319, %rd117, %rd317;
	ld.global.u8 	%rs320, [%rd318];
	and.b16  	%rs321, %rs95, 255;
	setp.eq.s16 	%p218, %rs320, %rs321;
	selp.u16 	%rs322, 1, 0, %p218;
	and.b16  	%rs323, %rs436, 255;
	setp.ne.s16 	%p220, %rs323, 0;
	and.pred  	%p221, %p220, %p218;
	min.s64 	%rd320, %rd319, %rd392;
	setp.eq.s16 	%p222, %rs323, 0;
	selp.b64 	%rd321, %rd319, %rd392, %p222;
	selp.b16 	%rs324, %rs322, %rs436, %p222;
	selp.b64 	%rd322, %rd320, %rd321, %p221;
	selp.b16 	%rs325, 1, %rs324, %p221;
	and.b16  	%rs326, %rs325, 255;
	add.s32 	%r181, %r416, 256;
	cvt.u64.u32 	%rd323, %r181;
	add.s64 	%rd324, %rd117, %rd323;
	ld.global.u8 	%rs327, [%rd318+256];
	setp.eq.s16 	%p223, %rs327, %rs321;
	selp.u16 	%rs328, 1, 0, %p223;
	setp.ne.s16 	%p225, %rs326, 0;
	and.pred  	%p226, %p225, %p223;
	min.s64 	%rd325, %rd324, %rd322;
	setp.eq.s16 	%p227, %rs326, 0;
	selp.b64 	%rd326, %rd324, %rd322, %p227;
	selp.b16 	%rs329, %rs328, %rs325, %p227;
	selp.b64 	%rd392, %rd325, %rd326, %p226;
	selp.b16 	%rs436, 1, %rs329, %p226;
	add.s32 	%r416, %r416, 512;
$L__BB24_16:
	and.b32  	%r182, %r5, 256;
	setp.ne.s32 	%p228, %r182, 0;
	@%p228 bra 	$L__BB24_18;
	cvt.u64.u32 	%rd327, %r416;
	add.s64 	%rd328, %rd2, %rd327;
	add.s64 	%rd329, %rd117, %rd327;
	ld.global.u8 	%rs330, [%rd328];
	and.b16  	%rs331, %rs95, 255;
	setp.eq.s16 	%p229, %rs330, %rs331;
	selp.u16 	%rs332, 1, 0, %p229;
	and.b16  	%rs333, %rs436, 255;
	setp.ne.s16 	%p231, %rs333, 0;
	and.pred  	%p232, %p231, %p229;
	min.s64 	%rd330, %rd329, %rd392;
	setp.eq.s16 	%p233, %rs333, 0;
	selp.b64 	%rd331, %rd329, %rd392, %p233;
	selp.b16 	%rs334, %rs332, %rs436, %p233;
	selp.b64 	%rd392, %rd330, %rd331, %p232;
	selp.b16 	%rs436, 1, %rs334, %p232;
$L__BB24_18:
	setp.lt.u64 	%p234, %rd118, 256;
	@%p234 bra 	$L__BB24_43;
	// begin inline asm
	mov.u32 %r301, %laneid;
	// end inline asm
	cvt.u32.u16 	%r322, %rs436;
	and.b32  	%r303, %r322, 255;
	mov.b32 	%r319, 1;
	mov.b32 	%r320, 31;
	mov.b32 	%r321, -1;
	// begin inline asm
	shfl.sync.down.b32 %r302, %r303, %r319, %r320, %r321;
	// end inline asm
	// begin inline asm
	shfl.sync.down.b32 %r307, %r308, %r319, %r320, %r321;
	// end inline asm
	mov.b64 	{%r313, %r318}, %rd392;
	// begin inline asm
	shfl.sync.down.b32 %r312, %r313, %r319, %r320, %r321;
	// end inline asm
	// begin inline asm
	shfl.sync.down.b32 %r317, %r318, %r319, %r320, %r321;
	// end inline asm
	mov.b64 	%rd18, {%r312, %r317};
	cvt.u16.u32 	%rs16, %r302;
	setp.gt.s32 	%p284, %r301, 30;
	@%p284 bra 	$L__BB24_23;
	and.b16  	%rs376, %rs436, 255;
	setp.eq.s16 	%p285, %rs376, 0;
	and.b16  	%rs377, %rs16, 255;
	setp.eq.s16 	%p286, %rs377, 0;
	or.pred  	%p287, %p285, %p286;
	@%p287 bra 	$L__BB24_22;
	min.s64 	%rd392, %rd18, %rd392;
	mov.b16 	%rs436, 1;
	bra.uni 	$L__BB24_23;
$L__BB24_22:
	setp.eq.s16 	%p288, %rs376, 0;
	selp.b64 	%rd392, %rd18, %rd392, %p288;
	selp.b16 	%rs436, %rs16, %rs436, %p288;
$L__BB24_23:
	cvt.u32.u16 	%r343, %rs436;
	and.b32  	%r324, %r343, 255;
	mov.b32 	%r340, 2;
	mov.b32 	%r341, 31;
	mov.b32 	%r342, -1;
	// begin inline asm
	shfl.sync.down.b32 %r323, %r324, %r340, %r341, %r342;
	// end inline asm
	// begin inline asm
	shfl.sync.down.b32 %r328, %r329, %r340, %r341, %r342;
	// end inline asm
	mov.b64 	{%r334, %r339}, %rd392;
	// begin inline asm
	shfl.sync.down.b32 %r333, %r334, %r340, %r341, %r342;
	// end inline asm
	// begin inline asm
	shfl.sync.down.b32 %r338, %r339, %r340, %r341, %r342;
	// end inline asm
	mov.b64 	%rd22, {%r333, %r338};
	cvt.u16.u32 	%rs19, %r323;
	setp.gt.s32 	%p289, %r301, 29;
	@%p289 bra 	$L__BB24_27;
	and.b16  	%rs380, %rs436, 255;
	setp.eq.s16 	%p290, %rs380, 0;
	and.b16  	%rs381, %rs19, 255;
	setp.eq.s16 	%p291, %rs381, 0;
	or.pred  	%p292, %p290, %p291;
	@%p292 bra 	$L__BB24_26;
	min.s64 	%rd392, %rd22, %rd392;
	mov.b16 	%rs436, 1;
	bra.uni 	$L__BB24_27;
$L__BB24_26:
	setp.eq.s16 	%p293, %rs380, 0;
	selp.b64 	%rd392, %rd22, %rd392, %p293;
	selp.b16 	%rs436, %rs19, %rs436, %p293;
$L__BB24_27:
	cvt.u32.u16 	%r364, %rs436;
	and.b32  	%r345, %r364, 255;
	mov.b32 	%r361, 4;
	mov.b32 	%r362, 31;
	mov.b32 	%r363, -1;
	// begin inline asm
	shfl.sync.down.b32 %r344, %r345, %r361, %r362, %r363;
	// end inline asm
	// begin inline asm
	shfl.sync.down.b32 %r349, %r350, %r361, %r362, %r363;
	// end inline asm
	mov.b64 	{%r355, %r360}, %rd392;
	// begin inline asm
	shfl.sync.down.b32 %r354, %r355, %r361, %r362, %r363;
	// end inline asm
	// begin inline asm
	shfl.sync.down.b32 %r359, %r360, %r361, %r362, %r363;
	// end inline asm
	mov.b64 	%rd26, {%r354, %r359};
	cvt.u16.u32 	%rs22, %r344;
	setp.gt.s32 	%p294, %r301, 27;
	@%p294 bra 	$L__BB24_31;
	and.b16  	%rs384, %rs436, 255;
	setp.eq.s16 	%p295, %rs384, 0;
	and.b16  	%rs385, %rs22, 255;
	setp.eq.s16 	%p296, %rs385, 0;
	or.pred  	%p297, %p295, %p296;
	@%p297 bra 	$L__BB24_30;
	min.s64 	%rd392, %rd26, %rd392;
	mov.b16 	%rs436, 1;
	bra.uni 	$L__BB24_31;
$L__BB24_30:
	setp.eq.s16 	%p298, %rs384, 0;
	selp.b64 	%rd392, %rd26, %rd392, %p298;
	selp.b16 	%rs436, %rs22, %rs436, %p298;
$L__BB24_31:
	cvt.u32.u16 	%r385, %rs436;
	and.b32  	%r366, %r385, 255;
	mov.b32 	%r382, 8;
	mov.b32 	%r383, 31;
	mov.b32 	%r384, -1;
	// begin inline asm
	shfl.sync.down.b32 %r365, %r366, %r382, %r383, %r384;
	// end inline asm
	// begin inline asm
	shfl.sync.down.b32 %r370, %r371, %r382, %r383, %r384;
	// end inline asm
	mov.b64 	{%r376, %r381}, %rd392;
	// begin inline asm
	shfl.sync.down.b32 %r375, %r376, %r382, %r383, %r384;
	// end inline asm
	// begin inline asm
	shfl.sync.down.b32 %r380, %r381, %r382, %r383, %r384;
	// end inline asm
	mov.b64 	%rd30, {%r375, %r380};
	cvt.u16.u32 	%rs25, %r365;
	setp.gt.s32 	%p299, %r301, 23;
	@%p299 bra 	$L__BB24_35;
	and.b16  	%rs388, %rs436, 255;
	setp.eq.s16 	%p300, %rs388, 0;
	and.b16  	%rs389, %rs25, 255;
	setp.eq.s16 	%p301, %rs389, 0;
	or.pred  	%p302, %p300, %p301;
	@%p302 bra 	$L__BB24_34;
	min.s64 	%rd392, %rd30, %rd392;
	mov.b16 	%rs436, 1;
	bra.uni 	$L__BB24_35;
$L__BB24_34:
	setp.eq.s16 	%p303, %rs388, 0;
	selp.b64 	%rd392, %rd30, %rd392, %p303;
	selp.b16 	%rs436, %rs25, %rs436, %p303;
$L__BB24_35:
	cvt.u32.u16 	%r406, %rs436;
	and.b32  	%r387, %r406, 255;
	mov.b32 	%r403, 16;
	mov.b32 	%r404, 31;
	mov.b32 	%r405, -1;
	// begin inline asm
	shfl.sync.down.b32 %r386, %r387, %r403, %r404, %r405;
	// end inline asm
	// begin inline asm
	shfl.sync.down.b32 %r391, %r392, %r403, %r404, %r405;
	// end inline asm
	mov.b64 	{%r397, %r402}, %rd392;
	// begin inline asm
	shfl.sync.down.b32 %r396, %r397, %r403, %r404, %r405;
	// end inline asm
	// begin inline asm
	shfl.sync.down.b32 %r401, %r402, %r403, %r404, %r405;
	// end inline asm
	mov.b64 	%rd34, {%r396, %r401};
	cvt.u16.u32 	%rs28, %r386;
	setp.gt.s32 	%p304, %r301, 15;
	@%p304 bra 	$L__BB24_39;
	and.b16  	%rs392, %rs436, 255;
	setp.eq.s16 	%p305, %rs392, 0;
	and.b16  	%rs393, %rs28, 255;
	setp.eq.s16 	%p306, %rs393, 0;
	or.pred  	%p307, %p305, %p306;
	@%p307 bra 	$L__BB24_38;
	min.s64 	%rd392, %rd34, %rd392;
	mov.b16 	%rs436, 1;
	bra.uni 	$L__BB24_39;
$L__BB24_38:
	setp.eq.s16 	%p308, %rs392, 0;
	selp.b16 	%rs436, %rs28, %rs436, %p308;
	selp.b64 	%rd392, %rd34, %rd392, %p308;
$L__BB24_39:
	setp.ne.s32 	%p309, %r301, 0;
	@%p309 bra 	$L__BB24_41;
	shr.u32 	%r407, %r2, 1;
	and.b32  	%r408, %r407, 496;
	mov.u32 	%r409, _ZZN3cub18CUB_300001_SM_10006detail6reduce28DeviceReduceSingleTileKernelINS2_10policy_hubIN4cuda3std3__45tupleIJblEEEyN6thrust24THRUST_300001_SM_1000_NS8cuda_cub9__find_if7functorIS9_EEE10Policy1000ENSB_12zip_iteratorINS8_IJNSD_26transform_input_iterator_tIbNSB_6detail15normal_iteratorINSB_10device_ptrIbEEEENSK_10functional5actorINSP_9compositeIJNSP_16operator_adaptorINS7_8equal_toIvEEEENSQ_INSP_8argumentILj0EEEEENSQ_INSP_5valueIbEEEEEEEEEEENSB_17counting_iteratorIlNSB_11use_defaultES16_S16_EEEEEEEPS9_ySF_S9_S9_NS7_10__identityEEEvT0_T1_T2_T3_T4_T6_E12temp_storage;
	add.s32 	%r410, %r409, %r408;
	st.shared.u8 	[%r410+8], %rs436;
	st.shared.u64 	[%r410+16], %rd392;
$L__BB24_41:
	bar.sync 	0;
	setp.ne.s32 	%p310, %r2, 0;
	@%p310 bra 	$L__BB24_120;
	ld.shared.u8 	%rs396, [_ZZN3cub18CUB_300001_SM_10006detail6reduce28DeviceReduceSingleTileKernelINS2_10policy_hubIN4cuda3std3__45tupleIJblEEEyN6thrust24THRUST_300001_SM_1000_NS8cuda_cub9__find_if7functorIS9_EEE10Policy1000ENSB_12zip_iteratorINS8_IJNSD_26transform_input_iterator_tIbNSB_6detail15normal_iteratorINSB_10device_ptrIbEEEENSK_10functional5actorINSP_9compositeIJNSP_16operator_adaptorINS7_8equal_toIvEEEENSQ_INSP_8argumentILj0EEEEENSQ_INSP_5valueIbEEEEEEEEEEENSB_17counting_iteratorIlNSB_11use_defaultES16_S16_EEEEEEEPS9_ySF_S9_S9_NS7_10__identityEEEvT0_T1_T2_T3_T4_T6_E12temp_storage+24];
	ld.shared.u64 	%rd353, [_ZZN3cub18CUB_300001_SM_10006detail6reduce28DeviceReduceSingleTileKernelINS2_10policy_hubIN4cuda3std3__45tupleIJblEEEyN6thrust24THRUST_300001_SM_1000_NS8cuda_cub9__find_if7functorIS9_EEE10Policy1000ENSB_12zip_iteratorINS8_IJNSD_26transform_input_iterator_tIbNSB_6detail15normal_iteratorINSB_10device_ptrIbEEEENSK_10functional5actorINSP_9compositeIJNSP_16operator_adaptorINS7_8equal_toIvEEEENSQ_INSP_8argumentILj0EEEEENSQ_INSP_5valueIbEEEEEEEEEEENSB_17counting_iteratorIlNSB_11use_defaultES16_S16_EEEEEEEPS9_ySF_S9_S9_NS7_10__identityEEEvT0_T1_T2_T3_T4_T6_E12temp_storage+32];
	and.b16  	%rs397, %rs436, 255;
	setp.eq.s16 	%p311, %rs397, 0;
	setp.eq.s16 	%p312, %rs396, 0;
	min.s64 	%rd354, %rd353, %rd392;
	selp.b16 	%rs398, %rs436, 1, %p312;
	selp.b16 	%rs399, %rs396, %rs398, %p311;
	and.b16  	%rs400, %rs399, 255;
	selp.b64 	%rd355, %rd392, %rd354, %p312;
	selp.b64 	%rd356, %rd353, %rd355, %p311;
	ld.shared.u8 	%rs401, [_ZZN3cub18CUB_300001_SM_10006detail6reduce28DeviceReduceSingleTileKernelINS2_10policy_hubIN4cuda3std3__45tupleIJblEEEyN6thrust24THRUST_300001_SM_1000_NS8cuda_cub9__find_if7functorIS9_EEE10Policy1000ENSB_12zip_iteratorINS8_IJNSD_26transform_input_iterator_tIbNSB_6detail15normal_iteratorINSB_10device_ptrIbEEEENSK_10functional5actorINSP_9compositeIJNSP_16operator_adaptorINS7_8equal_toIvEEEENSQ_INSP_8argumentILj0EEEEENSQ_INSP_5valueIbEEEEEEEEEEENSB_17counting_iteratorIlNSB_11use_defaultES16_S16_EEEEEEEPS9_ySF_S9_S9_NS7_10__identityEEEvT0_T1_T2_T3_T4_T6_E12temp_storage+40];
	ld.shared.u64 	%rd357, [_ZZN3cub18CUB_300001_SM_10006detail6reduce28DeviceReduceSingleTileKernelINS2_10policy_hubIN4cuda3std3__45tupleIJblEEEyN6thrust24THRUST_300001_SM_1000_NS8cuda_cub9__find_if7functorIS9_EEE10Policy1000ENSB_12zip_iteratorINS8_IJNSD_26transform_input_iterator_tIbNSB_6detail15normal_iteratorINSB_10device_ptrIbEEEENSK_10functional5actorINSP_9compositeIJNSP_16operator_adaptorINS7_8equal_toIvEEEENSQ_INSP_8argumentILj0EEEEENSQ_INSP_5valueIbEEEEEEEEEEENSB_17counting_iteratorIlNSB_11use_defaultES16_S16_EEEEEEEPS9_ySF_S9_S9_NS7_10__identityEEEvT0_T1_T2_T3_T4_T6_E12temp_storage+48];
	setp.eq.s16 	%p313, %rs400, 0;
	setp.eq.s16 	%p314, %rs401, 0;
	min.s64 	%rd358, %rd357, %rd356;
	selp.b16 	%rs402, %rs399, 1, %p314;
	selp.b16 	%rs403, %rs401, %rs402, %p313;
	and.b16  	%rs404, %rs403, 255;
	selp.b64 	%rd359, %rd356, %rd358, %p314;
	selp.b64 	%rd360, %rd357, %rd359, %p313;
	ld.shared.u8 	%rs405, [_ZZN3cub18CUB_300001_SM_10006detail6reduce28DeviceReduceSingleTileKernelINS2_10policy_hubIN4cuda3std3__45tupleIJblEEEyN6thrust24THRUST_300001_SM_1000_NS8cuda_cub9__find_if7functorIS9_EEE10Policy1000ENSB_12zip_iteratorINS8_IJNSD_26transform_input_iterator_tIbNSB_6detail15normal_iteratorINSB_10device_ptrIbEEEENSK_10functional5actorINSP_9compositeIJNSP_16operator_adaptorINS7_8equal_toIvEEEENSQ_INSP_8argumentILj0EEEEENSQ_INSP_5valueIbEEEEEEEEEEENSB_17counting_iteratorIlNSB_11use_defaultES16_S16_EEEEEEEPS9_ySF_S9_S9_NS7_10__identityEEEvT0_T1_T2_T3_T4_T6_E12temp_storage+56];
	ld.shared.u64 	%rd361, [_ZZN3cub18CUB_300001_SM_10006detail6reduce28DeviceReduceSingleTileKernelINS2_10policy_hubIN4cuda3std3__45tupleIJblEEEyN6thrust24THRUST_300001_SM_1000_NS8cuda_cub9__find_if7functorIS9_EEE10Policy1000ENSB_12zip_iteratorINS8_IJNSD_26transform_input_iterator_tIbNSB_6detail15normal_iteratorINSB_10device_ptrIbEEEENSK_10functional5actorINSP_9compositeIJNSP_16operator_adaptorINS7_8equal_toIvEEEENSQ_INSP_8argumentILj0EEEEENSQ_INSP_5valueIbEEEEEEEEEEENSB_17counting_iteratorIlNSB_11use_defaultES16_S16_EEEEEEEPS9_ySF_S9_S9_NS7_10__identityEEEvT0_T1_T2_T3_T4_T6_E12temp_storage+64];
	setp.eq.s16 	%p315, %rs404, 0;
	setp.eq.s16 	%p316, %rs405, 0;
	min.s64 	%rd362, %rd361, %rd360;
	selp.b16 	%rs406, %rs403, 1, %p316;
	selp.b16 	%rs407, %rs405, %rs406, %p315;
	and.b16  	%rs408, %rs407, 255;
	selp.b64 	%rd363, %rd360, %rd362, %p316;
	selp.b64 	%rd364, %rd361, %rd363, %p315;
	ld.shared.u8 	%rs409, [_ZZN3cub18CUB_300001_SM_10006detail6reduce28DeviceReduceSingleTileKernelINS2_10policy_hubIN4cuda3std3__45tupleIJblEEEyN6thrust24THRUST_300001_SM_1000_NS8cuda_cub9__find_if7functorIS9_EEE10Policy1000ENSB_12zip_iteratorINS8_IJNSD_26transform_input_iterator_tIbNSB_6detail15normal_iteratorINSB_10device_ptrIbEEEENSK_10functional5actorINSP_9compositeIJNSP_16operator_adaptorINS7_8equal_toIvEEEENSQ_INSP_8argumentILj0EEEEENSQ_INSP_5valueIbEEEEEEEEEEENSB_17counting_iteratorIlNSB_11use_defaultES16_S16_EEEEEEEPS9_ySF_S9_S9_NS7_10__identityEEEvT0_T1_T2_T3_T4_T6_E12temp_storage+72];
	ld.shared.u64 	%rd365, [_ZZN3cub18CUB_300001_SM_10006detail6reduce28DeviceReduceSingleTileKernelINS2_10policy_hubIN4cuda3std3__45tupleIJblEEEyN6thrust24THRUST_300001_SM_1000_NS8cuda_cub9__find_if7functorIS9_EEE10Policy1000ENSB_12zip_iteratorINS8_IJNSD_26transform_input_iterator_tIbNSB_6detail15normal_iteratorINSB_10device_ptrIbEEEENSK_10functional5actorINSP_9compositeIJNSP_16operator_adaptorINS7_8equal_toIvEEEENSQ_INSP_8argumentILj0EEEEENSQ_INSP_5valueIbEEEEEEEEEEENSB_17counting_iteratorIlNSB_11use_defaultES16_S16_EEEEEEEPS9_ySF_S9_S9_NS7_10__identityEEEvT0_T1_T2_T3_T4_T6_E12temp_storage+80];
	setp.eq.s16 	%p317, %rs408, 0;
	setp.eq.s16 	%p318, %rs409, 0;
	min.s64 	%rd366, %rd365, %rd364;
	selp.b16 	%rs410, %rs407, 1, %p318;
	selp.b16 	%rs411, %rs409, %rs410, %p317;
	and.b16  	%rs412, %rs411, 255;
	selp.b64 	%rd367, %rd364, %rd366, %p318;
	selp.b64 	%rd368, %rd365, %rd367, %p317;
	ld.shared.u8 	%rs413, [_ZZN3cub18CUB_300001_SM_10006detail6reduce28DeviceReduceSingleTileKernelINS2_10policy_hubIN4cuda3std3__45tupleIJblEEEyN6thrust24THRUST_300001_SM_1000_NS8cuda_cub9__find_if7functorIS9_EEE10Policy1000ENSB_12zip_iteratorINS8_IJNSD_26transform_input_iterator_tIbNSB_6detail15normal_iteratorINSB_10device_ptrIbEEEENSK_10functional5actorINSP_9compositeIJNSP_16operator_adaptorINS7_8equal_toIvEEEENSQ_INSP_8argumentILj0EEEEENSQ_INSP_5valueIbEEEEEEEEEEENSB_17counting_iteratorIlNSB_11use_defaultES16_S16_EEEEEEEPS9_ySF_S9_S9_NS7_10__identityEEEvT0_T1_T2_T3_T4_T6_E12temp_storage+88];
	ld.shared.u64 	%rd369, [_ZZN3cub18CUB_300001_SM_10006detail6reduce28DeviceReduceSingleTileKernelINS2_10policy_hubIN4cuda3std3__45tupleIJblEEEyN6thrust24THRUST_300001_SM_1000_NS8cuda_cub9__find_if7functorIS9_EEE10Policy1000ENSB_12zip_iteratorINS8_IJNSD_26transform_input_iterator_tIbNSB_6detail15normal_iteratorINSB_10device_ptrIbEEEENSK_10functional5actorINSP_9compositeIJNSP_16operator_adaptorINS7_8equal_toIvEEEENSQ_INSP_8argumentILj0EEEEENSQ_INSP_5valueIbEEEEEEEEEEENSB_17counting_iteratorIlNSB_11use_defaultES16_S16_EEEEEEEPS9_ySF_S9_S9_NS7_10__identityEEEvT0_T1_T2_T3_T4_T6_E12temp_storage+96];
	setp.eq.s16 	%p319, %rs412, 0;
	setp.eq.s16 	%p320, %rs413, 0;
	min.s64 	%rd370, %rd369, %rd368;
	selp.b16 	%rs414, %rs411, 1, %p320;
	selp.b16 	%rs415, %rs413, %rs414, %p319;
	and.b16  	%rs416, %rs415, 255;
	selp.b64 	%rd371, %rd368, %rd370, %p320;
	selp.b64 	%rd372, %rd369, %rd371, %p319;
	ld.shared.u8 	%rs417, [_ZZN3cub18CUB_300001_SM_10006detail6reduce28DeviceReduceSingleTileKernelINS2_10policy_hubIN4cuda3std3__45tupleIJblEEEyN6thrust24THRUST_300001_SM_1000_NS8cuda_cub9__find_if7functorIS9_EEE10Policy1000ENSB_12zip_iteratorINS8_IJNSD_26transform_input_iterator_tIbNSB_6detail15normal_iteratorINSB_10device_ptrIbEEEENSK_10functional5actorINSP_9compositeIJNSP_16operator_adaptorINS7_8equal_toIvEEEENSQ_INSP_8argumentILj0EEEEENSQ_INSP_5valueIbEEEEEEEEEEENSB_17counting_iteratorIlNSB_11use_defaultES16_S16_EEEEEEEPS9_ySF_S9_S9_NS7_10__identityEEEvT0_T1_T2_T3_T4_T6_E12temp_storage+104];
	ld.shared.u64 	%rd373, [_ZZN3cub18CUB_300001_SM_10006detail6reduce28DeviceReduceSingleTileKernelINS2_10policy_hubIN4cuda3std3__45tupleIJblEEEyN6thrust24THRUST_300001_SM_1000_NS8cuda_cub9__find_if7functorIS9_EEE10Policy1000ENSB_12zip_iteratorINS8_IJNSD_26transform_input_iterator_tIbNSB_6detail15normal_iteratorINSB_10device_ptrIbEEEENSK_10functional5actorINSP_9compositeIJNSP_16operator_adaptorINS7_8equal_toIvEEEENSQ_INSP_8argumentILj0EEEEENSQ_INSP_5valueIbEEEEEEEEEEENSB_17counting_iteratorIlNSB_11use_defaultES16_S16_EEEEEEEPS9_ySF_S9_S9_NS7_10__identityEEEvT0_T1_T2_T3_T4_T6_E12temp_storage+112];
	setp.eq.s16 	%p321, %rs416, 0;
	setp.eq.s16 	%p322, %rs417, 0;
	min.s64 	%rd374, %rd373, %rd372;
	selp.b16 	%rs418, %rs415, 1, %p322;
	selp.b16 	%rs419, %rs417, %rs418, %p321;
	and.b16  	%rs420, %rs419, 255;
	selp.b64 	%rd375, %rd372, %rd374, %p322;
	selp.b64 	%rd376, %rd373, %rd375, %p321;
	ld.shared.u8 	%rs421, [_ZZN3cub18CUB_300001_SM_10006detail6reduce28DeviceReduceSingleTileKernelINS2_10policy_hubIN4cuda3std3__45tupleIJblEEEyN6thrust24THRUST_300001_SM_1000_NS8cuda_cub9__find_if7functorIS9_EEE10Policy1000ENSB_12zip_iteratorINS8_IJNSD_26transform_input_iterator_tIbNSB_6detail15normal_iteratorINSB_10device_ptrIbEEEENSK_10functional5actorINSP_9compositeIJNSP_16operator_adaptorINS7_8equal_toIvEEEENSQ_INSP_8argumentILj0EEEEENSQ_INSP_5valueIbEEEEEEEEEEENSB_17counting_iteratorIlNSB_11use_defaultES16_S16_EEEEEEEPS9_ySF_S9_S9_NS7_10__identityEEEvT0_T1_T2_T3_T4_T6_E12temp_storage+120];
	ld.shared.u64 	%rd377, [_ZZN3cub18CUB_300001_SM_10006detail6reduce28DeviceReduceSingleTileKernelINS2_10policy_hubIN4cuda3std3__45tupleIJblEEEyN6thrust24THRUST_300001_SM_1000_NS8cuda_cub9__find_if7functorIS9_EEE10Policy1000ENSB_12zip_iteratorINS8_IJNSD_26transform_input_iterator_tIbNSB_6detail15normal_iteratorINSB_10device_ptrIbEEEENSK_10functional5actorINSP_9compositeIJNSP_16operator_adaptorINS7_8equal_toIvEEEENSQ_INSP_8argumentILj0EEEEENSQ_INSP_5valueIbEEEEEEEEEEENSB_17counting_iteratorIlNSB_11use_defaultES16_S16_EEEEEEEPS9_ySF_S9_S9_NS7_10__identityEEEvT0_T1_T2_T3_T4_T6_E12temp_storage+128];
	setp.eq.s16 	%p323, %rs420, 0;
	setp.eq.s16 	%p324, %rs421, 0;
	min.s64 	%rd378, %rd377, %rd376;
	selp.b16 	%rs422, %rs419, 1, %p324;
	selp.b16 	%rs436, %rs421, %rs422, %p323;
	selp.b64 	%rd379, %rd376, %rd378, %p324;
	selp.b64 	%rd392, %rd377, %rd379, %p323;
	bra.uni 	$L__BB24_120;
$L__BB24_43:
	// begin inline asm
	mov.u32 %r183, %laneid;
	// end inline asm
	and.b32  	%r204, %r2, 992;
	add.s32 	%r205, %r204, 32;
	setp.gt.u32 	%p235, %r205, %r1;
	not.b32 	%r206, %r204;
	add.s32 	%r207, %r1, %r206;
	selp.b32 	%r202, %r207, 31, %p235;
	cvt.u32.u16 	%r208, %rs436;
	and.b32  	%r185, %r208, 255;
	mov.b32 	%r201, 1;
	mov.b32 	%r203, -1;
	// begin inline asm
	shfl.sync.down.b32 %r184, %r185, %r201, %r202, %r203;
	// end inline asm
	// begin inline asm
	shfl.sync.down.b32 %r189, %r190, %r201, %r202, %r203;
	// end inline asm
	mov.b64 	{%r195, %r200}, %rd392;
	// begin inline asm
	shfl.sync.down.b32 %r194, %r195, %r201, %r202, %r203;
	// end inline asm
	// begin inline asm
	shfl.sync.down.b32 %r199, %r200, %r201, %r202, %r203;
	// end inline asm
	mov.b64 	%rd39, {%r194, %r199};
	cvt.u16.u32 	%rs32, %r184;
	setp.ge.s32 	%p236, %r183, %r202;
	@%p236 bra 	$L__BB24_47;
	and.b16  	%rs335, %rs436, 255;
	setp.eq.s16 	%p237, %rs335, 0;
	and.b16  	%rs336, %rs32, 255;
	setp.eq.s16 	%p238, %rs336, 0;
	or.pred  	%p239, %p237, %p238;
	@%p239 bra 	$L__BB24_46;
	min.s64 	%rd392, %rd39, %rd392;
	mov.b16 	%rs436, 1;
	bra.uni 	$L__BB24_47;
$L__BB24_46:
	setp.eq.s16 	%p240, %rs335, 0;
	selp.b16 	%rs436, %rs32, %rs436, %p240;
	selp.b64 	%rd392, %rd39, %rd392, %p240;
$L__BB24_47:
	cvt.u32.u16 	%r229, %rs436;
	and.b32  	%r210, %r229, 255;
	mov.b32 	%r226, 2;
	mov.b32 	%r228, -1;
	// begin inline asm
	shfl.sync.down.b32 %r209, %r210, %r226, %r202, %r228;
	// end inline asm
	// begin inline asm
	shfl.sync.down.b32 %r214, %r215, %r226, %r202, %r228;
	// end inline asm
	mov.b64 	{%r220, %r225}, %rd392;
	// begin inline asm
	shfl.sync.down.b32 %r219, %r220, %r226, %r202, %r228;
	// end inline asm
	// begin inline asm
	shfl.sync.down.b32 %r224, %r225, %r226, %r202, %r228;
	// end inline asm
	mov.b64 	%rd43, {%r219, %r224};
	cvt.u16.u32 	%rs35, %r209;
	add.s32 	%r230, %r183, 2;
	setp.gt.s32 	%p241, %r230, %r202;
	@%p241 bra 	$L__BB24_51;
	and.b16  	%rs339, %rs436, 255;
	setp.eq.s16 	%p242, %rs339, 0;
	and.b16  	%rs340, %rs35, 255;
	setp.eq.s16 	%p243, %rs340, 0;
	or.pred  	%p244, %p242, %p243;
	@%p244 bra 	$L__BB24_50;
	min.s64 	%rd392, %rd43, %rd392;
	mov.b16 	%rs436, 1;
	bra.uni 	$L__BB24_51;
$L__BB24_50:
	setp.eq.s16 	%p245, %rs339, 0;
	selp.b16 	%rs436, %rs35, %rs436, %p245;
	selp.b64 	%rd392, %rd43, %rd392, %p245;
$L__BB24_51:
	cvt.u32.u16 	%r251, %rs436;
	and.b32  	%r232, %r251, 255;
	mov.b32 	%r248, 4;
	mov.b32 	%r250, -1;
	// begin inline asm
	shfl.sync.down.b32 %r231, %r232, %r248, %r202, %r250;
	// end inline asm
	// begin inline asm
	shfl.sync.down.b32 %r236, %r237, %r248, %r202, %r250;
	// end inline asm
	mov.b64 	{%r242, %r247}, %rd392;
	// begin inline asm
	shfl.sync.down.b32 %r241, %r242, %r248, %r202, %r250;
	// end inline asm
	// begin inline asm
	shfl.sync.down.b32 %r246, %r247, %r248, %r202, %r250;
	// end inline asm
	mov.b64 	%rd47, {%r241, %r246};
	cvt.u16.u32 	%rs38, %r231;
	add.s32 	%r252, %r183, 4;
	setp.gt.s32 	%p246, %r252, %r202;
	@%p246 bra 	$L__BB24_55;
	and.b16  	%rs343, %rs436, 255;
	setp.eq.s16 	%p247, %rs343, 0;
	and.b16  	%rs344, %rs38, 255;
	setp.eq.s16 	%p248, %rs344, 0;
	or.pred  	%p249, %p247, %p248;
	@%p249 bra 	$L__BB24_54;
	min.s64 	%rd392, %rd47, %rd392;
	mov.b16 	%rs436, 1;
	bra.uni 	$L__BB24_55;
$L__BB24_54:
	setp.eq.s16 	%p250, %rs343, 0;
	selp.b16 	%rs436, %rs38, %rs436, %p250;
	selp.b64 	%rd392, %rd47, %rd392, %p250;
$L__BB24_55:
	cvt.u32.u16 	%r273, %rs436;
	and.b32  	%r254, %r273, 255;
	mov.b32 	%r270, 8;
	mov.b32 	%r272, -1;
	// begin inline asm
	shfl.sync.down.b32 %r253, %r254, %r270, %r202, %r272;
	// end inline asm
	// begin inline asm
	shfl.sync.down.b32 %r258, %r259, %r270, %r202, %r272;
	// end inline asm
	mov.b64 	{%r264, %r269}, %rd392;
	// begin inline asm
	shfl.sync.down.b32 %r263, %r264, %r270, %r202, %r272;
	// end inline asm
	// begin inline asm
	shfl.sync.down.b32 %r268, %r269, %r270, %r202, %r272;
	// end inline asm
	mov.b64 	%rd51, {%r263, %r268};
	cvt.u16.u32 	%rs41, %r253;
	add.s32 	%r274, %r183, 8;
	setp.gt.s32 	%p251, %r274, %r202;
	@%p251 bra 	$L__BB24_59;
	and.b16  	%rs347, %rs436, 255;
	setp.eq.s16 	%p252, %rs347, 0;
	and.b16  	%rs348, %rs41, 255;
	setp.eq.s16 	%p253, %rs348, 0;
	or.pred  	%p254, %p252, %p253;
	@%p254 bra 	$L__BB24_58;
	min.s64 	%rd392, %rd51, %rd392;
	mov.b16 	%rs436, 1;
	bra.uni 	$L__BB24_59;
$L__BB24_58:
	setp.eq.s16 	%p255, %rs347, 0;
	selp.b16 	%rs436, %rs41, %rs436, %p255;
	selp.b64 	%rd392, %rd51, %rd392, %p255;
$L__BB24_59:
	cvt.u32.u16 	%r295, %rs436;
	and.b32  	%r276, %r295, 255;
	mov.b32 	%r292, 16;
	mov.b32 	%r294, -1;
	// begin inline asm
	shfl.sync.down.b32 %r275, %r276, %r292, %r202, %r294;
	// end inline asm
	// begin inline asm
	shfl.sync.down.b32 %r280, %r281, %r292, %r202, %r294;
	// end inline asm
	mov.b64 	{%r286, %r291}, %rd392;
	// begin inline asm
	shfl.sync.down.b32 %r285, %r286, %r292, %r202, %r294;
	// end inline asm
	// begin inline asm
	shfl.sync.down.b32 %r290, %r291, %r292, %r202, %r294;
	// end inline asm
	mov.b64 	%rd55, {%r285, %r290};
	cvt.u16.u32 	%rs44, %r275;
	add.s32 	%r296, %r183, 16;
	setp.gt.s32 	%p256, %r296, %r202;
	@%p256 bra 	$L__BB24_63;
	and.b16  	%rs351, %rs436, 255;
	setp.eq.s16 	%p257, %rs351, 0;
	and.b16  	%rs352, %rs44, 255;
	setp.eq.s16 	%p258, %rs352, 0;
	or.pred  	%p259, %p257, %p258;
	@%p259 bra 	$L__BB24_62;
	min.s64 	%rd392, %rd55, %rd392;
	mov.b16 	%rs436, 1;
	bra.uni 	$L__BB24_63;
$L__BB24_62:
	setp.eq.s16 	%p260, %rs351, 0;
	selp.b16 	%rs436, %rs44, %rs436, %p260;
	selp.b64 	%rd392, %rd55, %rd392, %p260;
$L__BB24_63:
	setp.ne.s32 	%p261, %r183, 0;
	@%p261 bra 	$L__BB24_65;
	shr.u32 	%r297, %r2, 1;
	and.b32  	%r298, %r297, 496;
	mov.u32 	%r299, _ZZN3cub18CUB_300001_SM_10006detail6reduce28DeviceReduceSingleTileKernelINS2_10policy_hubIN4cuda3std3__45tupleIJblEEEyN6thrust24THRUST_300001_SM_1000_NS8cuda_cub9__find_if7functorIS9_EEE10Policy1000ENSB_12zip_iteratorINS8_IJNSD_26transform_input_iterator_tIbNSB_6detail15normal_iteratorINSB_10device_ptrIbEEEENSK_10functional5actorINSP_9compositeIJNSP_16operator_adaptorINS7_8equal_toIvEEEENSQ_INSP_8argumentILj0EEEEENSQ_INSP_5valueIbEEEEEEEEEEENSB_17counting_iteratorIlNSB_11use_defaultES16_S16_EEEEEEEPS9_ySF_S9_S9_NS7_10__identityEEEvT0_T1_T2_T3_T4_T6_E12temp_storage;
	add.s32 	%r300, %r299, %r298;
	st.shared.u8 	[%r300+8], %rs436;
	st.shared.u64 	[%r300+16], %rd392;
$L__BB24_65:
	bar.sync 	0;
	setp.ne.s32 	%p262, %r2, 0;
	@%p262 bra 	$L__BB24_120;
	setp.lt.u64 	%p263, %rd118, 33;
	@%p263 bra 	$L__BB24_68;
	ld.shared.u8 	%rs355, [_ZZN3cub18CUB_300001_SM_10006detail6reduce28DeviceReduceSingleTileKernelINS2_10policy_hubIN4cuda3std3__45tupleIJblEEEyN6thrust24THRUST_300001_SM_1000_NS8cuda_cub9__find_if7functorIS9_EEE10Policy1000ENSB_12zip_iteratorINS8_IJNSD_26transform_input_iterator_tIbNSB_6detail15normal_iteratorINSB_10device_ptrIbEEEENSK_10functional5actorINSP_9compositeIJNSP_16operator_adaptorINS7_8equal_toIvEEEENSQ_INSP_8argumentILj0EEEEENSQ_INSP_5valueIbEEEEEEEEEEENSB_17counting_iteratorIlNSB_11use_defaultES16_S16_EEEEEEEPS9_ySF_S9_S9_NS7_10__identityEEEvT0_T1_T2_T3_T4_T6_E12temp_storage+24];
	ld.shared.u64 	%rd332, [_ZZN3cub18CUB_300001_SM_10006detail6reduce28DeviceReduceSingleTileKernelINS2_10policy_hubIN4cuda3std3__45tupleIJblEEEyN6thrust24THRUST_300001_SM_1000_NS8cuda_cub9__find_if7functorIS9_EEE10Policy1000ENSB_12zip_iteratorINS8_IJNSD_26transform_input_iterator_tIbNSB_6detail15normal_iteratorINSB_10device_ptrIbEEEENSK_10functional5actorINSP_9compositeIJNSP_16operator_adaptorINS7_8equal_toIvEEEENSQ_INSP_8argumentILj0EEEEENSQ_INSP_5valueIbEEEEEEEEEEENSB_17counting_iteratorIlNSB_11use_defaultES16_S16_EEEEEEEPS9_ySF_S9_S9_NS7_10__identityEEEvT0_T1_T2_T3_T4_T6_E12temp_storage+32];
	and.b16  	%rs356, %rs436, 255;
	setp.eq.s16 	%p264, %rs356, 0;
	setp.eq.s16 	%p265, %rs355, 0;
	min.s64 	%rd333, %rd332, %rd392;
	selp.b16 	%rs357, %rs436, 1, %p265;
	selp.b16 	%rs436, %rs355, %rs357, %p264;
	selp.b64 	%rd334, %rd392, %rd333, %p265;
	selp.b64 	%rd392, %rd332, %rd334, %p264;
$L__BB24_68:
	setp.lt.u64 	%p266, %rd118, 65;
	@%p266 bra 	$L__BB24_70;
	ld.shared.u8 	%rs358, [_ZZN3cub18CUB_300001_SM_10006detail6reduce28DeviceReduceSingleTileKernelINS2_10policy_hubIN4cuda3std3__45tupleIJblEEEyN6thrust24THRUST_300001_SM_1000_NS8cuda_cub9__find_if7functorIS9_EEE10Policy1000ENSB_12zip_iteratorINS8_IJNSD_26transform_input_iterator_tIbNSB_6detail15normal_iteratorINSB_10device_ptrIbEEEENSK_10functional5actorINSP_9compositeIJNSP_16operator_adaptorINS7_8equal_toIvEEEENSQ_INSP_8argumentILj0EEEEENSQ_INSP_5valueIbEEEEEEEEEEENSB_17counting_iteratorIlNSB_11use_defaultES16_S16_EEEEEEEPS9_ySF_S9_S9_NS7_10__identityEEEvT0_T1_T2_T3_T4_T6_E12temp_storage+40];
	ld.shared.u64 	%rd335, [_ZZN3cub18CUB_300001_SM_10006detail6reduce28DeviceReduceSingleTileKernelINS2_10policy_hubIN4cuda3std3__45tupleIJblEEEyN6thrust24THRUST_300001_SM_1000_NS8cuda_cub9__find_if7functorIS9_EEE10Policy1000ENSB_12zip_iteratorINS8_IJNSD_26transform_input_iterator_tIbNSB_6detail15normal_iteratorINSB_10device_ptrIbEEEENSK_10functional5actorINSP_9compositeIJNSP_16operator_adaptorINS7_8equal_toIvEEEENSQ_INSP_8argumentILj0EEEEENSQ_INSP_5valueIbEEEEEEEEEEENSB_17counting_iteratorIlNSB_11use_defaultES16_S16_EEEEEEEPS9_ySF_S9_S9_NS7_10__identityEEEvT0_T1_T2_T3_T4_T6_E12temp_storage+48];
	and.b16  	%rs359, %rs436, 255;
	setp.eq.s16 	%p267, %rs359, 0;
	setp.eq.s16 	%p268, %rs358, 0;
	min.s64 	%rd336, %rd335, %rd392;
	selp.b16 	%rs360, %rs436, 1, %p268;
	selp.b16 	%rs436, %rs358, %rs360, %p267;
	selp.b64 	%rd337, %rd392, %rd336, %p268;
	selp.b64 	%rd392, %rd335, %rd337, %p267;
$L__BB24_70:
	setp.lt.u64 	%p269, %rd118, 97;
	@%p269 bra 	$L__BB24_72;
	ld.shared.u8 	%rs361, [_ZZN3cub18CUB_300001_SM_10006detail6reduce28DeviceReduceSingleTileKernelINS2_10policy_hubIN4cuda3std3__45tupleIJblEEEyN6thrust24THRUST_300001_SM_1000_NS8cuda_cub9__find_if7functorIS9_EEE10Policy1000ENSB_12zip_iteratorINS8_IJNSD_26transform_input_iterator_tIbNSB_6detail15normal_iteratorINSB_10device_ptrIbEEEENSK_10functional5actorINSP_9compositeIJNSP_16operator_adaptorINS7_8equal_toIvEEEENSQ_INSP_8argumentILj0EEEEENSQ_INSP_5valueIbEEEEEEEEEEENSB_17counting_iteratorIlNSB_11use_defaultES16_S16_EEEEEEEPS9_ySF_S9_S9_NS7_10__identityEEEvT0_T1_T2_T3_T4_T6_E12temp_storage+56];
	ld.shared.u64 	%rd338, [_ZZN3cub18CUB_300001_SM_10006detail6reduce28DeviceReduceSingleTileKernelINS2_10policy_hubIN4cuda3std3__45tupleIJblEEEyN6thrust24THRUST_300001_SM_1000_NS8cuda_cub9__find_if7functorIS9_EEE10Policy1000ENSB_12zip_iteratorINS8_IJNSD_26transform_input_iterator_tIbNSB_6detail15normal_iteratorINSB_10device_ptrIbEEEENSK_10functional5actorINSP_9compositeIJNSP_16operator_adaptorINS7_8equal_toIvEEEENSQ_INSP_8argumentILj0EEEEENSQ_INSP_5valueIbEEEEEEEEEEENSB_17counting_iteratorIlNSB_11use_defaultES16_S16_EEEEEEEPS9_ySF_S9_S9_NS7_10__identityEEEvT0_T1_T2_T3_T4_T6_E12temp_storage+64];
	and.b16  	%rs362, %rs436, 255;
	setp.eq.s16 	%p270, %rs362, 0;
	setp.eq.s16 	%p271, %rs361, 0;
	min.s64 	%rd339, %rd338, %rd392;
	selp.b16 	%rs363, %rs436, 1, %p271;
	selp.b16 	%rs436, %rs361, %rs363, %p270;
	selp.b64 	%rd340, %rd392, %rd339, %p271;
	selp.b64 	%rd392, %rd338, %rd340, %p270;
$L__BB24_72:
	setp.lt.u64 	%p272, %rd118, 129;
	@%p272 bra 	$L__BB24_74;
	ld.shared.u8 	%rs364, [_ZZN3cub18CUB_300001_SM_10006detail6reduce28DeviceReduceSingleTileKernelINS2_10policy_hubIN4cuda3std3__45tupleIJblEEEyN6thrust24THRUST_300001_SM_1000_NS8cuda_cub9__find_if7functorIS9_EEE10Policy1000ENSB_12zip_iteratorINS8_IJNSD_26transform_input_iterator_tIbNSB_6detail15normal_iteratorINSB_10device_ptrIbEEEENSK_10functional5actorINSP_9compositeIJNSP_16operator_adaptorINS7_8equal_toIvEEEENSQ_INSP_8argumentILj0EEEEENSQ_INSP_5valueIbEEEEEEEEEEENSB_17counting_iteratorIlNSB_11use_defaultES16_S16_EEEEEEEPS9_ySF_S9_S9_NS7_10__identityEEEvT0_T1_T2_T3_T4_T6_E12temp_storage+72];
	ld.shared.u64 	%rd341, [_ZZN3cub18CUB_300001_SM_10006detail6reduce28DeviceReduceSingleTileKernelINS2_10policy_hubIN4cuda3std3__45tupleIJblEEEyN6thrust24THRUST_300001_SM_1000_NS8cuda_cub9__find_if7functorIS9_EEE10Policy1000ENSB_12zip_iteratorINS8_IJNSD_26transform_input_iterator_tIbNSB_6detail15normal_iteratorINSB_10device_ptrIbEEEENSK_10functional5actorINSP_9compositeIJNSP_16operator_adaptorINS7_8equal_toIvEEEENSQ_INSP_8argumentILj0EEEEENSQ_INSP_5valueIbEEEEEEEEEEENSB_17counting_iteratorIlNSB_11use_defaultES16_S16_EEEEEEEPS9_ySF_S9_S9_NS7_10__identityEEEvT0_T1_T2_T3_T4_T6_E12temp_storage+80];
	and.b16  	%rs365, %rs436, 255;
	setp.eq.s16 	%p273, %rs365, 0;
	setp.eq.s16 	%p274, %rs364, 0;
	min.s64 	%rd342, %rd341, %rd392;
	selp.b16 	%rs366, %rs436, 1, %p274;
	selp.b16 	%rs436, %rs364, %rs366, %p273;
	selp.b64 	%rd343, %rd392, %rd342, %p274;
	selp.b64 	%rd392, %rd341, %rd343, %p273;
$L__BB24_74:
	setp.lt.u64 	%p275, %rd118, 161;
	@%p275 bra 	$L__BB24_76;
	ld.shared.u8 	%rs367, [_ZZN3cub18CUB_300001_SM_10006detail6reduce28DeviceReduceSingleTileKernelINS2_10policy_hubIN4cuda3std3__45tupleIJblEEEyN6thrust24THRUST_300001_SM_1000_NS8cuda_cub9__find_if7functorIS9_EEE10Policy1000ENSB_12zip_iteratorINS8_IJNSD_26transform_input_iterator_tIbNSB_6detail15normal_iteratorINSB_10device_ptrIbEEEENSK_10functional5actorINSP_9compositeIJNSP_16operator_adaptorINS7_8equal_toIvEEEENSQ_INSP_8argumentILj0EEEEENSQ_INSP_5valueIbEEEEEEEEEEENSB_17counting_iteratorIlNSB_11use_defaultES16_S16_EEEEEEEPS9_ySF_S9_S9_NS7_10__identityEEEvT0_T1_T2_T3_T4_T6_E12temp_storage+88];
	ld.shared.u64 	%rd344, [_ZZN3cub18CUB_300001_SM_10006detail6reduce28DeviceReduceSingleTileKernelINS2_10policy_hubIN4cuda3std3__45tupleIJblEEEyN6thrust24THRUST_300001_SM_1000_NS8cuda_cub9__find_if7functorIS9_EEE10Policy1000ENSB_12zip_iteratorINS8_IJNSD_26transform_input_iterator_tIbNSB_6detail15normal_iteratorINSB_10device_ptrIbEEEENSK_10functional5actorINSP_9compositeIJNSP_16operator_adaptorINS7_8equal_toIvEEEENSQ_INSP_8argumentILj0EEEEENSQ_INSP_5valueIbEEEEEEEEEEENSB_17counting_iteratorIlNSB_11use_defaultES16_S16_EEEEEEEPS9_ySF_S9_S9_NS7_10__identityEEEvT0_T1_T2_T3_T4_T6_E12temp_storage+96];
	and.b16  	%rs368, %rs436, 255;
	setp.eq.s16 	%p276, %rs368, 0;
	setp.eq.s16 	%p277, %rs367, 0;
	min.s64 	%rd345, %rd344, %rd392;
	selp.b16 	%rs369, %rs436, 1, %p277;
	selp.b16 	%rs436, %rs367, %rs369, %p276;
	selp.b64 	%rd346, %rd392, %rd345, %p277;
	selp.b64 	%rd392, %rd344, %rd346, %p276;
$L__BB24_76:
	setp.lt.u64 	%p278, %rd118, 193;
	@%p278 bra 	$L__BB24_78;
	ld.shared.u8 	%rs370, [_ZZN3cub18CUB_300001_SM_10006detail6reduce28DeviceReduceSingleTileKernelINS2_10policy_hubIN4cuda3std3__45tupleIJblEEEyN6thrust24THRUST_300001_SM_1000_NS8cuda_cub9__find_if7functorIS9_EEE10Policy1000ENSB_12zip_iteratorINS8_IJNSD_26transform_input_iterator_tIbNSB_6detail15normal_iteratorINSB_10device_ptrIbEEEENSK_10functional5actorINSP_9compositeIJNSP_16operator_adaptorINS7_8equal_toIvEEEENSQ_INSP_8argumentILj0EEEEENSQ_INSP_5valueIbEEEEEEEEEEENSB_17counting_iteratorIlNSB_11use_defaultES16_S16_EEEEEEEPS9_ySF_S9_S9_NS7_10__identityEEEvT0_T1_T2_T3_T4_T6_E12temp_storage+104];
	ld.shared.u64 	%rd347, [_ZZN3cub18CUB_300001_SM_10006detail6reduce28DeviceReduceSingleTileKernelINS2_10policy_hubIN4cuda3std3__45tupleIJblEEEyN6thrust24THRUST_300001_SM_1000_NS8cuda_cub9__find_if7functorIS9_EEE10Policy1000ENSB_12zip_iteratorINS8_IJNSD_26transform_input_iterator_tIbNSB_6detail15normal_iteratorINSB_10device_ptrIbEEEENSK_10functional5actorINSP_9compositeIJNSP_16operator_adaptorINS7_8equal_toIvEEEENSQ_INSP_8argumentILj0EEEEENSQ_INSP_5valueIbEEEEEEEEEEENSB_17counting_iteratorIlNSB_11use_defaultES16_S16_EEEEEEEPS9_ySF_S9_S9_NS7_10__identityEEEvT0_T1_T2_T3_T4_T6_E12temp_storage+112];
	and.b16  	%rs371, %rs436, 255;
	setp.eq.s16 	%p279, %rs371, 0;
	setp.eq.s16 	%p280, %rs370, 0;
	min.s64 	%rd348, %rd347, %rd392;
	selp.b16 	%rs372, %rs436, 1, %p280;
	selp.b16 	%rs436, %rs370, %rs372, %p279;
	selp.b64 	%rd349, %rd392, %rd348, %p280;
	selp.b64 	%rd392, %rd347, %rd349, %p279;
$L__BB24_78:
	setp.lt.u64 	%p281, %rd118, 225;
	@%p281 bra 	$L__BB24_120;
	ld.shared.u8 	%rs373, [_ZZN3cub18CUB_300001_SM_10006detail6reduce28DeviceReduceSingleTileKernelINS2_10policy_hubIN4cuda3std3__45tupleIJblEEEyN6thrust24THRUST_300001_SM_1000_NS8cuda_cub9__find_if7functorIS9_EEE10Policy1000ENSB_12zip_iteratorINS8_IJNSD_26transform_input_iterator_tIbNSB_6detail15normal_iteratorINSB_10device_ptrIbEEEENSK_10functional5actorINSP_9compositeIJNSP_16operator_adaptorINS7_8equal_toIvEEEENSQ_INSP_8argumentILj0EEEEENSQ_INSP_5valueIbEEEEEEEEEEENSB_17counting_iteratorIlNSB_11use_defaultES16_S16_EEEEEEEPS9_ySF_S9_S9_NS7_10__identityEEEvT0_T1_T2_T3_T4_T6_E12temp_storage+120];
	ld.shared.u64 	%rd350, [_ZZN3cub18CUB_300001_SM_10006detail6reduce28DeviceReduceSingleTileKernelINS2_10policy_hubIN4cuda3std3__45tupleIJblEEEyN6thrust24THRUST_300001_SM_1000_NS8cuda_cub9__find_if7functorIS9_EEE10Policy1000ENSB_12zip_iteratorINS8_IJNSD_26transform_input_iterator_tIbNSB_6detail15normal_iteratorINSB_10device_ptrIbEEEENSK_10functional5actorINSP_9compositeIJNSP_16operator_adaptorINS7_8equal_toIvEEEENSQ_INSP_8argumentILj0EEEEENSQ_INSP_5valueIbEEEEEEEEEEENSB_17counting_iteratorIlNSB_11use_defaultES16_S16_EEEEEEEPS9_ySF_S9_S9_NS7_10__identityEEEvT0_T1_T2_T3_T4_T6_E12temp_storage+128];
	and.b16  	%rs374, %rs436, 255;
	setp.eq.s16 	%p282, %rs374, 0;
	setp.eq.s16 	%p283, %rs373, 0;
	min.s64 	%rd351, %rd350, %rd392;
	selp.b16 	%rs375, %rs436, 1, %p283;
	selp.b16 	%rs436, %rs373, %rs375, %p282;
	selp.b64 	%rd352, %rd392, %rd351, %p283;
	selp.b64 	%rd392, %rd350, %rd352, %p282;
	bra.uni 	$L__BB24_120;
$L__BB24_80:
	mov.u32 	%r21, %tid.x;
	cvt.u64.u32 	%rd72, %r21;
	add.s64 	%rd73, %rd2, %rd72;
	ld.global.u8 	%rs102, [%rd73];
	and.b16  	%rs103, %rs95, 255;
	setp.eq.s16 	%p3, %rs102, %rs103;
	add.s32 	%r46, %r21, 256;
	cvt.u64.u32 	%rd122, %r46;
	ld.global.u8 	%rs104, [%rd73+256];
	setp.eq.s16 	%p4, %rs104, %rs103;
	add.s32 	%r47, %r21, 512;
	cvt.u64.u32 	%rd123, %r47;
	add.s64 	%rd124, %rd117, %rd123;
	ld.global.u8 	%rs107, [%rd73+512];
	setp.eq.s16 	%p5, %rs107, %rs103;
	add.s64 	%rd125, %rd124, 256;
	ld.global.u8 	%rs108, [%rd73+768];
	setp.eq.s16 	%p7, %rs108, %rs103;
	or.pred  	%p9, %p3, %p4;
	selp.b64 	%rd126, %rd72, %rd122, %p3;
	add.s64 	%rd127, %rd117, %rd126;
	min.s64 	%rd128, %rd124, %rd127;
	selp.b64 	%rd129, %rd128, %rd127, %p5;
	or.pred  	%p10, %p9, %p5;
	selp.b64 	%rd130, %rd129, %rd124, %p9;
	min.s64 	%rd131, %rd125, %rd130;
	selp.b64 	%rd132, %rd131, %rd130, %p7;
	or.pred  	%p11, %p10, %p7;
	selp.u16 	%rs436, 1, 0, %p11;
	selp.b64 	%rd392, %rd132, %rd125, %p10;
	add.s64 	%rd75, %rd118, -1024;
	setp.lt.u64 	%p12, %rd75, 1024;
	mov.b64 	%rd411, 1024;
	@%p12 bra 	$L__BB24_84;
	mov.b64 	%rd411, 1024;
$L__BB24_82:
	add.s64 	%rd134, %rd411, %rd72;
	add.s64 	%rd135, %rd73, %rd411;
	add.s64 	%rd136, %rd134, %rd117;
	ld.global.u8 	%rs109, [%rd135];
	setp.eq.s16 	%p13, %rs109, %rs103;
	add.s64 	%rd137, %rd136, 256;
	ld.global.u8 	%rs111, [%rd135+256];
	setp.eq.s16 	%p14, %rs111, %rs103;
	selp.u16 	%rs112, 1, 0, %p14;
	add.s64 	%rd138, %rd136, 512;
	ld.global.u8 	%rs113, [%rd135+512];
	setp.eq.s16 	%p15, %rs113, %rs103;
	selp.u16 	%rs114, 1, 0, %p15;
	add.s64 	%rd139, %rd136, 768;
	ld.global.u8 	%rs115, [%rd135+768];
	setp.eq.s16 	%p16, %rs115, %rs103;
	selp.u16 	%rs116, 1, 0, %p16;
	and.b16  	%rs117, %rs436, 255;
	setp.eq.s16 	%p17, %rs117, 0;
	selp.u16 	%rs118, 1, 0, %p13;
	min.s64 	%rd140, %rd136, %rd392;
	selp.b16 	%rs119, 1, %rs436, %p13;
	selp.b64 	%rd141, %rd140, %rd392, %p13;
	selp.b16 	%rs120, %rs118, %rs119, %p17;
	and.b16  	%rs121, %rs120, 255;
	selp.b64 	%rd142, %rd136, %rd141, %p17;
	setp.eq.s16 	%p18, %rs121, 0;
	min.s64 	%rd143, %rd137, %rd142;
	selp.b16 	%rs122, 1, %rs120, %p14;
	selp.b64 	%rd144, %rd143, %rd142, %p14;
	selp.b16 	%rs123, %rs112, %rs122, %p18;
	and.b16  	%rs124, %rs123, 255;
	selp.b64 	%rd145, %rd137, %rd144, %p18;
	setp.eq.s16 	%p19, %rs124, 0;
	min.s64 	%rd146, %rd138, %rd145;
	selp.b16 	%rs125, 1, %rs123, %p15;
	selp.b64 	%rd147, %rd146, %rd145, %p15;
	selp.b16 	%rs126, %rs114, %rs125, %p19;
	and.b16  	%rs127, %rs126, 255;
	selp.b64 	%rd148, %rd138, %rd147, %p19;
	setp.eq.s16 	%p20, %rs127, 0;
	min.s64 	%rd149, %rd139, %rd148;
	selp.b16 	%rs128, 1, %rs126, %p16;
	selp.b64 	%rd150, %rd149, %rd148, %p16;
	selp.b16 	%rs436, %rs116, %rs128, %p20;
	selp.b64 	%rd392, %rd139, %rd150, %p20;
	sub.s64 	%rd151, %rd118, %rd411;
	setp.lt.u64 	%p21, %rd151, 1024;
	@%p21 bra 	$L__BB24_96;
	add.s64 	%rd411, %rd411, 1024;
	setp.le.u64 	%p22, %rd411, %rd75;
	@%p22 bra 	$L__BB24_82;
$L__BB24_84:
	setp.le.u64 	%p23, %rd118, %rd411;
	cvt.u32.u64 	%r48, %rd411;
	cvt.u32.u64 	%r49, %rd118;
	sub.s32 	%r50, %r49, %r48;
	setp.ge.s32 	%p24, %r21, %r50;
	or.pred  	%p25, %p23, %p24;
	@%p25 bra 	$L__BB24_96;
	not.b32 	%r53, %r21;
	add.s32 	%r54, %r53, %r49;
	sub.s32 	%r22, %r54, %r48;
	shr.u32 	%r56, %r22, 8;
	add.s32 	%r23, %r56, 1;
	and.b32  	%r24, %r23, 7;
	setp.lt.u32 	%p26, %r22, 1792;
	mov.u32 	%r421, %r21;
	@%p26 bra 	$L__BB24_88;
	and.b32  	%r57, %r23, 33554424;
	neg.s32 	%r419, %r57;
	mov.u32 	%r421, %r21;
$L__BB24_87:
	.pragma "nounroll";
	cvt.u64.u32 	%rd153, %r421;
	add.s64 	%rd154, %rd411, %rd153;
	add.s64 	%rd155, %rd2, %rd154;
	add.s64 	%rd156, %rd154, %rd117;
	ld.global.u8 	%rs130, [%rd155];
	setp.eq.s16 	%p27, %rs130, %rs103;
	selp.u16 	%rs132, 1, 0, %p27;
	and.b16  	%rs133, %rs436, 255;
	setp.ne.s16 	%p29, %rs133, 0;
	and.pred  	%p30, %p29, %p27;
	min.s64 	%rd157, %rd156, %rd392;
	setp.eq.s16 	%p31, %rs133, 0;
	selp.b16 	%rs134, %rs132, %rs436, %p31;
	selp.b64 	%rd158, %rd156, %rd392, %p31;
	selp.b16 	%rs135, 1, %rs134, %p30;
	and.b16  	%rs136, %rs135, 255;
	selp.b64 	%rd159, %rd157, %rd158, %p30;
	add.s64 	%rd160, %rd156, 256;
	ld.global.u8 	%rs137, [%rd155+256];
	setp.eq.s16 	%p32, %rs137, %rs103;
	selp.u16 	%rs138, 1, 0, %p32;
	setp.ne.s16 	%p34, %rs136, 0;
	and.pred  	%p35, %p34, %p32;
	min.s64 	%rd161, %rd160, %rd159;
	setp.eq.s16 	%p36, %rs136, 0;
	selp.b16 	%rs139, %rs138, %rs135, %p36;
	selp.b64 	%rd162, %rd160, %rd159, %p36;
	selp.b16 	%rs140, 1, %rs139, %p35;
	and.b16  	%rs141, %rs140, 255;
	selp.b64 	%rd163, %rd161, %rd162, %p35;
	add.s64 	%rd164, %rd156, 512;
	ld.global.u8 	%rs142, [%rd155+512];
	setp.eq.s16 	%p37, %rs142, %rs103;
	selp.u16 	%rs143, 1, 0, %p37;
	setp.ne.s16 	%p39, %rs141, 0;
	and.pred  	%p40, %p39, %p37;
	min.s64 	%rd165, %rd164, %rd163;
	setp.eq.s16 	%p41, %rs141, 0;
	selp.b16 	%rs144, %rs143, %rs140, %p41;
	selp.b64 	%rd166, %rd164, %rd163, %p41;
	selp.b16 	%rs145, 1, %rs144, %p40;
	and.b16  	%rs146, %rs145, 255;
	selp.b64 	%rd167, %rd165, %rd166, %p40;
	add.s64 	%rd168, %rd156, 768;
	ld.global.u8 	%rs147, [%rd155+768];
	setp.eq.s16 	%p42, %rs147, %rs103;
	selp.u16 	%rs148, 1, 0, %p42;
	setp.ne.s16 	%p44, %rs146, 0;
	and.pred  	%p45, %p44, %p42;
	min.s64 	%rd169, %rd168, %rd167;
	setp.eq.s16 	%p46, %rs146, 0;
	selp.b16 	%rs149, %rs148, %rs145, %p46;
	selp.b64 	%rd170, %rd168, %rd167, %p46;
	selp.b16 	%rs150, 1, %rs149, %p45;
	and.b16  	%rs151, %rs150, 255;
	selp.b64 	%rd171, %rd169, %rd170, %p45;
	add.s64 	%rd172, %rd156, 1024;
	ld.global.u8 	%rs152, [%rd155+1024];
	setp.eq.s16 	%p47, %rs152, %rs103;
	selp.u16 	%rs153, 1, 0, %p47;
	setp.ne.s16 	%p49, %rs151, 0;
	and.pred  	%p50, %p49, %p47;
	min.s64 	%rd173, %rd172, %rd171;
	setp.eq.s16 	%p51, %rs151, 0;
	selp.b16 	%rs154, %rs153, %rs150, %p51;
	selp.b64 	%rd174, %rd172, %rd171, %p51;
	selp.b16 	%rs155, 1, %rs154, %p50;
	and.b16  	%rs156, %rs155, 255;
	selp.b64 	%rd175, %rd173, %rd174, %p50;
	add.s64 	%rd176, %rd156, 1280;
	ld.global.u8 	%rs157, [%rd155+1280];
	setp.eq.s16 	%p52, %rs157, %rs103;
	selp.u16 	%rs158, 1, 0, %p52;
	setp.ne.s16 	%p54, %rs156, 0;
	and.pred  	%p55, %p54, %p52;
	min.s64 	%rd177, %rd176, %rd175;
	setp.eq.s16 	%p56, %rs156, 0;
	selp.b16 	%rs159, %rs158, %rs155, %p56;
	selp.b64 	%rd178, %rd176, %rd175, %p56;
	selp.b16 	%rs160, 1, %rs159, %p55;
	and.b16  	%rs161, %rs160, 255;
	selp.b64 	%rd179, %rd177, %rd178, %p55;
	add.s64 	%rd180, %rd156, 1536;
	ld.global.u8 	%rs162, [%rd155+1536];
	setp.eq.s16 	%p57, %rs162, %rs103;
	selp.u16 	%rs163, 1, 0, %p57;
	setp.ne.s16 	%p59, %rs161, 0;
	and.pred  	%p60, %p59, %p57;
	min.s64 	%rd181, %rd180, %rd179;
	setp.eq.s16 	%p61, %rs161, 0;
	selp.b16 	%rs164, %rs163, %rs160, %p61;
	selp.b64 	%rd182, %rd180, %rd179, %p61;
	selp.b16 	%rs165, 1, %rs164, %p60;
	and.b16  	%rs166, %rs165, 255;
	selp.b64 	%rd183, %rd181, %rd182, %p60;
	add.s64 	%rd184, %rd156, 1792;
	ld.global.u8 	%rs167, [%rd155+1792];
	setp.eq.s16 	%p62, %rs167, %rs103;
	selp.u16 	%rs168, 1, 0, %p62;
	setp.ne.s16 	%p64, %rs166, 0;
	and.pred  	%p65, %p64, %p62;
	min.s64 	%rd185, %rd184, %rd183;
	setp.eq.s16 	%p66, %rs166, 0;
	selp.b16 	%rs169, %rs168, %rs165, %p66;
	selp.b64 	%rd186, %rd184, %rd183, %p66;
	selp.b16 	%rs436, 1, %rs169, %p65;
	selp.b64 	%rd392, %rd185, %rd186, %p65;
	add.s32 	%r421, %r421, 2048;
	add.s32 	%r419, %r419, 8;
	setp.ne.s32 	%p67, %r419, 0;
	@%p67 bra 	$L__BB24_87;
$L__BB24_88:
	setp.eq.s32 	%p68, %r24, 0;
	@%p68 bra 	$L__BB24_96;
	setp.lt.u32 	%p69, %r24, 4;
	@%p69 bra 	$L__BB24_91;
	cvt.u64.u32 	%rd188, %r421;
	add.s64 	%rd189, %rd411, %rd188;
	add.s64 	%rd190, %rd2, %rd189;
	add.s64 	%rd191, %rd189, %rd117;
	ld.global.u8 	%rs171, [%rd190];
	setp.eq.s16 	%p70, %rs171, %rs103;
	selp.u16 	%rs173, 1, 0, %p70;
	and.b16  	%rs174, %rs436, 255;
	setp.ne.s16 	%p72, %rs174, 0;
	and.pred  	%p73, %p72, %p70;
	min.s64 	%rd192, %rd191, %rd392;
	setp.eq.s16 	%p74, %rs174, 0;
	selp.b16 	%rs175, %rs173, %rs436, %p74;
	selp.b64 	%rd193, %rd191, %rd392, %p74;
	selp.b16 	%rs176, 1, %rs175, %p73;
	and.b16  	%rs177, %rs176, 255;
	selp.b64 	%rd194, %rd192, %rd193, %p73;
	add.s32 	%r58, %r421, 256;
	cvt.u64.u32 	%rd195, %r58;
	add.s64 	%rd196, %rd411, %rd195;
	add.s64 	%rd197, %rd196, %rd117;
	ld.global.u8 	%rs178, [%rd190+256];
	setp.eq.s16 	%p75, %rs178, %rs103;
	selp.u16 	%rs179, 1, 0, %p75;
	setp.ne.s16 	%p77, %rs177, 0;
	and.pred  	%p78, %p77, %p75;
	min.s64 	%rd198, %rd197, %rd194;
	setp.eq.s16 	%p79, %rs177, 0;
	selp.b16 	%rs180, %rs179, %rs176, %p79;
	selp.b64 	%rd199, %rd197, %rd194, %p79;
	selp.b16 	%rs181, 1, %rs180, %p78;
	and.b16  	%rs182, %rs181, 255;
	selp.b64 	%rd200, %rd198, %rd199, %p78;
	add.s32 	%r59, %r421, 512;
	cvt.u64.u32 	%rd201, %r59;
	add.s64 	%rd202, %rd411, %rd201;
	add.s64 	%rd203, %rd202, %rd117;
	ld.global.u8 	%rs183, [%rd190+512];
	setp.eq.s16 	%p80, %rs183, %rs103;
	selp.u16 	%rs184, 1, 0, %p80;
	setp.ne.s16 	%p82, %rs182, 0;
	and.pred  	%p83, %p82, %p80;
	min.s64 	%rd204, %rd203, %rd200;
	setp.eq.s16 	%p84, %rs182, 0;
	selp.b16 	%rs185, %rs184, %rs181, %p84;
	selp.b64 	%rd205, %rd203, %rd200, %p84;
	selp.b16 	%rs186, 1, %rs185, %p83;
	and.b16  	%rs187, %rs186, 255;
	selp.b64 	%rd206, %rd204, %rd205, %p83;
	add.s32 	%r60, %r421, 768;
	cvt.u64.u32 	%rd207, %r60;
	add.s64 	%rd208, %rd411, %rd207;
	add.s64 	%rd209, %rd208, %rd117;
	ld.global.u8 	%rs188, [%rd190+768];
	setp.eq.s16 	%p85, %rs188, %rs103;
	selp.u16 	%rs189, 1, 0, %p85;
	setp.ne.s16 	%p87, %rs187, 0;
	and.pred  	%p88, %p87, %p85;
	min.s64 	%rd210, %rd209, %rd206;
	setp.eq.s16 	%p89, %rs187, 0;
	selp.b16 	%rs190, %rs189, %rs186, %p89;
	selp.b64 	%rd211, %rd209, %rd206, %p89;
	selp.b16 	%rs436, 1, %rs190, %p88;
	selp.b64 	%rd392, %rd210, %rd211, %p88;
	add.s32 	%r421, %r421, 1024;
$L__BB24_91:
	and.b32  	%r61, %r23, 3;
	setp.eq.s32 	%p90, %r61, 0;
	@%p90 bra 	$L__BB24_96;
	setp.eq.s32 	%p91, %r61, 1;
	@%p91 bra 	$L__BB24_94;
	cvt.u64.u32 	%rd213, %r421;
	add.s64 	%rd214, %rd411, %rd213;
	add.s64 	%rd215, %rd2, %rd214;
	add.s64 	%rd216, %rd214, %rd117;
	ld.global.u8 	%rs192, [%rd215];
	setp.eq.s16 	%p92, %rs192, %rs103;
	selp.u16 	%rs194, 1, 0, %p92;
	and.b16  	%rs195, %rs436, 255;
	setp.ne.s16 	%p94, %rs195, 0;
	and.pred  	%p95, %p94, %p92;
	min.s64 	%rd217, %rd216, %rd392;
	setp.eq.s16 	%p96, %rs195, 0;
	selp.b16 	%rs196, %rs194, %rs436, %p96;
	selp.b64 	%rd218, %rd216, %rd392, %p96;
	selp.b16 	%rs197, 1, %rs196, %p95;
	and.b16  	%rs198, %rs197, 255;
	selp.b64 	%rd219, %rd217, %rd218, %p95;
	add.s32 	%r62, %r421, 256;
	cvt.u64.u32 	%rd220, %r62;
	add.s64 	%rd221, %rd411, %rd220;
	add.s64 	%rd222, %rd221, %rd117;
	ld.global.u8 	%rs199, [%rd215+256];
	setp.eq.s16 	%p97, %rs199, %rs103;
	selp.u16 	%rs200, 1, 0, %p97;
	setp.ne.s16 	%p99, %rs198, 0;
	and.pred  	%p100, %p99, %p97;
	min.s64 	%rd223, %rd222, %rd219;
	setp.eq.s16 	%p101, %rs198, 0;
	selp.b16 	%rs201, %rs200, %rs197, %p101;
	selp.b64 	%rd224, %rd222, %rd219, %p101;
	selp.b16 	%rs436, 1, %rs201, %p100;
	selp.b64 	%rd392, %rd223, %rd224, %p100;
	add.s32 	%r421, %r421, 512;
$L__BB24_94:
	and.b32  	%r63, %r22, 256;
	setp.ne.s32 	%p102, %r63, 0;
	@%p102 bra 	$L__BB24_96;
	cvt.u64.u32 	%rd225, %r421;
	add.s64 	%rd226, %rd411, %rd225;
	add.s64 	%rd227, %rd2, %rd226;
	add.s64 	%rd228, %rd226, %rd117;
	ld.global.u8 	%rs202, [%rd227];
	setp.eq.s16 	%p103, %rs202, %rs103;
	selp.u16 	%rs204, 1, 0, %p103;
	and.b16  	%rs205, %rs436, 255;
	setp.ne.s16 	%p105, %rs205, 0;
	and.pred  	%p106, %p105, %p103;
	min.s64 	%rd229, %rd228, %rd392;
	setp.eq.s16 	%p107, %rs205, 0;
	selp.b16 	%rs206, %rs204, %rs436, %p107;
	selp.b64 	%rd230, %rd228, %rd392, %p107;
	selp.b16 	%rs436, 1, %rs206, %p106;
	selp.b64 	%rd392, %rd229, %rd230, %p106;
$L__BB24_96:
	// begin inline asm
	mov.u32 %r64, %laneid;
	// end inline asm
	cvt.u32.u16 	%r85, %rs436;
	and.b32  	%r66, %r85, 255;
	mov.b32 	%r82, 1;
	mov.b32 	%r83, 31;
	mov.b32 	%r84, -1;
	// begin inline asm
	shfl.sync.down.b32 %r65, %r66, %r82, %r83, %r84;
	// end inline asm
	// begin inline asm
	shfl.sync.down.b32 %r70, %r71, %r82, %r83, %r84;
	// end inline asm
	mov.b64 	{%r76, %r81}, %rd392;
	// begin inline asm
	shfl.sync.down.b32 %r75, %r76, %r82, %r83, %r84;
	// end inline asm
	// begin inline asm
	shfl.sync.down.b32 %r80, %r81, %r82, %r83, %r84;
	// end inline asm
	mov.b64 	%rd94, {%r75, %r80};
	cvt.u16.u32 	%rs76, %r65;
	setp.gt.s32 	%p108, %r64, 30;
	@%p108 bra 	$L__BB24_100;
	and.b16  	%rs207, %rs436, 255;
	setp.eq.s16 	%p109, %rs207, 0;
	and.b16  	%rs208, %rs76, 255;
	setp.eq.s16 	%p110, %rs208, 0;
	or.pred  	%p111, %p109, %p110;
	@%p111 bra 	$L__BB24_99;
	min.s64 	%rd392, %rd94, %rd392;
	mov.b16 	%rs436, 1;
	bra.uni 	$L__BB24_100;
$L__BB24_99:
	setp.eq.s16 	%p112, %rs207, 0;
	selp.b16 	%rs436, %rs76, %rs436, %p112;
	selp.b64 	%rd392, %rd94, %rd392, %p112;
$L__BB24_100:
	cvt.u32.u16 	%r106, %rs436;
	and.b32  	%r87, %r106, 255;
	mov.b32 	%r103, 2;
	mov.b32 	%r104, 31;
	mov.b32 	%r105, -1;
	// begin inline asm
	shfl.sync.down.b32 %r86, %r87, %r103, %r104, %r105;
	// end inline asm
	// begin inline asm
	shfl.sync.down.b32 %r91, %r92, %r103, %r104, %r105;
	// end inline asm
	mov.b64 	{%r97, %r102}, %rd392;
	// begin inline asm
	shfl.sync.down.b32 %r96, %r97, %r103, %r104, %r105;
	// end inline asm
	// begin inline asm
	shfl.sync.down.b32 %r101, %r102, %r103, %r104, %r105;
	// end inline asm
	mov.b64 	%rd98, {%r96, %r101};
	cvt.u16.u32 	%rs79, %r86;
	setp.gt.s32 	%p113, %r64, 29;
	@%p113 bra 	$L__BB24_104;
	and.b16  	%rs211, %rs436, 255;
	setp.eq.s16 	%p114, %rs211, 0;
	and.b16  	%rs212, %rs79, 255;
	setp.eq.s16 	%p115, %rs212, 0;
	or.pred  	%p116, %p114, %p115;
	@%p116 bra 	$L__BB24_103;
	min.s64 	%rd392, %rd98, %rd392;
	mov.b16 	%rs436, 1;
	bra.uni 	$L__BB24_104;
$L__BB24_103:
	setp.eq.s16 	%p117, %rs211, 0;
	selp.b16 	%rs436, %rs79, %rs436, %p117;
	selp.b64 	%rd392, %rd98, %rd392, %p117;
$L__BB24_104:
	cvt.u32.u16 	%r127, %rs436;
	and.b32  	%r108, %r127, 255;
	mov.b32 	%r124, 4;
	mov.b32 	%r125, 31;
	mov.b32 	%r126, -1;
	// begin inline asm
	shfl.sync.down.b32 %r107, %r108, %r124, %r125, %r126;
	// end inline asm
	// begin inline asm
	shfl.sync.down.b32 %r112, %r113, %r124, %r125, %r126;
	// end inline asm
	mov.b64 	{%r118, %r123}, %rd392;
	// begin inline asm
	shfl.sync.down.b32 %r117, %r118, %r124, %r125, %r126;
	// end inline asm
	// begin inline asm
	shfl.sync.down.b32 %r122, %r123, %r124, %r125, %r126;
	// end inline asm
	mov.b64 	%rd102, {%r117, %r122};
	cvt.u16.u32 	%rs82, %r107;
	setp.gt.s32 	%p118, %r64, 27;
	@%p118 bra 	$L__BB24_108;
	and.b16  	%rs215, %rs436, 255;
	setp.eq.s16 	%p119, %rs215, 0;
	and.b16  	%rs216, %rs82, 255;
	setp.eq.s16 	%p120, %rs216, 0;
	or.pred  	%p121, %p119, %p120;
	@%p121 bra 	$L__BB24_107;
	min.s64 	%rd392, %rd102, %rd392;
	mov.b16 	%rs436, 1;
	bra.uni 	$L__BB24_108;
$L__BB24_107:
	setp.eq.s16 	%p122, %rs215, 0;
	selp.b16 	%rs436, %rs82, %rs436, %p122;
	selp.b64 	%rd392, %rd102, %rd392, %p122;
$L__BB24_108:
	cvt.u32.u16 	%r148, %rs436;
	and.b32  	%r129, %r148, 255;
	mov.b32 	%r145, 8;
	mov.b32 	%r146, 31;
	mov.b32 	%r147, -1;
	// begin inline asm
	shfl.sync.down.b32 %r128, %r129, %r145, %r146, %r147;
	// end inline asm
	// begin inline asm
	shfl.sync.down.b32 %r133, %r134, %r145, %r146, %r147;
	// end inline asm
	mov.b64 	{%r139, %r144}, %rd392;
	// begin inline asm
	shfl.sync.down.b32 %r138, %r139, %r145, %r146, %r147;
	// end inline asm
	// begin inline asm
	shfl.sync.down.b32 %r143, %r144, %r145, %r146, %r147;
	// end inline asm
	mov.b64 	%rd106, {%r138, %r143};
	cvt.u16.u32 	%rs85, %r128;
	setp.gt.s32 	%p123, %r64, 23;
	@%p123 bra 	$L__BB24_112;
	and.b16  	%rs219, %rs436, 255;
	setp.eq.s16 	%p124, %rs219, 0;
	and.b16  	%rs220, %rs85, 255;
	setp.eq.s16 	%p125, %rs220, 0;
	or.pred  	%p126, %p124, %p125;
	@%p126 bra 	$L__BB24_111;
	min.s64 	%rd392, %rd106, %rd392;
	mov.b16 	%rs436, 1;
	bra.uni 	$L__BB24_112;
$L__BB24_111:
	setp.eq.s16 	%p127, %rs219, 0;
	selp.b16 	%rs436, %rs85, %rs436, %p127;
	selp.b64 	%rd392, %rd106, %rd392, %p127;
$L__BB24_112:
	cvt.u32.u16 	%r169, %rs436;
	and.b32  	%r150, %r169, 255;
	mov.b32 	%r166, 16;
	mov.b32 	%r167, 31;
	mov.b32 	%r168, -1;
	// begin inline asm
	shfl.sync.down.b32 %r149, %r150, %r166, %r167, %r168;
	// end inline asm
	// begin inline asm
	shfl.sync.down.b32 %r154, %r155, %r166, %r167, %r168;
	// end inline asm
	mov.b64 	{%r160, %r165}, %rd392;
	// begin inline asm
	shfl.sync.down.b32 %r159, %r160, %r166, %r167, %r168;
	// end inline asm
	// begin inline asm
	shfl.sync.down.b32 %r164, %r165, %r166, %r167, %r168;
	// end inline asm
	mov.b64 	%rd110, {%r159, %r164};
	cvt.u16.u32 	%rs88, %r149;
	setp.gt.s32 	%p128, %r64, 15;
	@%p128 bra 	$L__BB24_116;
	and.b16  	%rs223, %rs436, 255;
	setp.eq.s16 	%p129, %rs223, 0;
	and.b16  	%rs224, %rs88, 255;
	setp.eq.s16 	%p130, %rs224, 0;
	or.pred  	%p131, %p129, %p130;
	@%p131 bra 	$L__BB24_115;
	min.s64 	%rd392, %rd110, %rd392;
	mov.b16 	%rs436, 1;
	bra.uni 	$L__BB24_116;
$L__BB24_115:
	setp.eq.s16 	%p132, %rs223, 0;
	selp.b16 	%rs436, %rs88, %rs436, %p132;
	selp.b64 	%rd392, %rd110, %rd392, %p132;
$L__BB24_116:
	setp.ne.s32 	%p133, %r64, 0;
	@%p133 bra 	$L__BB24_118;
	shr.u32 	%r170, %r21, 1;
	and.b32  	%r171, %r170, 496;
	mov.u32 	%r172, _ZZN3cub18CUB_300001_SM_10006detail6reduce28DeviceReduceSingleTileKernelINS2_10policy_hubIN4cuda3std3__45tupleIJblEEEyN6thrust24THRUST_300001_SM_1000_NS8cuda_cub9__find_if7functorIS9_EEE10Policy1000ENSB_12zip_iteratorINS8_IJNSD_26transform_input_iterator_tIbNSB_6detail15normal_iteratorINSB_10device_ptrIbEEEENSK_10functional5actorINSP_9compositeIJNSP_16operator_adaptorINS7_8equal_toIvEEEENSQ_INSP_8argumentILj0EEEEENSQ_INSP_5valueIbEEEEEEEEEEENSB_17counting_iteratorIlNSB_11use_defaultES16_S16_EEEEEEEPS9_ySF_S9_S9_NS7_10__identityEEEvT0_T1_T2_T3_T4_T6_E12temp_storage;
	add.s32 	%r173, %r172, %r171;
	st.shared.u8 	[%r173+8], %rs436;
	st.shared.u64 	[%r173+16], %rd392;
$L__BB24_118:
	bar.sync 	0;
	setp.ne.s32 	%p134, %r21, 0;
	@%p134 bra 	$L__BB24_120;
	ld.shared.u8 	%rs227, [_ZZN3cub18CUB_300001_SM_10006detail6reduce28DeviceReduceSingleTileKernelINS2_10policy_hubIN4cuda3std3__45tupleIJblEEEyN6thrust24THRUST_300001_SM_1000_NS8cuda_cub9__find_if7functorIS9_EEE10Policy1000ENSB_12zip_iteratorINS8_IJNSD_26transform_input_iterator_tIbNSB_6detail15normal_iteratorINSB_10device_ptrIbEEEENSK_10functional5actorINSP_9compositeIJNSP_16operator_adaptorINS7_8equal_toIvEEEENSQ_INSP_8argumentILj0EEEEENSQ_INSP_5valueIbEEEEEEEEEEENSB_17counting_iteratorIlNSB_11use_defaultES16_S16_EEEEEEEPS9_ySF_S9_S9_NS7_10__identityEEEvT0_T1_T2_T3_T4_T6_E12temp_storage+24];
	ld.shared.u64 	%rd231, [_ZZN3cub18CUB_300001_SM_10006detail6reduce28DeviceReduceSingleTileKernelINS2_10policy_hubIN4cuda3std3__45tupleIJblEEEyN6thrust24THRUST_300001_SM_1000_NS8cuda_cub9__find_if7functorIS9_EEE10Policy1000ENSB_12zip_iteratorINS8_IJNSD_26transform_input_iterator_tIbNSB_6detail15normal_iteratorINSB_10device_ptrIbEEEENSK_10functional5actorINSP_9compositeIJNSP_16operator_adaptorINS7_8equal_toIvEEEENSQ_INSP_8argumentILj0EEEEENSQ_INSP_5valueIbEEEEEEEEEEENSB_17counting_iteratorIlNSB_11use_defaultES16_S16_EEEEEEEPS9_ySF_S9_S9_NS7_10__identityEEEvT0_T1_T2_T3_T4_T6_E12temp_storage+32];
	and.b16  	%rs228, %rs436, 255;
	setp.eq.s16 	%p135, %rs228, 0;
	setp.eq.s16 	%p136, %rs227, 0;
	min.s64 	%rd232, %rd231, %rd392;
	selp.b16 	%rs229, %rs436, 1, %p136;
	selp.b16 	%rs230, %rs227, %rs229, %p135;
	and.b16  	%rs231, %rs230, 255;
	selp.b64 	%rd233, %rd392, %rd232, %p136;
	selp.b64 	%rd234, %rd231, %rd233, %p135;
	ld.shared.u8 	%rs232, [_ZZN3cub18CUB_300001_SM_10006detail6reduce28DeviceReduceSingleTileKernelINS2_10policy_hubIN4cuda3std3__45tupleIJblEEEyN6thrust24THRUST_300001_SM_1000_NS8cuda_cub9__find_if7functorIS9_EEE10Policy1000ENSB_12zip_iteratorINS8_IJNSD_26transform_input_iterator_tIbNSB_6detail15normal_iteratorINSB_10device_ptrIbEEEENSK_10functional5actorINSP_9compositeIJNSP_16operator_adaptorINS7_8equal_toIvEEEENSQ_INSP_8argumentILj0EEEEENSQ_INSP_5valueIbEEEEEEEEEEENSB_17counting_iteratorIlNSB_11use_defaultES16_S16_EEEEEEEPS9_ySF_S9_S9_NS7_10__identityEEEvT0_T1_T2_T3_T4_T6_E12temp_storage+40];
	ld.shared.u64 	%rd235, [_ZZN3cub18CUB_300001_SM_10006detail6reduce28DeviceReduceSingleTileKernelINS2_10policy_hubIN4cuda3std3__45tupleIJblEEEyN6thrust24THRUST_300001_SM_1000_NS8cuda_cub9__find_if7functorIS9_EEE10Policy1000ENSB_12zip_iteratorINS8_IJNSD_26transform_input_iterator_tIbNSB_6detail15normal_iteratorINSB_10device_ptrIbEEEENSK_10functional5actorINSP_9compositeIJNSP_16operator_adaptorINS7_8equal_toIvEEEENSQ_INSP_8argumentILj0EEEEENSQ_INSP_5valueIbEEEEEEEEEEENSB_17counting_iteratorIlNSB_11use_defaultES16_S16_EEEEEEEPS9_ySF_S9_S9_NS7_10__identityEEEvT0_T1_T2_T3_T4_T6_E12temp_storage+48];
	setp.eq.s16 	%p137, %rs231, 0;
	setp.eq.s16 	%p138, %rs232, 0;
	min.s64 	%rd236, %rd235, %rd234;
	selp.b16 	%rs233, %rs230, 1, %p138;
	selp.b16 	%rs234, %rs232, %rs233, %p137;
	and.b16  	%rs235, %rs234, 255;
	selp.b64 	%rd237, %rd234, %rd236, %p138;
	selp.b64 	%rd238, %rd235, %rd237, %p137;
	ld.shared.u8 	%rs236, [_ZZN3cub18CUB_300001_SM_10006detail6reduce28DeviceReduceSingleTileKernelINS2_10policy_hubIN4cuda3std3__45tupleIJblEEEyN6thrust24THRUST_300001_SM_1000_NS8cuda_cub9__find_if7functorIS9_EEE10Policy1000ENSB_12zip_iteratorINS8_IJNSD_26transform_input_iterator_tIbNSB_6detail15normal_iteratorINSB_10device_ptrIbEEEENSK_10functional5actorINSP_9compositeIJNSP_16operator_adaptorINS7_8equal_toIvEEEENSQ_INSP_8argumentILj0EEEEENSQ_INSP_5valueIbEEEEEEEEEEENSB_17counting_iteratorIlNSB_11use_defaultES16_S16_EEEEEEEPS9_ySF_S9_S9_NS7_10__identityEEEvT0_T1_T2_T3_T4_T6_E12temp_storage+56];
	ld.shared.u64 	%rd239, [_ZZN3cub18CUB_300001_SM_10006detail6reduce28DeviceReduceSingleTileKernelINS2_10policy_hubIN4cuda3std3__45tupleIJblEEEyN6thrust24THRUST_300001_SM_1000_NS8cuda_cub9__find_if7functorIS9_EEE10Policy1000ENSB_12zip_iteratorINS8_IJNSD_26transform_input_iterator_tIbNSB_6detail15normal_iteratorINSB_10device_ptrIbEEEENSK_10functional5actorINSP_9compositeIJNSP_16operator_adaptorINS7_8equal_toIvEEEENSQ_INSP_8argumentILj0EEEEENSQ_INSP_5valueIbEEEEEEEEEEENSB_17counting_iteratorIlNSB_11use_defaultES16_S16_EEEEEEEPS9_ySF_S9_S9_NS7_10__identityEEEvT0_T1_T2_T3_T4_T6_E12temp_storage+64];
	setp.eq.s16 	%p139, %rs235, 0;
	setp.eq.s16 	%p140, %rs236, 0;
	min.s64 	%rd240, %rd239, %rd238;
	selp.b16 	%rs237, %rs234, 1, %p140;
	selp.b16 	%rs238, %rs236, %rs237, %p139;
	and.b16  	%rs239, %rs238, 255;
	selp.b64 	%rd241, %rd238, %rd240, %p140;
	selp.b64 	%rd242, %rd239, %rd241, %p139;
	ld.shared.u8 	%rs240, [_ZZN3cub18CUB_300001_SM_10006detail6reduce28DeviceReduceSingleTileKernelINS2_10policy_hubIN4cuda3std3__45tupleIJblEEEyN6thrust24THRUST_300001_SM_1000_NS8cuda_cub9__find_if7functorIS9_EEE10Policy1000ENSB_12zip_iteratorINS8_IJNSD_26transform_input_iterator_tIbNSB_6detail15normal_iteratorINSB_10device_ptrIbEEEENSK_10functional5actorINSP_9compositeIJNSP_16operator_adaptorINS7_8equal_toIvEEEENSQ_INSP_8argumentILj0EEEEENSQ_INSP_5valueIbEEEEEEEEEEENSB_17counting_iteratorIlNSB_11use_defaultES16_S16_EEEEEEEPS9_ySF_S9_S9_NS7_10__identityEEEvT0_T1_T2_T3_T4_T6_E12temp_storage+72];
	ld.shared.u64 	%rd243, [_ZZN3cub18CUB_300001_SM_10006detail6reduce28DeviceReduceSingleTileKernelINS2_10policy_hubIN4cuda3std3__45tupleIJblEEEyN6thrust24THRUST_300001_SM_1000_NS8cuda_cub9__find_if7functorIS9_EEE10Policy1000ENSB_12zip_iteratorINS8_IJNSD_26transform_input_iterator_tIbNSB_6detail15normal_iteratorINSB_10device_ptrIbEEEENSK_10functional5actorINSP_9compositeIJNSP_16operator_adaptorINS7_8equal_toIvEEEENSQ_INSP_8argumentILj0EEEEENSQ_INSP_5valueIbEEEEEEEEEEENSB_17counting_iteratorIlNSB_11use_defaultES16_S16_EEEEEEEPS9_ySF_S9_S9_NS7_10__identityEEEvT0_T1_T2_T3_T4_T6_E12temp_storage+80];
	setp.eq.s16 	%p141, %rs239, 0;
	setp.eq.s16 	%p142, %rs240, 0;
	min.s64 	%rd244, %rd243, %rd242;
	selp.b16 	%rs241, %rs238, 1, %p142;
	selp.b16 	%rs242, %rs240, %rs241, %p141;
	and.b16  	%rs243, %rs242, 255;
	selp.b64 	%rd245, %rd242, %rd244, %p142;
	selp.b64 	%rd246, %rd243, %rd245, %p141;
	ld.shared.u8 	%rs244, [_ZZN3cub18CUB_300001_SM_10006detail6reduce28DeviceReduceSingleTileKernelINS2_10policy_hubIN4cuda3std3__45tupleIJblEEEyN6thrust24THRUST_300001_SM_1000_NS8cuda_cub9__find_if7functorIS9_EEE10Policy1000ENSB_12zip_iteratorINS8_IJNSD_26transform_input_iterator_tIbNSB_6detail15normal_iteratorINSB_10device_ptrIbEEEENSK_10functional5actorINSP_9compositeIJNSP_16operator_adaptorINS7_8equal_toIvEEEENSQ_INSP_8argumentILj0EEEEENSQ_INSP_5valueIbEEEEEEEEEEENSB_17counting_iteratorIlNSB_11use_defaultES16_S16_EEEEEEEPS9_ySF_S9_S9_NS7_10__identityEEEvT0_T1_T2_T3_T4_T6_E12temp_storage+88];
	ld.shared.u64 	%rd247, [_ZZN3cub18CUB_300001_SM_10006detail6reduce28DeviceReduceSingleTileKernelINS2_10policy_hubIN4cuda3std3__45tupleIJblEEEyN6thrust24THRUST_300001_SM_1000_NS8cuda_cub9__find_if7functorIS9_EEE10Policy1000ENSB_12zip_iteratorINS8_IJNSD_26transform_input_iterator_tIbNSB_6detail15normal_iteratorINSB_10device_ptrIbEEEENSK_10functional5actorINSP_9compositeIJNSP_16operator_adaptorINS7_8equal_toIvEEEENSQ_INSP_8argumentILj0EEEEENSQ_INSP_5valueIbEEEEEEEEEEENSB_17counting_iteratorIlNSB_11use_defaultES16_S16_EEEEEEEPS9_ySF_S9_S9_NS7_10__identityEEEvT0_T1_T2_T3_T4_T6_E12temp_storage+96];
	setp.eq.s16 	%p143, %rs243, 0;
	setp.eq.s16 	%p144, %rs244, 0;
	min.s64 	%rd248, %rd247, %rd246;
	selp.b16 	%rs245, %rs242, 1, %p144;
	selp.b16 	%rs246, %rs244, %rs245, %p143;
	and.b16  	%rs247, %rs246, 255;
	selp.b64 	%rd249, %rd246, %rd248, %p144;
	selp.b64 	%rd250, %rd247, %rd249, %p143;
	ld.shared.u8 	%rs248, [_ZZN3cub18CUB_300001_SM_10006detail6reduce28DeviceReduceSingleTileKernelINS2_10policy_hubIN4cuda3std3__45tupleIJblEEEyN6thrust24THRUST_300001_SM_1000_NS8cuda_cub9__find_if7functorIS9_EEE10Policy1000ENSB_12zip_iteratorINS8_IJNSD_26transform_input_iterator_tIbNSB_6detail15normal_iteratorINSB_10device_ptrIbEEEENSK_10functional5actorINSP_9compositeIJNSP_16operator_adaptorINS7_8equal_toIvEEEENSQ_INSP_8argumentILj0EEEEENSQ_INSP_5valueIbEEEEEEEEEEENSB_17counting_iteratorIlNSB_11use_defaultES16_S16_EEEEEEEPS9_ySF_S9_S9_NS7_10__identityEEEvT0_T1_T2_T3_T4_T6_E12temp_storage+104];
	ld.shared.u64 	%rd251, [_ZZN3cub18CUB_300001_SM_10006detail6reduce28DeviceReduceSingleTileKernelINS2_10policy_hubIN4cuda3std3__45tupleIJblEEEyN6thrust24THRUST_300001_SM_1000_NS8cuda_cub9__find_if7functorIS9_EEE10Policy1000ENSB_12zip_iteratorINS8_IJNSD_26transform_input_iterator_tIbNSB_6detail15normal_iteratorINSB_10device_ptrIbEEEENSK_10functional5actorINSP_9compositeIJNSP_16operator_adaptorINS7_8equal_toIvEEEENSQ_INSP_8argumentILj0EEEEENSQ_INSP_5valueIbEEEEEEEEEEENSB_17counting_iteratorIlNSB_11use_defaultES16_S16_EEEEEEEPS9_ySF_S9_S9_NS7_10__identityEEEvT0_T1_T2_T3_T4_T6_E12temp_storage+112];
	setp.eq.s16 	%p145, %rs247, 0;
	setp.eq.s16 	%p146, %rs248, 0;
	min.s64 	%rd252, %rd251, %rd250;
	selp.b16 	%rs249, %rs246, 1, %p146;
	selp.b16 	%rs250, %rs248, %rs249, %p145;
	and.b16  	%rs251, %rs250, 255;
	selp.b64 	%rd253, %rd250, %rd252, %p146;
	selp.b64 	%rd254, %rd251, %rd253, %p145;
	ld.shared.u8 	%rs252, [_ZZN3cub18CUB_300001_SM_10006detail6reduce28DeviceReduceSingleTileKernelINS2_10policy_hubIN4cuda3std3__45tupleIJblEEEyN6thrust24THRUST_300001_SM_1000_NS8cuda_cub9__find_if7functorIS9_EEE10Policy1000ENSB_12zip_iteratorINS8_IJNSD_26transform_input_iterator_tIbNSB_6detail15normal_iteratorINSB_10device_ptrIbEEEENSK_10functional5actorINSP_9compositeIJNSP_16operator_adaptorINS7_8equal_toIvEEEENSQ_INSP_8argumentILj0EEEEENSQ_INSP_5valueIbEEEEEEEEEEENSB_17counting_iteratorIlNSB_11use_defaultES16_S16_EEEEEEEPS9_ySF_S9_S9_NS7_10__identityEEEvT0_T1_T2_T3_T4_T6_E12temp_storage+120];
	ld.shared.u64 	%rd255, [_ZZN3cub18CUB_300001_SM_10006detail6reduce28DeviceReduceSingleTileKernelINS2_10policy_hubIN4cuda3std3__45tupleIJblEEEyN6thrust24THRUST_300001_SM_1000_NS8cuda_cub9__find_if7functorIS9_EEE10Policy1000ENSB_12zip_iteratorINS8_IJNSD_26transform_input_iterator_tIbNSB_6detail15normal_iteratorINSB_10device_ptrIbEEEENSK_10functional5actorINSP_9compositeIJNSP_16operator_adaptorINS7_8equal_toIvEEEENSQ_INSP_8argumentILj0EEEEENSQ_INSP_5valueIbEEEEEEEEEEENSB_17counting_iteratorIlNSB_11use_defaultES16_S16_EEEEEEEPS9_ySF_S9_S9_NS7_10__identityEEEvT0_T1_T2_T3_T4_T6_E12temp_storage+128];
	setp.eq.s16 	%p147, %rs251, 0;
	setp.eq.s16 	%p148, %rs252, 0;
	min.s64 	%rd256, %rd255, %rd254;
	selp.b16 	%rs253, %rs250, 1, %p148;
	selp.b16 	%rs436, %rs252, %rs253, %p147;
	selp.b64 	%rd257, %rd254, %rd256, %p148;
	selp.b64 	%rd392, %rd255, %rd257, %p147;
$L__BB24_120:
	mov.u32 	%r411, %tid.x;
	setp.ne.s32 	%p325, %r411, 0;
	@%p325 bra 	$L__BB24_122;
	setp.eq.s16 	%p326, %rs101, 0;
	and.b16  	%rs424, %rs436, 255;
	setp.eq.s16 	%p327, %rs424, 0;
	min.s64 	%rd380, %rd392, %rd119;
	selp.b16 	%rs425, %rs101, 1, %p327;
	selp.b16 	%rs426, %rs436, %rs425, %p326;
	selp.b64 	%rd381, %rd119, %rd380, %p327;
	selp.b64 	%rd382, %rd392, %rd381, %p326;
	st.global.u8 	[%rd1], %rs426;
	st.global.u64 	[%rd1+8], %rd382;
$L__BB24_122:
	ret;

}
	// .globl	_ZN3cub18CUB_300001_SM_10006detail6reduce18DeviceReduceKernelINS2_10policy_hubIN4cuda3std3__45tupleIJblEEEyN6thrust24THRUST_300001_SM_1000_NS8cuda_cub9__find_if7functorIS9_EEE10Policy1000ENSB_12zip_iteratorINS8_IJNSD_26transform_input_iterator_tIbNSB_6detail15normal_iteratorINSB_10device_ptrIbEEEENSK_10functional5actorINSP_9compositeIJNSP_16operator_adaptorINS7_8equal_toIvEEEENSQ_INSP_8argumentILj0EEEEENSQ_INSP_5valueIbEEEEEEEEEEENSB_17counting_iteratorIlNSB_11use_defaultES16_S16_EEEEEEEySF_S9_NS7_10__identityEEEvT0_PT3_T1_NS0_13GridEvenShareIS1E_EET2_T4_
.visible .entry _ZN3cub18CUB_300001_SM_10006detail6reduce18DeviceReduceKernelINS2_10policy_hubIN4cuda3std3__45tupleIJblEEEyN6thrust24THRUST_300001_SM_1000_NS8cuda_cub9__find_if7functorIS9_EEE10Policy1000ENSB_12zip_iteratorINS8_IJNSD_26transform_input_iterator_tIbNSB_6detail15normal_iteratorINSB_10device_ptrIbEEEENSK_10functional5actorINSP_9compositeIJNSP_16operator_adaptorINS7_8equal_toIvEEEENSQ_INSP_8argumentILj0EEEEENSQ_INSP_5valueIbEEEEEEEEEEENSB_17counting_iteratorIlNSB_11use_defaultES16_S16_EEEEEEEySF_S9_NS7_10__identityEEEvT0_PT3_T1_NS0_13GridEvenShareIS1E_EET2_T4_(
	.param .align 8 .b8 _ZN3cub18CUB_300001_SM_10006detail6reduce18DeviceReduceKernelINS2_10policy_hubIN4cuda3std3__45tupleIJblEEEyN6thrust24THRUST_300001_SM_1000_NS8cuda_cub9__find_if7functorIS9_EEE10Policy1000ENSB_12zip_iteratorINS8_IJNSD_26transform_input_iterator_tIbNSB_6detail15normal_iteratorINSB_10device_ptrIbEEEENSK_10functional5actorINSP_9compositeIJNSP_16operator_adaptorINS7_8equal_toIvEEEENSQ_INSP_8argumentILj0EEEEENSQ_INSP_5valueIbEEEEEEEEEEENSB_17counting_iteratorIlNSB_11use_defaultES16_S16_EEEEEEEySF_S9_NS7_10__identityEEEvT0_PT3_T1_NS0_13GridEvenShareIS1E_EET2_T4__param_0[24],
	.param .u64 .ptr .align 1 _ZN3cub18CUB_300001_SM_10006detail6reduce18DeviceReduceKernelINS2_10policy_hubIN4cuda3std3__45tupleIJblEEEyN6thrust24THRUST_300001_SM_1000_NS8cuda_cub9__find_if7functorIS9_EEE10Policy1000ENSB_12zip_iteratorINS8_IJNSD_26transform_input_iterator_tIbNSB_6detail15normal_iteratorINSB_10device_ptrIbEEEENSK_10functional5actorINSP_9compositeIJNSP_16operator_adaptorINS7_8equal_toIvEEEENSQ_INSP_8argumentILj0EEEEENSQ_INSP_5valueIbEEEEEEEEEEENSB_17counting_iteratorIlNSB_11use_defaultES16_S16_EEEEEEEySF_S9_NS7_10__identityEEEvT0_PT3_T1_NS0_13GridEvenShareIS1E_EET2_T4__param_1,
	.param .u64 _ZN3cub18CUB_300001_SM_10006detail6reduce18DeviceReduceKernelINS2_10policy_hubIN4cuda3std3__45tupleIJblEEEyN6thrust24THRUST_300001_SM_1000_NS8cuda_cub9__find_if7functorIS9_EEE10Policy1000ENSB_12zip_iteratorINS8_IJNSD_26transform_input_iterator_tIbNSB_6detail15normal_iteratorINSB_10device_ptrIbEEEENSK_10functional5actorINSP_9compositeIJNSP_16operator_adaptorINS7_8equal_toIvEEEENSQ_INSP_8argumentILj0EEEEENSQ_INSP_5valueIbEEEEEEEEEEENSB_17counting_iteratorIlNSB_11use_defaultES16_S16_EEEEEEEySF_S9_NS7_10__identityEEEvT0_PT3_T1_NS0_13GridEvenShareIS1E_EET2_T4__param_2,
	.param .align 8 .b8 _ZN3cub18CUB_300001_SM_10006detail6reduce18DeviceReduceKernelINS2_10policy_hubIN4cuda3std3__45tupleIJblEEEyN6thrust24THRUST_300001_SM_1000_NS8cuda_cub9__find_if7functorIS9_EEE10Policy1000ENSB_12zip_iteratorINS8_IJNSD_26transform_input_iterator_tIbNSB_6detail15normal_iteratorINSB_10device_ptrIbEEEENSK_10functional5actorINSP_9compositeIJNSP_16operator_adaptorINS7_8equal_toIvEEEENSQ_INSP_8argumentILj0EEEEENSQ_INSP_5valueIbEEEEEEEEEEENSB_17counting_iteratorIlNSB_11use_defaultES16_S16_EEEEEEEySF_S9_NS7_10__identityEEEvT0_PT3_T1_NS0_13GridEvenShareIS1E_EET2_T4__param_3[72],
	.param .align 1 .b8 _ZN3cub18CUB_300001_SM_10006detail6reduce18DeviceReduceKernelINS2_10policy_hubIN4cuda3std3__45tupleIJblEEEyN6thrust24THRUST_300001_SM_1000_NS8cuda_cub9__find_if7functorIS9_EEE10Policy1000ENSB_12zip_iteratorINS8_IJNSD_26transform_input_iterator_tIbNSB_6detail15normal_iteratorINSB_10device_ptrIbEEEENSK_10functional5actorINSP_9compositeIJNSP_16operator_adaptorINS7_8equal_toIvEEEENSQ_INSP_8argumentILj0EEEEENSQ_INSP_5valueIbEEEEEEEEEEENSB_17counting_iteratorIlNSB_11use_defaultES16_S16_EEEEEEEySF_S9_NS7_10__identityEEEvT0_PT3_T1_NS0_13GridEvenShareIS1E_EET2_T4__param_4[1],
	.param .align 1 .b8 _ZN3cub18CUB_300001_SM_10006detail6reduce18DeviceReduceKernelINS2_10policy_hubIN4cuda3std3__45tupleIJblEEEyN6thrust24THRUST_300001_SM_1000_NS8cuda_cub9__find_if7functorIS9_EEE10Policy1000ENSB_12zip_iteratorINS8_IJNSD_26transform_input_iterator_tIbNSB_6detail15normal_iteratorINSB_10device_ptrIbEEEENSK_10functional5actorINSP_9compositeIJNSP_16operator_adaptorINS7_8equal_toIvEEEENSQ_INSP_8argumentILj0EEEEENSQ_INSP_5valueIbEEEEEEEEEEENSB_17counting_iteratorIlNSB_11use_defaultES16_S16_EEEEEEEySF_S9_NS7_10__identityEEEvT0_PT3_T1_NS0_13GridEvenShareIS1E_EET2_T4__param_5[1]
)
.maxntid 256
{
	.reg .pred 	%p<325>;
	.reg .b16 	%rs<461>;
	.reg .b32 	%r<463>;
	.reg .b64 	%rd<447>;
	// demoted variable
	.shared .align 8 .b8 _ZZN3cub18CUB_300001_SM_10006detail6reduce18DeviceReduceKernelINS2_10policy_hubIN4cuda3std3__45tupleIJblEEEyN6thrust24THRUST_300001_SM_1000_NS8cuda_cub9__find_if7functorIS9_EEE10Policy1000ENSB_12zip_iteratorINS8_IJNSD_26transform_input_iterator_tIbNSB_6detail15normal_iteratorINSB_10device_ptrIbEEEENSK_10functional5actorINSP_9compositeIJNSP_16operator_adaptorINS7_8equal_toIvEEEENSQ_INSP_8argumentILj0EEEEENSQ_INSP_5valueIbEEEEEEEEEEENSB_17counting_iteratorIlNSB_11use_defaultES16_S16_EEEEEEEySF_S9_NS7_10__identityEEEvT0_PT3_T1_NS0_13GridEvenShareIS1E_EET2_T4_E12temp_storage[152];
	ld.param.u32 	%r52, [_ZN3cub18CUB_300001_SM_10006detail6reduce18DeviceReduceKernelINS2_10policy_hubIN4cuda3std3__45tupleIJblEEEyN6thrust24THRUST_300001_SM_1000_NS8cuda_cub9__find_if7functorIS9_EEE10Policy1000ENSB_12zip_iteratorINS8_IJNSD_26transform_input_iterator_tIbNSB_6detail15normal_iteratorINSB_10device_ptrIbEEEENSK_10functional5actorINSP_9compositeIJNSP_16operator_adaptorINS7_8equal_toIvEEEENSQ_INSP_8argumentILj0EEEEENSQ_INSP_5valueIbEEEEEEEEEEENSB_17counting_iteratorIlNSB_11use_defaultES16_S16_EEEEEEEySF_S9_NS7_10__identityEEEvT0_PT3_T1_NS0_13GridEvenShareIS1E_EET2_T4__param_0+8];
	bfe.u32 	%r54, %r52, 16, 8;
	cvt.u16.u32 	%rs1, %r54;
	ld.param.u64 	%rd117, [_ZN3cub18CUB_300001_SM_10006detail6reduce18DeviceReduceKernelINS2_10policy_hubIN4cuda3std3__45tupleIJblEEEyN6thrust24THRUST_300001_SM_1000_NS8cuda_cub9__find_if7functorIS9_EEE10Policy1000ENSB_12zip_iteratorINS8_IJNSD_26transform_input_iterator_tIbNSB_6detail15normal_iteratorINSB_10device_ptrIbEEEENSK_10functional5actorINSP_9compositeIJNSP_16operator_adaptorINS7_8equal_toIvEEEENSQ_INSP_8argumentILj0EEEEENSQ_INSP_5valueIbEEEEEEEEEEENSB_17counting_iteratorIlNSB_11use_defaultES16_S16_EEEEEEEySF_S9_NS7_10__identityEEEvT0_PT3_T1_NS0_13GridEvenShareIS1E_EET2_T4__param_0+16];
	ld.param.u64 	%rd1, [_ZN3cub18CUB_300001_SM_10006detail6reduce18DeviceReduceKernelINS2_10policy_hubIN4cuda3std3__45tupleIJblEEEyN6thrust24THRUST_300001_SM_1000_NS8cuda_cub9__find_if7functorIS9_EEE10Policy1000ENSB_12zip_iteratorINS8_IJNSD_26transform_input_iterator_tIbNSB_6detail15normal_iteratorINSB_10device_ptrIbEEEENSK_10functional5actorINSP_9compositeIJNSP_16operator_adaptorINS7_8equal_toIvEEEENSQ_INSP_8argumentILj0EEEEENSQ_INSP_5valueIbEEEEEEEEEEENSB_17counting_iteratorIlNSB_11use_defaultES16_S16_EEEEEEEySF_S9_NS7_10__identityEEEvT0_PT3_T1_NS0_13GridEvenShareIS1E_EET2_T4__param_3+32];
	ld.param.u32 	%r1, [_ZN3cub18CUB_300001_SM_10006detail6reduce18DeviceReduceKernelINS2_10policy_hubIN4cuda3std3__45tupleIJblEEEyN6thrust24THRUST_300001_SM_1000_NS8cuda_cub9__find_if7functorIS9_EEE10Policy1000ENSB_12zip_iteratorINS8_IJNSD_26transform_input_iterator_tIbNSB_6detail15normal_iteratorINSB_10device_ptrIbEEEENSK_10functional5actorINSP_9compositeIJNSP_16operator_adaptorINS7_8equal_toIvEEEENSQ_INSP_8argumentILj0EEEEENSQ_INSP_5valueIbEEEEEEEEEEENSB_17counting_iteratorIlNSB_11use_defaultES16_S16_EEEEEEEySF_S9_NS7_10__identityEEEvT0_PT3_T1_NS0_13GridEvenShareIS1E_EET2_T4__param_3+40];
	ld.param.u64 	%rd116, [_ZN3cub18CUB_300001_SM_10006detail6reduce18DeviceReduceKernelINS2_10policy_hubIN4cuda3std3__45tupleIJblEEEyN6thrust24THRUST_300001_SM_1000_NS8cuda_cub9__find_if7functorIS9_EEE10Policy1000ENSB_12zip_iteratorINS8_IJNSD_26transform_input_iterator_tIbNSB_6detail15normal_iteratorINSB_10device_ptrIbEEEENSK_10functional5actorINSP_9compositeIJNSP_16operator_adaptorINS7_8equal_toIvEEEENSQ_INSP_8argumentILj0EEEEENSQ_INSP_5valueIbEEEEEEEEEEENSB_17counting_iteratorIlNSB_11use_defaultES16_S16_EEEEEEEySF_S9_NS7_10__identityEEEvT0_PT3_T1_NS0_13GridEvenShareIS1E_EET2_T4__param_0];
	cvta.to.global.u64 	%rd2, %rd116;
	mov.u32 	%r2, %ctaid.x;
	shl.b32 	%r57, %r1, 10;
	cvt.s64.s32 	%rd4, %r57;
	shl.b32 	%r58, %r2, 10;
	cvt.u64.u32 	%rd5, %r58;
	sub.s64 	%rd6, %rd1, %rd5;
	setp.gt.u64 	%p1, %rd6, 1023;
	@%p1 bra 	$L__BB25_78;
	cvt.u32.u64 	%r200, %rd5;
	cvt.u32.u64 	%r3, %rd1;
	sub.s32 	%r4, %r3, %r200;
	mov.u32 	%r5, %tid.x;
	setp.ge.s32 	%p148, %r5, %r4;
	mov.b16 	%rs430, 0;
	mov.b64 	%rd415, 0;
	mov.u32 	%r453, %r5;
	@%p148 bra 	$L__BB25_3;
	add.s32 	%r202, %r200, %r5;
	cvt.u64.u32 	%rd259, %r202;
	add.s64 	%rd260, %rd2, %rd259;
	add.s64 	%rd415, %rd117, %rd259;
	ld.global.u8 	%rs253, [%rd260];
	and.b16  	%rs254, %rs1, 255;
	setp.eq.s16 	%p149, %rs253, %rs254;
	selp.u16 	%rs430, 1, 0, %p149;
	add.s32 	%r453, %r5, 256;
$L__BB25_3:
	setp.ge.s32 	%p150, %r453, %r4;
	@%p150 bra 	$L__BB25_16;
	not.b32 	%r204, %r453;
	add.s32 	%r8, %r204, %r3;
	sub.s32 	%r205, %r8, %r200;
	shr.u32 	%r206, %r205, 8;
	add.s32 	%r9, %r206, 1;
	and.b32  	%r10, %r9, 7;
	setp.lt.u32 	%p151, %r205, 1792;
	@%p151 bra 	$L__BB25_8;
	add.s32 	%r452, %r453, 1024;
	and.b32  	%r207, %r9, 33554424;
	neg.s32 	%r451, %r207;
	and.b16  	%rs257, %rs1, 255;
$L__BB25_6:
	.pragma "nounroll";
	add.s32 	%r208, %r452, -1024;
	cvt.s64.s32 	%rd262, %r208;
	add.s64 	%rd263, %rd262, %rd5;
	add.s64 	%rd264, %rd2, %rd263;
	add.s64 	%rd265, %rd263, %rd117;
	ld.global.u8 	%rs256, [%rd264];
	setp.eq.s16 	%p152, %rs256, %rs257;
	selp.u16 	%rs258, 1, 0, %p152;
	and.b16  	%rs259, %rs430, 255;
	setp.ne.s16 	%p154, %rs259, 0;
	and.pred  	%p155, %p154, %p152;
	min.s64 	%rd266, %rd265, %rd415;
	setp.eq.s16 	%p156, %rs259, 0;
	selp.b64 	%rd267, %rd265, %rd415, %p156;
	selp.b16 	%rs260, %rs258, %rs430, %p156;
	selp.b64 	%rd268, %rd266, %rd267, %p155;
	selp.b16 	%rs261, 1, %rs260, %p155;
	and.b16  	%rs262, %rs261, 255;
	add.s32 	%r209, %r452, -768;
	cvt.s64.s32 	%rd269, %r209;
	add.s64 	%rd270, %rd269, %rd5;
	add.s64 	%rd271, %rd270, %rd117;
	ld.global.u8 	%rs263, [%rd264+256];
	setp.eq.s16 	%p157, %rs263, %rs257;
	selp.u16 	%rs264, 1, 0, %p157;
	setp.ne.s16 	%p159, %rs262, 0;
	and.pred  	%p160, %p159, %p157;
	min.s64 	%rd272, %rd271, %rd268;
	setp.eq.s16 	%p161, %rs262, 0;
	selp.b64 	%rd273, %rd271, %rd268, %p161;
	selp.b16 	%rs265, %rs264, %rs261, %p161;
	selp.b64 	%rd274, %rd272, %rd273, %p160;
	selp.b16 	%rs266, 1, %rs265, %p160;
	and.b16  	%rs267, %rs266, 255;
	add.s32 	%r210, %r452, -512;
	cvt.s64.s32 	%rd275, %r210;
	add.s64 	%rd276, %rd275, %rd5;
	add.s64 	%rd277, %rd276, %rd117;
	ld.global.u8 	%rs268, [%rd264+512];
	setp.eq.s16 	%p162, %rs268, %rs257;
	selp.u16 	%rs269, 1, 0, %p162;
	setp.ne.s16 	%p164, %rs267, 0;
	and.pred  	%p165, %p164, %p162;
	min.s64 	%rd278, %rd277, %rd274;
	setp.eq.s16 	%p166, %rs267, 0;
	selp.b64 	%rd279, %rd277, %rd274, %p166;
	selp.b16 	%rs270, %rs269, %rs266, %p166;
	selp.b64 	%rd280, %rd278, %rd279, %p165;
	selp.b16 	%rs271, 1, %rs270, %p165;
	and.b16  	%rs272, %rs271, 255;
	add.s32 	%r211, %r452, -256;
	cvt.s64.s32 	%rd281, %r211;
	add.s64 	%rd282, %rd281, %rd5;
	add.s64 	%rd283, %rd282, %rd117;
	ld.global.u8 	%rs273, [%rd264+768];
	setp.eq.s16 	%p167, %rs273, %rs257;
	selp.u16 	%rs274, 1, 0, %p167;
	setp.ne.s16 	%p169, %rs272, 0;
	and.pred  	%p170, %p169, %p167;
	min.s64 	%rd284, %rd283, %rd280;
	setp.eq.s16 	%p171, %rs272, 0;
	selp.b64 	%rd285, %rd283, %rd280, %p171;
	selp.b16 	%rs275, %rs274, %rs271, %p171;
	selp.b64 	%rd286, %rd284, %rd285, %p170;
	selp.b16 	%rs276, 1, %rs275, %p170;
	and.b16  	%rs277, %rs276, 255;
	add.s32 	%r212, %r452, 768;
	cvt.s64.s32 	%rd287, %r452;
	add.s64 	%rd288, %rd287, %rd5;
	add.s64 	%rd289, %rd288, %rd117;
	ld.global.u8 	%rs278, [%rd264+1024];
	setp.eq.s16 	%p172, %rs278, %rs257;
	selp.u16 	%rs279, 1, 0, %p172;
	setp.ne.s16 	%p174, %rs277, 0;
	and.pred  	%p175, %p174, %p172;
	min.s64 	%rd290, %rd289, %rd286;
	setp.eq.s16 	%p176, %rs277, 0;
	selp.b64 	%rd291, %rd289, %rd286, %p176;
	selp.b16 	%rs280, %rs279, %rs276, %p176;
	selp.b64 	%rd292, %rd290, %rd291, %p175;
	selp.b16 	%rs281, 1, %rs280, %p175;
	and.b16  	%rs282, %rs281, 255;
	add.s32 	%r213, %r452, 256;
	cvt.s64.s32 	%rd293, %r213;
	add.s64 	%rd294, %rd293, %rd5;
	add.s64 	%rd295, %rd294, %rd117;
	ld.global.u8 	%rs283, [%rd264+1280];
	setp.eq.s16 	%p177, %rs283, %rs257;
	selp.u16 	%rs284, 1, 0, %p177;
	setp.ne.s16 	%p179, %rs282, 0;
	and.pred  	%p180, %p179, %p177;
	min.s64 	%rd296, %rd295, %rd292;
	setp.eq.s16 	%p181, %rs282, 0;
	selp.b64 	%rd297, %rd295, %rd292, %p181;
	selp.b16 	%rs285, %rs284, %rs281, %p181;
	selp.b64 	%rd298, %rd296, %rd297, %p180;
	selp.b16 	%rs286, 1, %rs285, %p180;
	and.b16  	%rs287, %rs286, 255;
	add.s32 	%r214, %r452, 512;
	cvt.s64.s32 	%rd299, %r214;
	add.s64 	%rd300, %rd299, %rd5;
	add.s64 	%rd301, %rd300, %rd117;
	ld.global.u8 	%rs288, [%rd264+1536];
	setp.eq.s16 	%p182, %rs288, %rs257;
	selp.u16 	%rs289, 1, 0, %p182;
	setp.ne.s16 	%p184, %rs287, 0;
	and.pred  	%p185, %p184, %p182;
	min.s64 	%rd302, %rd301, %rd298;
	setp.eq.s16 	%p186, %rs287, 0;
	selp.b64 	%rd303, %rd301, %rd298, %p186;
	selp.b16 	%rs290, %rs289, %rs286, %p186;
	selp.b64 	%rd304, %rd302, %rd303, %p185;
	selp.b16 	%rs291, 1, %rs290, %p185;
	and.b16  	%rs292, %rs291, 255;
	cvt.s64.s32 	%rd305, %r212;
	add.s64 	%rd306, %rd305, %rd5;
	add.s64 	%rd307, %rd306, %rd117;
	ld.global.u8 	%rs293, [%rd264+1792];
	setp.eq.s16 	%p187, %rs293, %rs257;
	selp.u16 	%rs294, 1, 0, %p187;
	setp.ne.s16 	%p189, %rs292, 0;
	and.pred  	%p190, %p189, %p187;
	min.s64 	%rd308, %rd307, %rd304;
	setp.eq.s16 	%p191, %rs292, 0;
	selp.b64 	%rd309, %rd307, %rd304, %p191;
	selp.b16 	%rs295, %rs294, %rs291, %p191;
	selp.b64 	%rd415, %rd308, %rd309, %p190;
	selp.b16 	%rs430, 1, %rs295, %p190;
	add.s32 	%r452, %r452, 2048;
	add.s32 	%r451, %r451, 8;
	setp.ne.s32 	%p192, %r451, 0;
	@%p192 bra 	$L__BB25_6;
	add.s32 	%r453, %r452, -1024;
$L__BB25_8:
	setp.eq.s32 	%p193, %r10, 0;
	@%p193 bra 	$L__BB25_16;
	setp.lt.u32 	%p194, %r10, 4;
	@%p194 bra 	$L__BB25_11;
	cvt.s64.s32 	%rd311, %r453;
	add.s64 	%rd312, %rd311, %rd5;
	add.s64 	%rd313, %rd2, %rd312;
	add.s64 	%rd314, %rd312, %rd117;
	ld.global.u8 	%rs297, [%rd313];
	and.b16  	%rs298, %rs1, 255;
	setp.eq.s16 	%p195, %rs297, %rs298;
	selp.u16 	%rs299, 1, 0, %p195;
	and.b16  	%rs300, %rs430, 255;
	setp.ne.s16 	%p197, %rs300, 0;
	and.pred  	%p198, %p197, %p195;
	min.s64 	%rd315, %rd314, %rd415;
	setp.eq.s16 	%p199, %rs300, 0;
	selp.b64 	%rd316, %rd314, %rd415, %p199;
	selp.b16 	%rs301, %rs299, %rs430, %p199;
	selp.b64 	%rd317, %rd315, %rd316, %p198;
	selp.b16 	%rs302, 1, %rs301, %p198;
	and.b16  	%rs303, %rs302, 255;
	add.s32 	%r215, %r453, 256;
	cvt.s64.s32 	%rd318, %r215;
	add.s64 	%rd319, %rd318, %rd5;
	add.s64 	%rd320, %rd319, %rd117;
	ld.global.u8 	%rs304, [%rd313+256];
	setp.eq.s16 	%p200, %rs304, %rs298;
	selp.u16 	%rs305, 1, 0, %p200;
	setp.ne.s16 	%p202, %rs303, 0;
	and.pred  	%p203, %p202, %p200;
	min.s64 	%rd321, %rd320, %rd317;
	setp.eq.s16 	%p204, %rs303, 0;
	selp.b64 	%rd322, %rd320, %rd317, %p204;
	selp.b16 	%rs306, %rs305, %rs302, %p204;
	selp.b64 	%rd323, %rd321, %rd322, %p203;
	selp.b16 	%rs307, 1, %rs306, %p203;
	and.b16  	%rs308, %rs307, 255;
	add.s32 	%r216, %r453, 512;
	cvt.s64.s32 	%rd324, %r216;
	add.s64 	%rd325, %rd324, %rd5;
	add.s64 	%rd326, %rd325, %rd117;
	ld.global.u8 	%rs309, [%rd313+512];
	setp.eq.s16 	%p205, %rs309, %rs298;
	selp.u16 	%rs310, 1, 0, %p205;
	setp.ne.s16 	%p207, %rs308, 0;
	and.pred  	%p208, %p207, %p205;
	min.s64 	%rd327, %rd326, %rd323;
	setp.eq.s16 	%p209, %rs308, 0;
	selp.b64 	%rd328, %rd326, %rd323, %p209;
	selp.b16 	%rs311, %rs310, %rs307, %p209;
	selp.b64 	%rd329, %rd327, %rd328, %p208;
	selp.b16 	%rs312, 1, %rs311, %p208;
	and.b16  	%rs313, %rs312, 255;
	add.s32 	%r217, %r453, 768;
	cvt.s64.s32 	%rd330, %r217;
	add.s64 	%rd331, %rd330, %rd5;
	add.s64 	%rd332, %rd331, %rd117;
	ld.global.u8 	%rs314, [%rd313+768];
	setp.eq.s16 	%p210, %rs314, %rs298;
	selp.u16 	%rs315, 1, 0, %p210;
	setp.ne.s16 	%p212, %rs313, 0;
	and.pred  	%p213, %p212, %p210;
	min.s64 	%rd333, %rd332, %rd329;
	setp.eq.s16 	%p214, %rs313, 0;
	selp.b64 	%rd334, %rd332, %rd329, %p214;
	selp.b16 	%rs316, %rs315, %rs312, %p214;
	selp.b64 	%rd415, %rd333, %rd334, %p213;
	selp.b16 	%rs430, 1, %rs316, %p213;
	add.s32 	%r453, %r453, 1024;
$L__BB25_11:
	and.b32  	%r218, %r9, 3;
	setp.eq.s32 	%p215, %r218, 0;
	@%p215 bra 	$L__BB25_16;
	setp.eq.s32 	%p216, %r218, 1;
	@%p216 bra 	$L__BB25_14;
	cvt.s64.s32 	%rd336, %r453;
	add.s64 	%rd337, %rd336, %rd5;
	add.s64 	%rd338, %rd2, %rd337;
	add.s64 	%rd339, %rd337, %rd117;
	ld.global.u8 	%rs318, [%rd338];
	and.b16  	%rs319, %rs1, 255;
	setp.eq.s16 	%p217, %rs318, %rs319;
	selp.u16 	%rs320, 1, 0, %p217;
	and.b16  	%rs321, %rs430, 255;
	setp.ne.s16 	%p219, %rs321, 0;
	and.pred  	%p220, %p219, %p217;
	min.s64 	%rd340, %rd339, %rd415;
	setp.eq.s16 	%p221, %rs321, 0;
	selp.b64 	%rd341, %rd339, %rd415, %p221;
	selp.b16 	%rs322, %rs320, %rs430, %p221;
	selp.b64 	%rd342, %rd340, %rd341, %p220;
	selp.b16 	%rs323, 1, %rs322, %p220;
	and.b16  	%rs324, %rs323, 255;
	add.s32 	%r219, %r453, 256;
	cvt.s64.s32 	%rd343, %r219;
	add.s64 	%rd344, %rd343, %rd5;
	add.s64 	%rd345, %rd344, %rd117;
	ld.global.u8 	%rs325, [%rd338+256];
	setp.eq.s16 	%p222, %rs325, %rs319;
	selp.u16 	%rs326, 1, 0, %p222;
	setp.ne.s16 	%p224, %rs324, 0;
	and.pred  	%p225, %p224, %p222;
	min.s64 	%rd346, %rd345, %rd342;
	setp.eq.s16 	%p226, %rs324, 0;
	selp.b64 	%rd347, %rd345, %rd342, %p226;
	selp.b16 	%rs327, %rs326, %rs323, %p226;
	selp.b64 	%rd415, %rd346, %rd347, %p225;
	selp.b16 	%rs430, 1, %rs327, %p225;
	add.s32 	%r453, %r453, 512;
$L__BB25_14:
	and.b32  	%r220, %r8, 256;
	setp.ne.s32 	%p227, %r220, 0;
	@%p227 bra 	$L__BB25_16;
	cvt.s64.s32 	%rd348, %r453;
	add.s64 	%rd349, %rd348, %rd5;
	add.s64 	%rd350, %rd2, %rd349;
	add.s64 	%rd351, %rd349, %rd117;
	ld.global.u8 	%rs328, [%rd350];
	and.b16  	%rs329, %rs1, 255;
	setp.eq.s16 	%p228, %rs328, %rs329;
	selp.u16 	%rs330, 1, 0, %p228;
	and.b16  	%rs331, %rs430, 255;
	setp.ne.s16 	%p230, %rs331, 0;
	and.pred  	%p231, %p230, %p228;
	min.s64 	%rd352, %rd351, %rd415;
	setp.eq.s16 	%p232, %rs331, 0;
	selp.b64 	%rd353, %rd351, %rd415, %p232;
	selp.b16 	%rs332, %rs330, %rs430, %p232;
	selp.b64 	%rd415, %rd352, %rd353, %p231;
	selp.b16 	%rs430, 1, %rs332, %p231;
$L__BB25_16:
	setp.lt.s32 	%p233, %r4, 256;
	@%p233 bra 	$L__BB25_41;
	// begin inline asm
	mov.u32 %r339, %laneid;
	// end inline asm
	cvt.u32.u16 	%r360, %rs430;
	and.b32  	%r341, %r360, 255;
	mov.b32 	%r357, 1;
	mov.b32 	%r358, 31;
	mov.b32 	%r359, -1;
	// begin inline asm
	shfl.sync.down.b32 %r340, %r341, %r357, %r358, %r359;
	// end inline asm
	// begin inline asm
	shfl.sync.down.b32 %r345, %r346, %r357, %r358, %r359;
	// end inline asm
	mov.b64 	{%r351, %r356}, %rd415;
	// begin inline asm
	shfl.sync.down.b32 %r350, %r351, %r357, %r358, %r359;
	// end inline asm
	// begin inline asm
	shfl.sync.down.b32 %r355, %r356, %r357, %r358, %r359;
	// end inline asm
	mov.b64 	%rd21, {%r350, %r355};
	cvt.u16.u32 	%rs16, %r340;
	setp.gt.s32 	%p283, %r339, 30;
	@%p283 bra 	$L__BB25_21;
	and.b16  	%rs374, %rs430, 255;
	setp.eq.s16 	%p284, %rs374, 0;
	and.b16  	%rs375, %rs16, 255;
	setp.eq.s16 	%p285, %rs375, 0;
	or.pred  	%p286, %p284, %p285;
	@%p286 bra 	$L__BB25_20;
	min.s64 	%rd415, %rd21, %rd415;
	mov.b16 	%rs430, 1;
	bra.uni 	$L__BB25_21;
$L__BB25_20:
	setp.eq.s16 	%p287, %rs374, 0;
	selp.b64 	%rd415, %rd21, %rd415, %p287;
	selp.b16 	%rs430, %rs16, %rs430, %p287;
$L__BB25_21:
	cvt.u32.u16 	%r381, %rs430;
	and.b32  	%r362, %r381, 255;
	mov.b32 	%r378, 2;
	mov.b32 	%r379, 31;
	mov.b32 	%r380, -1;
	// begin inline asm
	shfl.sync.down.b32 %r361, %r362, %r378, %r379, %r380;
	// end inline asm
	// begin inline asm
	shfl.sync.down.b32 %r366, %r367, %r378, %r379, %r380;
	// end inline asm
	mov.b64 	{%r372, %r377}, %rd415;
	// begin inline asm
	shfl.sync.down.b32 %r371, %r372, %r378, %r379, %r380;
	// end inline asm
	// begin inline asm
	shfl.sync.down.b32 %r376, %r377, %r378, %r379, %r380;
	// end inline asm
	mov.b64 	%rd25, {%r371, %r376};
	cvt.u16.u32 	%rs19, %r361;
	setp.gt.s32 	%p288, %r339, 29;
	@%p288 bra 	$L__BB25_25;
	and.b16  	%rs378, %rs430, 255;
	setp.eq.s16 	%p289, %rs378, 0;
	and.b16  	%rs379, %rs19, 255;
	setp.eq.s16 	%p290, %rs379, 0;
	or.pred  	%p291, %p289, %p290;
	@%p291 bra 	$L__BB25_24;
	min.s64 	%rd415, %rd25, %rd415;
	mov.b16 	%rs430, 1;
	bra.uni 	$L__BB25_25;
$L__BB25_24:
	setp.eq.s16 	%p292, %rs378, 0;
	selp.b64 	%rd415, %rd25, %rd415, %p292;
	selp.b16 	%rs430, %rs19, %rs430, %p292;
$L__BB25_25:
	cvt.u32.u16 	%r402, %rs430;
	and.b32  	%r383, %r402, 255;
	mov.b32 	%r399, 4;
	mov.b32 	%r400, 31;
	mov.b32 	%r401, -1;
	// begin inline asm
	shfl.sync.down.b32 %r382, %r383, %r399, %r400, %r401;
	// end inline asm
	// begin inline asm
	shfl.sync.down.b32 %r387, %r388, %r399, %r400, %r401;
	// end inline asm
	mov.b64 	{%r393, %r398}, %rd415;
	// begin inline asm
	shfl.sync.down.b32 %r392, %r393, %r399, %r400, %r401;
	// end inline asm
	// begin inline asm
	shfl.sync.down.b32 %r397, %r398, %r399, %r400, %r401;
	// end inline asm
	mov.b64 	%rd29, {%r392, %r397};
	cvt.u16.u32 	%rs22, %r382;
	setp.gt.s32 	%p293, %r339, 27;
	@%p293 bra 	$L__BB25_29;
	and.b16  	%rs382, %rs430, 255;
	setp.eq.s16 	%p294, %rs382, 0;
	and.b16  	%rs383, %rs22, 255;
	setp.eq.s16 	%p295, %rs383, 0;
	or.pred  	%p296, %p294, %p295;
	@%p296 bra 	$L__BB25_28;
	min.s64 	%rd415, %rd29, %rd415;
	mov.b16 	%rs430, 1;
	bra.uni 	$L__BB25_29;
$L__BB25_28:
	setp.eq.s16 	%p297, %rs382, 0;
	selp.b64 	%rd415, %rd29, %rd415, %p297;
	selp.b16 	%rs430, %rs22, %rs430, %p297;
$L__BB25_29:
	cvt.u32.u16 	%r423, %rs430;
	and.b32  	%r404, %r423, 255;
	mov.b32 	%r420, 8;
	mov.b32 	%r421, 31;
	mov.b32 	%r422, -1;
	// begin inline asm
	shfl.sync.down.b32 %r403, %r404, %r420, %r421, %r422;
	// end inline asm
	// begin inline asm
	shfl.sync.down.b32 %r408, %r409, %r420, %r421, %r422;
	// end inline asm
	mov.b64 	{%r414, %r419}, %rd415;
	// begin inline asm
	shfl.sync.down.b32 %r413, %r414, %r420, %r421, %r422;
	// end inline asm
	// begin inline asm
	shfl.sync.down.b32 %r418, %r419, %r420, %r421, %r422;
	// end inline asm
	mov.b64 	%rd33, {%r413, %r418};
	cvt.u16.u32 	%rs25, %r403;
	setp.gt.s32 	%p298, %r339, 23;
	@%p298 bra 	$L__BB25_33;
	and.b16  	%rs386, %rs430, 255;
	setp.eq.s16 	%p299, %rs386, 0;
	and.b16  	%rs387, %rs25, 255;
	setp.eq.s16 	%p300, %rs387, 0;
	or.pred  	%p301, %p299, %p300;
	@%p301 bra 	$L__BB25_32;
	min.s64 	%rd415, %rd33, %rd415;
	mov.b16 	%rs430, 1;
	bra.uni 	$L__BB25_33;
$L__BB25_32:
	setp.eq.s16 	%p302, %rs386, 0;
	selp.b64 	%rd415, %rd33, %rd415, %p302;
	selp.b16 	%rs430, %rs25, %rs430, %p302;
$L__BB25_33:
	cvt.u32.u16 	%r444, %rs430;
	and.b32  	%r425, %r444, 255;
	mov.b32 	%r441, 16;
	mov.b32 	%r442, 31;
	mov.b32 	%r443, -1;
	// begin inline asm
	shfl.sync.down.b32 %r424, %r425, %r441, %r442, %r443;
	// end inline asm
	// begin inline asm
	shfl.sync.down.b32 %r429, %r430, %r441, %r442, %r443;
	// end inline asm
	mov.b64 	{%r435, %r440}, %rd415;
	// begin inline asm
	shfl.sync.down.b32 %r434, %r435, %r441, %r442, %r443;
	// end inline asm
	// begin inline asm
	shfl.sync.down.b32 %r439, %r440, %r441, %r442, %r443;
	// end inline asm
	mov.b64 	%rd37, {%r434, %r439};
	cvt.u16.u32 	%rs28, %r424;
	setp.gt.s32 	%p303, %r339, 15;
	@%p303 bra 	$L__BB25_37;
	and.b16  	%rs390, %rs430, 255;
	setp.eq.s16 	%p304, %rs390, 0;
	and.b16  	%rs391, %rs28, 255;
	setp.eq.s16 	%p305, %rs391, 0;
	or.pred  	%p306, %p304, %p305;
	@%p306 bra 	$L__BB25_36;
	min.s64 	%rd415, %rd37, %rd415;
	mov.b16 	%rs430, 1;
	bra.uni 	$L__BB25_37;
$L__BB25_36:
	setp.eq.s16 	%p307, %rs390, 0;
	selp.b16 	%rs430, %rs28, %rs430, %p307;
	selp.b64 	%rd415, %rd37, %rd415, %p307;
$L__BB25_37:
	setp.ne.s32 	%p308, %r339, 0;
	@%p308 bra 	$L__BB25_39;
	shr.u32 	%r445, %r5, 1;
	and.b32  	%r446, %r445, 496;
	mov.u32 	%r447, _ZZN3cub18CUB_300001_SM_10006detail6reduce18DeviceReduceKernelINS2_10policy_hubIN4cuda3std3__45tupleIJblEEEyN6thrust24THRUST_300001_SM_1000_NS8cuda_cub9__find_if7functorIS9_EEE10Policy1000ENSB_12zip_iteratorINS8_IJNSD_26transform_input_iterator_tIbNSB_6detail15normal_iteratorINSB_10device_ptrIbEEEENSK_10functional5actorINSP_9compositeIJNSP_16operator_adaptorINS7_8equal_toIvEEEENSQ_INSP_8argumentILj0EEEEENSQ_INSP_5valueIbEEEEEEEEEEENSB_17counting_iteratorIlNSB_11use_defaultES16_S16_EEEEEEEySF_S9_NS7_10__identityEEEvT0_PT3_T1_NS0_13GridEvenShareIS1E_EET2_T4_E12temp_storage;
	add.s32 	%r448, %r447, %r446;
	st.shared.u8 	[%r448+8], %rs430;
	st.shared.u64 	[%r448+16], %rd415;
$L__BB25_39:
	bar.sync 	0;
	setp.ne.s32 	%p309, %r5, 0;
	@%p309 bra 	$L__BB25_118;
	ld.shared.u8 	%rs394, [_ZZN3cub18CUB_300001_SM_10006detail6reduce18DeviceReduceKernelINS2_10policy_hubIN4cuda3std3__45tupleIJblEEEyN6thrust24THRUST_300001_SM_1000_NS8cuda_cub9__find_if7functorIS9_EEE10Policy1000ENSB_12zip_iteratorINS8_IJNSD_26transform_input_iterator_tIbNSB_6detail15normal_iteratorINSB_10device_ptrIbEEEENSK_10functional5actorINSP_9compositeIJNSP_16operator_adaptorINS7_8equal_toIvEEEENSQ_INSP_8argumentILj0EEEEENSQ_INSP_5valueIbEEEEEEEEEEENSB_17counting_iteratorIlNSB_11use_defaultES16_S16_EEEEEEEySF_S9_NS7_10__identityEEEvT0_PT3_T1_NS0_13GridEvenShareIS1E_EET2_T4_E12temp_storage+24];
	ld.shared.u64 	%rd375, [_ZZN3cub18CUB_300001_SM_10006detail6reduce18DeviceReduceKernelINS2_10policy_hubIN4cuda3std3__45tupleIJblEEEyN6thrust24THRUST_300001_SM_1000_NS8cuda_cub9__find_if7functorIS9_EEE10Policy1000ENSB_12zip_iteratorINS8_IJNSD_26transform_input_iterator_tIbNSB_6detail15normal_iteratorINSB_10device_ptrIbEEEENSK_10functional5actorINSP_9compositeIJNSP_16operator_adaptorINS7_8equal_toIvEEEENSQ_INSP_8argumentILj0EEEEENSQ_INSP_5valueIbEEEEEEEEEEENSB_17counting_iteratorIlNSB_11use_defaultES16_S16_EEEEEEEySF_S9_NS7_10__identityEEEvT0_PT3_T1_NS0_13GridEvenShareIS1E_EET2_T4_E12temp_storage+32];
	and.b16  	%rs395, %rs430, 255;
	setp.eq.s16 	%p310, %rs395, 0;
	setp.eq.s16 	%p311, %rs394, 0;
	min.s64 	%rd376, %rd375, %rd415;
	selp.b16 	%rs396, %rs430, 1, %p311;
	selp.b16 	%rs397, %rs394, %rs396, %p310;
	and.b16  	%rs398, %rs397, 255;
	selp.b64 	%rd377, %rd415, %rd376, %p311;
	selp.b64 	%rd378, %rd375, %rd377, %p310;
	ld.shared.u8 	%rs399, [_ZZN3cub18CUB_300001_SM_10006detail6reduce18DeviceReduceKernelINS2_10policy_hubIN4cuda3std3__45tupleIJblEEEyN6thrust24THRUST_300001_SM_1000_NS8cuda_cub9__find_if7functorIS9_EEE10Policy1000ENSB_12zip_iteratorINS8_IJNSD_26transform_input_iterator_tIbNSB_6detail15normal_iteratorINSB_10device_ptrIbEEEENSK_10functional5actorINSP_9compositeIJNSP_16operator_adaptorINS7_8equal_toIvEEEENSQ_INSP_8argumentILj0EEEEENSQ_INSP_5valueIbEEEEEEEEEEENSB_17counting_iteratorIlNSB_11use_defaultES16_S16_EEEEEEEySF_S9_NS7_10__identityEEEvT0_PT3_T1_NS0_13GridEvenShareIS1E_EET2_T4_E12temp_storage+40];
	ld.shared.u64 	%rd379, [_ZZN3cub18CUB_300001_SM_10006detail6reduce18DeviceReduceKernelINS2_10policy_hubIN4cuda3std3__45tupleIJblEEEyN6thrust24THRUST_300001_SM_1000_NS8cuda_cub9__find_if7functorIS9_EEE10Policy1000ENSB_12zip_iteratorINS8_IJNSD_26transform_input_iterator_tIbNSB_6detail15normal_iteratorINSB_10device_ptrIbEEEENSK_10functional5actorINSP_9compositeIJNSP_16operator_adaptorINS7_8equal_toIvEEEENSQ_INSP_8argumentILj0EEEEENSQ_INSP_5valueIbEEEEEEEEEEENSB_17counting_iteratorIlNSB_11use_defaultES16_S16_EEEEEEEySF_S9_NS7_10__identityEEEvT0_PT3_T1_NS0_13GridEvenShareIS1E_EET2_T4_E12temp_storage+48];
	setp.eq.s16 	%p312, %rs398, 0;
	setp.eq.s16 	%p313, %rs399, 0;
	min.s64 	%rd380, %rd379, %rd378;
	selp.b16 	%rs400, %rs397, 1, %p313;
	selp.b16 	%rs401, %rs399, %rs400, %p312;
	and.b16  	%rs402, %rs401, 255;
	selp.b64 	%rd381, %rd378, %rd380, %p313;
	selp.b64 	%rd382, %rd379, %rd381, %p312;
	ld.shared.u8 	%rs403, [_ZZN3cub18CUB_300001_SM_10006detail6reduce18DeviceReduceKernelINS2_10policy_hubIN4cuda3std3__45tupleIJblEEEyN6thrust24THRUST_300001_SM_1000_NS8cuda_cub9__find_if7functorIS9_EEE10Policy1000ENSB_12zip_iteratorINS8_IJNSD_26transform_input_iterator_tIbNSB_6detail15normal_iteratorINSB_10device_ptrIbEEEENSK_10functional5actorINSP_9compositeIJNSP_16operator_adaptorINS7_8equal_toIvEEEENSQ_INSP_8argumentILj0EEEEENSQ_INSP_5valueIbEEEEEEEEEEENSB_17counting_iteratorIlNSB_11use_defaultES16_S16_EEEEEEEySF_S9_NS7_10__identityEEEvT0_PT3_T1_NS0_13GridEvenShareIS1E_EET2_T4_E12temp_storage+56];
	ld.shared.u64 	%rd383, [_ZZN3cub18CUB_300001_SM_10006detail6reduce18DeviceReduceKernelINS2_10policy_hubIN4cuda3std3__45tupleIJblEEEyN6thrust24THRUST_300001_SM_1000_NS8cuda_cub9__find_if7functorIS9_EEE10Policy1000ENSB_12zip_iteratorINS8_IJNSD_26transform_input_iterator_tIbNSB_6detail15normal_iteratorINSB_10device_ptrIbEEEENSK_10functional5actorINSP_9compositeIJNSP_16operator_adaptorINS7_8equal_toIvEEEENSQ_INSP_8argumentILj0EEEEENSQ_INSP_5valueIbEEEEEEEEEEENSB_17counting_iteratorIlNSB_11use_defaultES16_S16_EEEEEEEySF_S9_NS7_10__identityEEEvT0_PT3_T1_NS0_13GridEvenShareIS1E_EET2_T4_E12temp_storage+64];
	setp.eq.s16 	%p314, %rs402, 0;
	setp.eq.s16 	%p315, %rs403, 0;
	min.s64 	%rd384, %rd383, %rd382;
	selp.b16 	%rs404, %rs401, 1, %p315;
	selp.b16 	%rs405, %rs403, %rs404, %p314;
	and.b16  	%rs406, %rs405, 255;
	selp.b64 	%rd385, %rd382, %rd384, %p315;
	selp.b64 	%rd386, %rd383, %rd385, %p314;
	ld.shared.u8 	%rs407, [_ZZN3cub18CUB_300001_SM_10006detail6reduce18DeviceReduceKernelINS2_10policy_hubIN4cuda3std3__45tupleIJblEEEyN6thrust24THRUST_300001_SM_1000_NS8cuda_cub9__find_if7functorIS9_EEE10Policy1000ENSB_12zip_iteratorINS8_IJNSD_26transform_input_iterator_tIbNSB_6detail15normal_iteratorINSB_10device_ptrIbEEEENSK_10functional5actorINSP_9compositeIJNSP_16operator_adaptorINS7_8equal_toIvEEEENSQ_INSP_8argumentILj0EEEEENSQ_INSP_5valueIbEEEEEEEEEEENSB_17counting_iteratorIlNSB_11use_defaultES16_S16_EEEEEEEySF_S9_NS7_10__identityEEEvT0_PT3_T1_NS0_13GridEvenShareIS1E_EET2_T4_E12temp_storage+72];
	ld.shared.u64 	%rd387, [_ZZN3cub18CUB_300001_SM_10006detail6reduce18DeviceReduceKernelINS2_10policy_hubIN4cuda3std3__45tupleIJblEEEyN6thrust24THRUST_300001_SM_1000_NS8cuda_cub9__find_if7functorIS9_EEE10Policy1000ENSB_12zip_iteratorINS8_IJNSD_26transform_input_iterator_tIbNSB_6detail15normal_iteratorINSB_10device_ptrIbEEEENSK_10functional5actorINSP_9compositeIJNSP_16operator_adaptorINS7_8equal_toIvEEEENSQ_INSP_8argumentILj0EEEEENSQ_INSP_5valueIbEEEEEEEEEEENSB_17counting_iteratorIlNSB_11use_defaultES16_S16_EEEEEEEySF_S9_NS7_10__identityEEEvT0_PT3_T1_NS0_13GridEvenShareIS1E_EET2_T4_E12temp_storage+80];
	setp.eq.s16 	%p316, %rs406, 0;
	setp.eq.s16 	%p317, %rs407, 0;
	min.s64 	%rd388, %rd387, %rd386;
	selp.b16 	%rs408, %rs405, 1, %p317;
	selp.b16 	%rs409, %rs407, %rs408, %p316;
	and.b16  	%rs410, %rs409, 255;
	selp.b64 	%rd389, %rd386, %rd388, %p317;
	selp.b64 	%rd390, %rd387, %rd389, %p316;
	ld.shared.u8 	%rs411, [_ZZN3cub18CUB_300001_SM_10006detail6reduce18DeviceReduceKernelINS2_10policy_hubIN4cuda3std3__45tupleIJblEEEyN6thrust24THRUST_300001_SM_1000_NS8cuda_cub9__find_if7functorIS9_EEE10Policy1000ENSB_12zip_iteratorINS8_IJNSD_26transform_input_iterator_tIbNSB_6detail15normal_iteratorINSB_10device_ptrIbEEEENSK_10functional5actorINSP_9compositeIJNSP_16operator_adaptorINS7_8equal_toIvEEEENSQ_INSP_8argumentILj0EEEEENSQ_INSP_5valueIbEEEEEEEEEEENSB_17counting_iteratorIlNSB_11use_defaultES16_S16_EEEEEEEySF_S9_NS7_10__identityEEEvT0_PT3_T1_NS0_13GridEvenShareIS1E_EET2_T4_E12temp_storage+88];
	ld.shared.u64 	%rd391, [_ZZN3cub18CUB_300001_SM_10006detail6reduce18DeviceReduceKernelINS2_10policy_hubIN4cuda3std3__45tupleIJblEEEyN6thrust24THRUST_300001_SM_1000_NS8cuda_cub9__find_if7functorIS9_EEE10Policy1000ENSB_12zip_iteratorINS8_IJNSD_26transform_input_iterator_tIbNSB_6detail15normal_iteratorINSB_10device_ptrIbEEEENSK_10functional5actorINSP_9compositeIJNSP_16operator_adaptorINS7_8equal_toIvEEEENSQ_INSP_8argumentILj0EEEEENSQ_INSP_5valueIbEEEEEEEEEEENSB_17counting_iteratorIlNSB_11use_defaultES16_S16_EEEEEEEySF_S9_NS7_10__identityEEEvT0_PT3_T1_NS0_13GridEvenShareIS1E_EET2_T4_E12temp_storage+96];
	setp.eq.s16 	%p318, %rs410, 0;
	setp.eq.s16 	%p319, %rs411, 0;
	min.s64 	%rd392, %rd391, %rd390;
	selp.b16 	%rs412, %rs409, 1, %p319;
	selp.b16 	%rs413, %rs411, %rs412, %p318;
	and.b16  	%rs414, %rs413, 255;
	selp.b64 	%rd393, %rd390, %rd392, %p319;
	selp.b64 	%rd394, %rd391, %rd393, %p318;
	ld.shared.u8 	%rs415, [_ZZN3cub18CUB_300001_SM_10006detail6reduce18DeviceReduceKernelINS2_10policy_hubIN4cuda3std3__45tupleIJblEEEyN6thrust24THRUST_300001_SM_1000_NS8cuda_cub9__find_if7functorIS9_EEE10Policy1000ENSB_12zip_iteratorINS8_IJNSD_26transform_input_iterator_tIbNSB_6detail15normal_iteratorINSB_10device_ptrIbEEEENSK_10functional5actorINSP_9compositeIJNSP_16operator_adaptorINS7_8equal_toIvEEEENSQ_INSP_8argumentILj0EEEEENSQ_INSP_5valueIbEEEEEEEEEEENSB_17counting_iteratorIlNSB_11use_defaultES16_S16_EEEEEEEySF_S9_NS7_10__identityEEEvT0_PT3_T1_NS0_13GridEvenShareIS1E_EET2_T4_E12temp_storage+104];
	ld.shared.u64 	%rd395, [_ZZN3cub18CUB_300001_SM_10006detail6reduce18DeviceReduceKernelINS2_10policy_hubIN4cuda3std3__45tupleIJblEEEyN6thrust24THRUST_300001_SM_1000_NS8cuda_cub9__find_if7functorIS9_EEE10Policy1000ENSB_12zip_iteratorINS8_IJNSD_26transform_input_iterator_tIbNSB_6detail15normal_iteratorINSB_10device_ptrIbEEEENSK_10functional5actorINSP_9compositeIJNSP_16operator_adaptorINS7_8equal_toIvEEEENSQ_INSP_8argumentILj0EEEEENSQ_INSP_5valueIbEEEEEEEEEEENSB_17counting_iteratorIlNSB_11use_defaultES16_S16_EEEEEEEySF_S9_NS7_10__identityEEEvT0_PT3_T1_NS0_13GridEvenShareIS1E_EET2_T4_E12temp_storage+112];
	setp.eq.s16 	%p320, %rs414, 0;
	setp.eq.s16 	%p321, %rs415, 0;
	min.s64 	%rd396, %rd395, %rd394;
	selp.b16 	%rs416, %rs413, 1, %p321;
	selp.b16 	%rs417, %rs415, %rs416, %p320;
	and.b16  	%rs418, %rs417, 255;
	selp.b64 	%rd397, %rd394, %rd396, %p321;
	selp.b64 	%rd398, %rd395, %rd397, %p320;
	ld.shared.u8 	%rs419, [_ZZN3cub18CUB_300001_SM_10006detail6reduce18DeviceReduceKernelINS2_10policy_hubIN4cuda3std3__45tupleIJblEEEyN6thrust24THRUST_300001_SM_1000_NS8cuda_cub9__find_if7functorIS9_EEE10Policy1000ENSB_12zip_iteratorINS8_IJNSD_26transform_input_iterator_tIbNSB_6detail15normal_iteratorINSB_10device_ptrIbEEEENSK_10functional5actorINSP_9compositeIJNSP_16operator_adaptorINS7_8equal_toIvEEEENSQ_INSP_8argumentILj0EEEEENSQ_INSP_5valueIbEEEEEEEEEEENSB_17counting_iteratorIlNSB_11use_defaultES16_S16_EEEEEEEySF_S9_NS7_10__identityEEEvT0_PT3_T1_NS0_13GridEvenShareIS1E_EET2_T4_E12temp_storage+120];
	ld.shared.u64 	%rd399, [_ZZN3cub18CUB_300001_SM_10006detail6reduce18DeviceReduceKernelINS2_10policy_hubIN4cuda3std3__45tupleIJblEEEyN6thrust24THRUST_300001_SM_1000_NS8cuda_cub9__find_if7functorIS9_EEE10Policy1000ENSB_12zip_iteratorINS8_IJNSD_26transform_input_iterator_tIbNSB_6detail15normal_iteratorINSB_10device_ptrIbEEEENSK_10functional5actorINSP_9compositeIJNSP_16operator_adaptorINS7_8equal_toIvEEEENSQ_INSP_8argumentILj0EEEEENSQ_INSP_5valueIbEEEEEEEEEEENSB_17counting_iteratorIlNSB_11use_defaultES16_S16_EEEEEEEySF_S9_NS7_10__identityEEEvT0_PT3_T1_NS0_13GridEvenShareIS1E_EET2_T4_E12temp_storage+128];
	setp.eq.s16 	%p322, %rs418, 0;
	setp.eq.s16 	%p323, %rs419, 0;
	min.s64 	%rd400, %rd399, %rd398;
	selp.b16 	%rs420, %rs417, 1, %p323;
	selp.b16 	%rs430, %rs419, %rs420, %p322;
	selp.b64 	%rd401, %rd398, %rd400, %p323;
	selp.b64 	%rd415, %rd399, %rd401, %p322;
	bra.uni 	$L__BB25_118;
$L__BB25_41:
	// begin inline asm
	mov.u32 %r221, %laneid;
	// end inline asm
	and.b32  	%r242, %r5, 992;
	add.s32 	%r243, %r242, 32;
	setp.gt.s32 	%p234, %r243, %r4;
	not.b32 	%r244, %r242;
	add.s32 	%r245, %r4, %r244;
	selp.b32 	%r240, %r245, 31, %p234;
	cvt.u32.u16 	%r246, %rs430;
	and.b32  	%r223, %r246, 255;
	mov.b32 	%r239, 1;
	mov.b32 	%r241, -1;
	// begin inline asm
	shfl.sync.down.b32 %r222, %r223, %r239, %r240, %r241;
	// end inline asm
	// begin inline asm
	shfl.sync.down.b32 %r227, %r228, %r239, %r240, %r241;
	// end inline asm
	mov.b64 	{%r233, %r238}, %rd415;
	// begin inline asm
	shfl.sync.down.b32 %r232, %r233, %r239, %r240, %r241;
	// end inline asm
	// begin inline asm
	shfl.sync.down.b32 %r237, %r238, %r239, %r240, %r241;
	// end inline asm
	mov.b64 	%rd42, {%r232, %r237};
	cvt.u16.u32 	%rs32, %r222;
	setp.ge.s32 	%p235, %r221, %r240;
	@%p235 bra 	$L__BB25_45;
	and.b16  	%rs333, %rs430, 255;
	setp.eq.s16 	%p236, %rs333, 0;
	and.b16  	%rs334, %rs32, 255;
	setp.eq.s16 	%p237, %rs334, 0;
	or.pred  	%p238, %p236, %p237;
	@%p238 bra 	$L__BB25_44;
	min.s64 	%rd415, %rd42, %rd415;
	mov.b16 	%rs430, 1;
	bra.uni 	$L__BB25_45;
$L__BB25_44:
	setp.eq.s16 	%p239, %rs333, 0;
	selp.b16 	%rs430, %rs32, %rs430, %p239;
	selp.b64 	%rd415, %rd42, %rd415, %p239;
$L__BB25_45:
	cvt.u32.u16 	%r267, %rs430;
	and.b32  	%r248, %r267, 255;
	mov.b32 	%r264, 2;
	mov.b32 	%r266, -1;
	// begin inline asm
	shfl.sync.down.b32 %r247, %r248, %r264, %r240, %r266;
	// end inline asm
	// begin inline asm
	shfl.sync.down.b32 %r252, %r253, %r264, %r240, %r266;
	// end inline asm
	mov.b64 	{%r258, %r263}, %rd415;
	// begin inline asm
	shfl.sync.down.b32 %r257, %r258, %r264, %r240, %r266;
	// end inline asm
	// begin inline asm
	shfl.sync.down.b32 %r262, %r263, %r264, %r240, %r266;
	// end inline asm
	mov.b64 	%rd46, {%r257, %r262};
	cvt.u16.u32 	%rs35, %r247;
	add.s32 	%r268, %r221, 2;
	setp.gt.s32 	%p240, %r268, %r240;
	@%p240 bra 	$L__BB25_49;
	and.b16  	%rs337, %rs430, 255;
	setp.eq.s16 	%p241, %rs337, 0;
	and.b16  	%rs338, %rs35, 255;
	setp.eq.s16 	%p242, %rs338, 0;
	or.pred  	%p243, %p241, %p242;
	@%p243 bra 	$L__BB25_48;
	min.s64 	%rd415, %rd46, %rd415;
	mov.b16 	%rs430, 1;
	bra.uni 	$L__BB25_49;
$L__BB25_48:
	setp.eq.s16 	%p244, %rs337, 0;
	selp.b16 	%rs430, %rs35, %rs430, %p244;
	selp.b64 	%rd415, %rd46, %rd415, %p244;
$L__BB25_49:
	cvt.u32.u16 	%r289, %rs430;
	and.b32  	%r270, %r289, 255;
	mov.b32 	%r286, 4;
	mov.b32 	%r288, -1;
	// begin inline asm
	shfl.sync.down.b32 %r269, %r270, %r286, %r240, %r288;
	// end inline asm
	// begin inline asm
	shfl.sync.down.b32 %r274, %r275, %r286, %r240, %r288;
	// end inline asm
	mov.b64 	{%r280, %r285}, %rd415;
	// begin inline asm
	shfl.sync.down.b32 %r279, %r280, %r286, %r240, %r288;
	// end inline asm
	// begin inline asm
	shfl.sync.down.b32 %r284, %r285, %r286, %r240, %r288;
	// end inline asm
	mov.b64 	%rd50, {%r279, %r284};
	cvt.u16.u32 	%rs38, %r269;
	add.s32 	%r290, %r221, 4;
	setp.gt.s32 	%p245, %r290, %r240;
	@%p245 bra 	$L__BB25_53;
	and.b16  	%rs341, %rs430, 255;
	setp.eq.s16 	%p246, %rs341, 0;
	and.b16  	%rs342, %rs38, 255;
	setp.eq.s16 	%p247, %rs342, 0;
	or.pred  	%p248, %p246, %p247;
	@%p248 bra 	$L__BB25_52;
	min.s64 	%rd415, %rd50, %rd415;
	mov.b16 	%rs430, 1;
	bra.uni 	$L__BB25_53;
$L__BB25_52:
	setp.eq.s16 	%p249, %rs341, 0;
	selp.b16 	%rs430, %rs38, %rs430, %p249;
	selp.b64 	%rd415, %rd50, %rd415, %p249;
$L__BB25_53:
	cvt.u32.u16 	%r311, %rs430;
	and.b32  	%r292, %r311, 255;
	mov.b32 	%r308, 8;
	mov.b32 	%r310, -1;
	// begin inline asm
	shfl.sync.down.b32 %r291, %r292, %r308, %r240, %r310;
	// end inline asm
	// begin inline asm
	shfl.sync.down.b32 %r296, %r297, %r308, %r240, %r310;
	// end inline asm
	mov.b64 	{%r302, %r307}, %rd415;
	// begin inline asm
	shfl.sync.down.b32 %r301, %r302, %r308, %r240, %r310;
	// end inline asm
	// begin inline asm
	shfl.sync.down.b32 %r306, %r307, %r308, %r240, %r310;
	// end inline asm
	mov.b64 	%rd54, {%r301, %r306};
	cvt.u16.u32 	%rs41, %r291;
	add.s32 	%r312, %r221, 8;
	setp.gt.s32 	%p250, %r312, %r240;
	@%p250 bra 	$L__BB25_57;
	and.b16  	%rs345, %rs430, 255;
	setp.eq.s16 	%p251, %rs345, 0;
	and.b16  	%rs346, %rs41, 255;
	setp.eq.s16 	%p252, %rs346, 0;
	or.pred  	%p253, %p251, %p252;
	@%p253 bra 	$L__BB25_56;
	min.s64 	%rd415, %rd54, %rd415;
	mov.b16 	%rs430, 1;
	bra.uni 	$L__BB25_57;
$L__BB25_56:
	setp.eq.s16 	%p254, %rs345, 0;
	selp.b16 	%rs430, %rs41, %rs430, %p254;
	selp.b64 	%rd415, %rd54, %rd415, %p254;
$L__BB25_57:
	cvt.u32.u16 	%r333, %rs430;
	and.b32  	%r314, %r333, 255;
	mov.b32 	%r330, 16;
	mov.b32 	%r332, -1;
	// begin inline asm
	shfl.sync.down.b32 %r313, %r314, %r330, %r240, %r332;
	// end inline asm
	// begin inline asm
	shfl.sync.down.b32 %r318, %r319, %r330, %r240, %r332;
	// end inline asm
	mov.b64 	{%r324, %r329}, %rd415;
	// begin inline asm
	shfl.sync.down.b32 %r323, %r324, %r330, %r240, %r332;
	// end inline asm
	// begin inline asm
	shfl.sync.down.b32 %r328, %r329, %r330, %r240, %r332;
	// end inline asm
	mov.b64 	%rd58, {%r323, %r328};
	cvt.u16.u32 	%rs44, %r313;
	add.s32 	%r334, %r221, 16;
	setp.gt.s32 	%p255, %r334, %r240;
	@%p255 bra 	$L__BB25_61;
	and.b16  	%rs349, %rs430, 255;
	setp.eq.s16 	%p256, %rs349, 0;
	and.b16  	%rs350, %rs44, 255;
	setp.eq.s16 	%p257, %rs350, 0;
	or.pred  	%p258, %p256, %p257;
	@%p258 bra 	$L__BB25_60;
	min.s64 	%rd415, %rd58, %rd415;
	mov.b16 	%rs430, 1;
	bra.uni 	$L__BB25_61;
$L__BB25_60:
	setp.eq.s16 	%p259, %rs349, 0;
	selp.b16 	%rs430, %rs44, %rs430, %p259;
	selp.b64 	%rd415, %rd58, %rd415, %p259;
$L__BB25_61:
	setp.ne.s32 	%p260, %r221, 0;
	@%p260 bra 	$L__BB25_63;
	shr.u32 	%r335, %r5, 1;
	and.b32  	%r336, %r335, 496;
	mov.u32 	%r337, _ZZN3cub18CUB_300001_SM_10006detail6reduce18DeviceReduceKernelINS2_10policy_hubIN4cuda3std3__45tupleIJblEEEyN6thrust24THRUST_300001_SM_1000_NS8cuda_cub9__find_if7functorIS9_EEE10Policy1000ENSB_12zip_iteratorINS8_IJNSD_26transform_input_iterator_tIbNSB_6detail15normal_iteratorINSB_10device_ptrIbEEEENSK_10functional5actorINSP_9compositeIJNSP_16operator_adaptorINS7_8equal_toIvEEEENSQ_INSP_8argumentILj0EEEEENSQ_INSP_5valueIbEEEEEEEEEEENSB_17counting_iteratorIlNSB_11use_defaultES16_S16_EEEEEEEySF_S9_NS7_10__identityEEEvT0_PT3_T1_NS0_13GridEvenShareIS1E_EET2_T4_E12temp_storage;
	add.s32 	%r338, %r337, %r336;
	st.shared.u8 	[%r338+8], %rs430;
	st.shared.u64 	[%r338+16], %rd415;
$L__BB25_63:
	bar.sync 	0;
	setp.ne.s32 	%p261, %r5, 0;
	@%p261 bra 	$L__BB25_118;
	setp.lt.s32 	%p262, %r4, 33;
	@%p262 bra 	$L__BB25_66;
	ld.shared.u8 	%rs353, [_ZZN3cub18CUB_300001_SM_10006detail6reduce18DeviceReduceKernelINS2_10policy_hubIN4cuda3std3__45tupleIJblEEEyN6thrust24THRUST_300001_SM_1000_NS8cuda_cub9__find_if7functorIS9_EEE10Policy1000ENSB_12zip_iteratorINS8_IJNSD_26transform_input_iterator_tIbNSB_6detail15normal_iteratorINSB_10device_ptrIbEEEENSK_10functional5actorINSP_9compositeIJNSP_16operator_adaptorINS7_8equal_toIvEEEENSQ_INSP_8argumentILj0EEEEENSQ_INSP_5valueIbEEEEEEEEEEENSB_17counting_iteratorIlNSB_11use_defaultES16_S16_EEEEEEEySF_S9_NS7_10__identityEEEvT0_PT3_T1_NS0_13GridEvenShareIS1E_EET2_T4_E12temp_storage+24];
	ld.shared.u64 	%rd354, [_ZZN3cub18CUB_300001_SM_10006detail6reduce18DeviceReduceKernelINS2_10policy_hubIN4cuda3std3__45tupleIJblEEEyN6thrust24THRUST_300001_SM_1000_NS8cuda_cub9__find_if7functorIS9_EEE10Policy1000ENSB_12zip_iteratorINS8_IJNSD_26transform_input_iterator_tIbNSB_6detail15normal_iteratorINSB_10device_ptrIbEEEENSK_10functional5actorINSP_9compositeIJNSP_16operator_adaptorINS7_8equal_toIvEEEENSQ_INSP_8argumentILj0EEEEENSQ_INSP_5valueIbEEEEEEEEEEENSB_17counting_iteratorIlNSB_11use_defaultES16_S16_EEEEEEEySF_S9_NS7_10__identityEEEvT0_PT3_T1_NS0_13GridEvenShareIS1E_EET2_T4_E12temp_storage+32];
	and.b16  	%rs354, %rs430, 255;
	setp.eq.s16 	%p263, %rs354, 0;
	setp.eq.s16 	%p264, %rs353, 0;
	min.s64 	%rd355, %rd354, %rd415;
	selp.b16 	%rs355, %rs430, 1, %p264;
	selp.b16 	%rs430, %rs353, %rs355, %p263;
	selp.b64 	%rd356, %rd415, %rd355, %p264;
	selp.b64 	%rd415, %rd354, %rd356, %p263;
$L__BB25_66:
	setp.lt.s32 	%p265, %r4, 65;
	@%p265 bra 	$L__BB25_68;
	ld.shared.u8 	%rs356, [_ZZN3cub18CUB_300001_SM_10006detail6reduce18DeviceReduceKernelINS2_10policy_hubIN4cuda3std3__45tupleIJblEEEyN6thrust24THRUST_300001_SM_1000_NS8cuda_cub9__find_if7functorIS9_EEE10Policy1000ENSB_12zip_iteratorINS8_IJNSD_26transform_input_iterator_tIbNSB_6detail15normal_iteratorINSB_10device_ptrIbEEEENSK_10functional5actorINSP_9compositeIJNSP_16operator_adaptorINS7_8equal_toIvEEEENSQ_INSP_8argumentILj0EEEEENSQ_INSP_5valueIbEEEEEEEEEEENSB_17counting_iteratorIlNSB_11use_defaultES16_S16_EEEEEEEySF_S9_NS7_10__identityEEEvT0_PT3_T1_NS0_13GridEvenShareIS1E_EET2_T4_E12temp_storage+40];
	ld.shared.u64 	%rd357, [_ZZN3cub18CUB_300001_SM_10006detail6reduce18DeviceReduceKernelINS2_10policy_hubIN4cuda3std3__45tupleIJblEEEyN6thrust24THRUST_300001_SM_1000_NS8cuda_cub9__find_if7functorIS9_EEE10Policy1000ENSB_12zip_iteratorINS8_IJNSD_26transform_input_iterator_tIbNSB_6detail15normal_iteratorINSB_10device_ptrIbEEEENSK_10functional5actorINSP_9compositeIJNSP_16operator_adaptorINS7_8equal_toIvEEEENSQ_INSP_8argumentILj0EEEEENSQ_INSP_5valueIbEEEEEEEEEEENSB_17counting_iteratorIlNSB_11use_defaultES16_S16_EEEEEEEySF_S9_NS7_10__identityEEEvT0_PT3_T1_NS0_13GridEvenShareIS1E_EET2_T4_E12temp_storage+48];
	and.b16  	%rs357, %rs430, 255;
	setp.eq.s16 	%p266, %rs357, 0;
	setp.eq.s16 	%p267, %rs356, 0;
	min.s64 	%rd358, %rd357, %rd415;
	selp.b16 	%rs358, %rs430, 1, %p267;
	selp.b16 	%rs430, %rs356, %rs358, %p266;
	selp.b64 	%rd359, %rd415, %rd358, %p267;
	selp.b64 	%rd415, %rd357, %rd359, %p266;
$L__BB25_68:
	setp.lt.s32 	%p268, %r4, 97;
	@%p268 bra 	$L__BB25_70;
	ld.shared.u8 	%rs359, [_ZZN3cub18CUB_300001_SM_10006detail6reduce18DeviceReduceKernelINS2_10policy_hubIN4cuda3std3__45tupleIJblEEEyN6thrust24THRUST_300001_SM_1000_NS8cuda_cub9__find_if7functorIS9_EEE10Policy1000ENSB_12zip_iteratorINS8_IJNSD_26transform_input_iterator_tIbNSB_6detail15normal_iteratorINSB_10device_ptrIbEEEENSK_10functional5actorINSP_9compositeIJNSP_16operator_adaptorINS7_8equal_toIvEEEENSQ_INSP_8argumentILj0EEEEENSQ_INSP_5valueIbEEEEEEEEEEENSB_17counting_iteratorIlNSB_11use_defaultES16_S16_EEEEEEEySF_S9_NS7_10__identityEEEvT0_PT3_T1_NS0_13GridEvenShareIS1E_EET2_T4_E12temp_storage+56];
	ld.shared.u64 	%rd360, [_ZZN3cub18CUB_300001_SM_10006detail6reduce18DeviceReduceKernelINS2_10policy_hubIN4cuda3std3__45tupleIJblEEEyN6thrust24THRUST_300001_SM_1000_NS8cuda_cub9__find_if7functorIS9_EEE10Policy1000ENSB_12zip_iteratorINS8_IJNSD_26transform_input_iterator_tIbNSB_6detail15normal_iteratorINSB_10device_ptrIbEEEENSK_10functional5actorINSP_9compositeIJNSP_16operator_adaptorINS7_8equal_toIvEEEENSQ_INSP_8argumentILj0EEEEENSQ_INSP_5valueIbEEEEEEEEEEENSB_17counting_iteratorIlNSB_11use_defaultES16_S16_EEEEEEEySF_S9_NS7_10__identityEEEvT0_PT3_T1_NS0_13GridEvenShareIS1E_EET2_T4_E12temp_storage+64];
	and.b16  	%rs360, %rs430, 255;
	setp.eq.s16 	%p269, %rs360, 0;
	setp.eq.s16 	%p270, %rs359, 0;
	min.s64 	%rd361, %rd360, %rd415;
	selp.b16 	%rs361, %rs430, 1, %p270;
	selp.b16 	%rs430, %rs359, %rs361, %p269;
	selp.b64 	%rd362, %rd415, %rd361, %p270;
	selp.b64 	%rd415, %rd360, %rd362, %p269;
$L__BB25_70:
	setp.lt.s32 	%p271, %r4, 129;
	@%p271 bra 	$L__BB25_72;
	ld.shared.u8 	%rs362, [_ZZN3cub18CUB_300001_SM_10006detail6reduce18DeviceReduceKernelINS2_10policy_hubIN4cuda3std3__45tupleIJblEEEyN6thrust24THRUST_300001_SM_1000_NS8cuda_cub9__find_if7functorIS9_EEE10Policy1000ENSB_12zip_iteratorINS8_IJNSD_26transform_input_iterator_tIbNSB_6detail15normal_iteratorINSB_10device_ptrIbEEEENSK_10functional5actorINSP_9compositeIJNSP_16operator_adaptorINS7_8equal_toIvEEEENSQ_INSP_8argumentILj0EEEEENSQ_INSP_5valueIbEEEEEEEEEEENSB_17counting_iteratorIlNSB_11use_defaultES16_S16_EEEEEEEySF_S9_NS7_10__identityEEEvT0_PT3_T1_NS0_13GridEvenShareIS1E_EET2_T4_E12temp_storage+72];
	ld.shared.u64 	%rd363, [_ZZN3cub18CUB_300001_SM_10006detail6reduce18DeviceReduceKernelINS2_10policy_hubIN4cuda3std3__45tupleIJblEEEyN6thrust24THRUST_300001_SM_1000_NS8cuda_cub9__find_if7functorIS9_EEE10Policy1000ENSB_12zip_iteratorINS8_IJNSD_26transform_input_iterator_tIbNSB_6detail15normal_iteratorINSB_10device_ptrIbEEEENSK_10functional5actorINSP_9compositeIJNSP_16operator_adaptorINS7_8equal_toIvEEEENSQ_INSP_8argumentILj0EEEEENSQ_INSP_5valueIbEEEEEEEEEEENSB_17counting_iteratorIlNSB_11use_defaultES16_S16_EEEEEEEySF_S9_NS7_10__identityEEEvT0_PT3_T1_NS0_13GridEvenShareIS1E_EET2_T4_E12temp_storage+80];
	and.b16  	%rs363, %rs430, 255;
	setp.eq.s16 	%p272, %rs363, 0;
	setp.eq.s16 	%p273, %rs362, 0;
	min.s64 	%rd364, %rd363, %rd415;
	selp.b16 	%rs364, %rs430, 1, %p273;
	selp.b16 	%rs430, %rs362, %rs364, %p272;
	selp.b64 	%rd365, %rd415, %rd364, %p273;
	selp.b64 	%rd415, %rd363, %rd365, %p272;
$L__BB25_72:
	setp.lt.s32 	%p274, %r4, 161;
	@%p274 bra 	$L__BB25_74;
	ld.shared.u8 	%rs365, [_ZZN3cub18CUB_300001_SM_10006detail6reduce18DeviceReduceKernelINS2_10policy_hubIN4cuda3std3__45tupleIJblEEEyN6thrust24THRUST_300001_SM_1000_NS8cuda_cub9__find_if7functorIS9_EEE10Policy1000ENSB_12zip_iteratorINS8_IJNSD_26transform_input_iterator_tIbNSB_6detail15normal_iteratorINSB_10device_ptrIbEEEENSK_10functional5actorINSP_9compositeIJNSP_16operator_adaptorINS7_8equal_toIvEEEENSQ_INSP_8argumentILj0EEEEENSQ_INSP_5valueIbEEEEEEEEEEENSB_17counting_iteratorIlNSB_11use_defaultES16_S16_EEEEEEEySF_S9_NS7_10__identityEEEvT0_PT3_T1_NS0_13GridEvenShareIS1E_EET2_T4_E12temp_storage+88];
	ld.shared.u64 	%rd366, [_ZZN3cub18CUB_300001_SM_10006detail6reduce18DeviceReduceKernelINS2_10policy_hubIN4cuda3std3__45tupleIJblEEEyN6thrust24THRUST_300001_SM_1000_NS8cuda_cub9__find_if7functorIS9_EEE10Policy1000ENSB_12zip_iteratorINS8_IJNSD_26transform_input_iterator_tIbNSB_6detail15normal_iteratorINSB_10device_ptrIbEEEENSK_10functional5actorINSP_9compositeIJNSP_16operator_adaptorINS7_8equal_toIvEEEENSQ_INSP_8argumentILj0EEEEENSQ_INSP_5valueIbEEEEEEEEEEENSB_17counting_iteratorIlNSB_11use_defaultES16_S16_EEEEEEEySF_S9_NS7_10__identityEEEvT0_PT3_T1_NS0_13GridEvenShareIS1E_EET2_T4_E12temp_storage+96];
	and.b16  	%rs366, %rs430, 255;
	setp.eq.s16 	%p275, %rs366, 0;
	setp.eq.s16 	%p276, %rs365, 0;
	min.s64 	%rd367, %rd366, %rd415;
	selp.b16 	%rs367, %rs430, 1, %p276;
	selp.b16 	%rs430, %rs365, %rs367, %p275;
	selp.b64 	%rd368, %rd415, %rd367, %p276;
	selp.b64 	%rd415, %rd366, %rd368, %p275;
$L__BB25_74:
	setp.lt.s32 	%p277, %r4, 193;
	@%p277 bra 	$L__BB25_76;
	ld.shared.u8 	%rs368, [_ZZN3cub18CUB_300001_SM_10006detail6reduce18DeviceReduceKernelINS2_10policy_hubIN4cuda3std3__45tupleIJblEEEyN6thrust24THRUST_300001_SM_1000_NS8cuda_cub9__find_if7functorIS9_EEE10Policy1000ENSB_12zip_iteratorINS8_IJNSD_26transform_input_iterator_tIbNSB_6detail15normal_iteratorINSB_10device_ptrIbEEEENSK_10functional5actorINSP_9compositeIJNSP_16operator_adaptorINS7_8equal_toIvEEEENSQ_INSP_8argumentILj0EEEEENSQ_INSP_5valueIbEEEEEEEEEEENSB_17counting_iteratorIlNSB_11use_defaultES16_S16_EEEEEEEySF_S9_NS7_10__identityEEEvT0_PT3_T1_NS0_13GridEvenShareIS1E_EET2_T4_E12temp_storage+104];
	ld.shared.u64 	%rd369, [_ZZN3cub18CUB_300001_SM_10006detail6reduce18DeviceReduceKernelINS2_10policy_hubIN4cuda3std3__45tupleIJblEEEyN6thrust24THRUST_300001_SM_1000_NS8cuda_cub9__find_if7functorIS9_EEE10Policy1000ENSB_12zip_iteratorINS8_IJNSD_26transform_input_iterator_tIbNSB_6detail15normal_iteratorINSB_10device_ptrIbEEEENSK_10functional5actorINSP_9compositeIJNSP_16operator_adaptorINS7_8equal_toIvEEEENSQ_INSP_8argumentILj0EEEEENSQ_INSP_5valueIbEEEEEEEEEEENSB_17counting_iteratorIlNSB_11use_defaultES16_S16_EEEEEEEySF_S9_NS7_10__identityEEEvT0_PT3_T1_NS0_13GridEvenShareIS1E_EET2_T4_E12temp_storage+112];
	and.b16  	%rs369, %rs430, 255;
	setp.eq.s16 	%p278, %rs369, 0;
	setp.eq.s16 	%p279, %rs368, 0;
	min.s64 	%rd370, %rd369, %rd415;
	selp.b16 	%rs370, %rs430, 1, %p279;
	selp.b16 	%rs430, %rs368, %rs370, %p278;
	selp.b64 	%rd371, %rd415, %rd370, %p279;
	selp.b64 	%rd415, %rd369, %rd371, %p278;
$L__BB25_76:
	setp.lt.s32 	%p280, %r4, 225;
	@%p280 bra 	$L__BB25_118;
	ld.shared.u8 	%rs371, [_ZZN3cub18CUB_300001_SM_10006detail6reduce18DeviceReduceKernelINS2_10policy_hubIN4cuda3std3__45tupleIJblEEEyN6thrust24THRUST_300001_SM_1000_NS8cuda_cub9__find_if7functorIS9_EEE10Policy1000ENSB_12zip_iteratorINS8_IJNSD_26transform_input_iterator_tIbNSB_6detail15normal_iteratorINSB_10device_ptrIbEEEENSK_10functional5actorINSP_9compositeIJNSP_16operator_adaptorINS7_8equal_toIvEEEENSQ_INSP_8argumentILj0EEEEENSQ_INSP_5valueIbEEEEEEEEEEENSB_17counting_iteratorIlNSB_11use_defaultES16_S16_EEEEEEEySF_S9_NS7_10__identityEEEvT0_PT3_T1_NS0_13GridEvenShareIS1E_EET2_T4_E12temp_storage+120];
	ld.shared.u64 	%rd372, [_ZZN3cub18CUB_300001_SM_10006detail6reduce18DeviceReduceKernelINS2_10policy_hubIN4cuda3std3__45tupleIJblEEEyN6thrust24THRUST_300001_SM_1000_NS8cuda_cub9__find_if7functorIS9_EEE10Policy1000ENSB_12zip_iteratorINS8_IJNSD_26transform_input_iterator_tIbNSB_6detail15normal_iteratorINSB_10device_ptrIbEEEENSK_10functional5actorINSP_9compositeIJNSP_16operator_adaptorINS7_8equal_toIvEEEENSQ_INSP_8argumentILj0EEEEENSQ_INSP_5valueIbEEEEEEEEEEENSB_17counting_iteratorIlNSB_11use_defaultES16_S16_EEEEEEEySF_S9_NS7_10__identityEEEvT0_PT3_T1_NS0_13GridEvenShareIS1E_EET2_T4_E12temp_storage+128];
	and.b16  	%rs372, %rs430, 255;
	setp.eq.s16 	%p281, %rs372, 0;
	setp.eq.s16 	%p282, %rs371, 0;
	min.s64 	%rd373, %rd372, %rd415;
	selp.b16 	%rs373, %rs430, 1, %p282;
	selp.b16 	%rs430, %rs371, %rs373, %p281;
	selp.b64 	%rd374, %rd415, %rd373, %p282;
	selp.b64 	%rd415, %rd372, %rd374, %p281;
	bra.uni 	$L__BB25_118;
$L__BB25_78:
	mov.u32 	%r26, %tid.x;
	add.s64 	%rd119, %rd117, %rd5;
	cvt.u64.u32 	%rd75, %r26;
	add.s64 	%rd120, %rd75, %rd5;
	add.s64 	%rd121, %rd2, %rd120;
	ld.global.u8 	%rs100, [%rd121];
	and.b16  	%rs101, %rs1, 255;
	setp.eq.s16 	%p2, %rs100, %rs101;
	add.s32 	%r59, %r26, 256;
	cvt.u64.u32 	%rd122, %r59;
	ld.global.u8 	%rs102, [%rd121+256];
	setp.eq.s16 	%p3, %rs102, %rs101;
	add.s32 	%r60, %r26, 512;
	cvt.u64.u32 	%rd123, %r60;
	add.s64 	%rd124, %rd119, %rd123;
	ld.global.u8 	%rs105, [%rd121+512];
	setp.eq.s16 	%p4, %rs105, %rs101;
	add.s64 	%rd125, %rd124, 256;
	ld.global.u8 	%rs106, [%rd121+768];
	setp.eq.s16 	%p6, %rs106, %rs101;
	or.pred  	%p8, %p2, %p3;
	selp.b64 	%rd126, %rd75, %rd122, %p2;
	add.s64 	%rd127, %rd119, %rd126;
	min.s64 	%rd128, %rd124, %rd127;
	selp.b64 	%rd129, %rd128, %rd127, %p4;
	or.pred  	%p9, %p8, %p4;
	selp.b64 	%rd130, %rd129, %rd124, %p8;
	min.s64 	%rd131, %rd125, %rd130;
	selp.b64 	%rd132, %rd131, %rd130, %p6;
	or.pred  	%p10, %p9, %p6;
	selp.u16 	%rs430, 1, 0, %p10;
	selp.b64 	%rd415, %rd132, %rd125, %p9;
	setp.lt.u64 	%p11, %rd6, %rd4;
	@%p11 bra 	$L__BB25_94;
	cvt.u32.u64 	%r62, %rd4;
	cvt.u32.u64 	%r63, %rd5;
	cvt.u32.u64 	%r27, %rd1;
	not.b32 	%r64, %r26;
	add.s32 	%r65, %r64, %r27;
	sub.s32 	%r66, %r65, %r62;
	sub.s32 	%r456, %r66, %r63;
	mov.b32 	%r457, 0;
	mov.u64 	%rd432, %rd5;
$L__BB25_80:
	add.s64 	%rd432, %rd432, %rd4;
	add.s64 	%rd133, %rd1, -1024;
	setp.gt.u64 	%p12, %rd432, %rd133;
	@%p12 bra 	$L__BB25_82;
	cvt.u32.u64 	%r67, %rd4;
	add.s64 	%rd134, %rd432, %rd75;
	add.s64 	%rd135, %rd2, %rd134;
	add.s64 	%rd136, %rd134, %rd117;
	ld.global.u8 	%rs107, [%rd135];
	setp.eq.s16 	%p13, %rs107, %rs101;
	add.s64 	%rd137, %rd136, 256;
	ld.global.u8 	%rs109, [%rd135+256];
	setp.eq.s16 	%p14, %rs109, %rs101;
	selp.u16 	%rs110, 1, 0, %p14;
	add.s64 	%rd138, %rd136, 512;
	ld.global.u8 	%rs111, [%rd135+512];
	setp.eq.s16 	%p15, %rs111, %rs101;
	selp.u16 	%rs112, 1, 0, %p15;
	add.s64 	%rd139, %rd136, 768;
	ld.global.u8 	%rs113, [%rd135+768];
	setp.eq.s16 	%p16, %rs113, %rs101;
	selp.u16 	%rs114, 1, 0, %p16;
	and.b16  	%rs115, %rs430, 255;
	setp.eq.s16 	%p17, %rs115, 0;
	selp.u16 	%rs116, 1, 0, %p13;
	min.s64 	%rd140, %rd136, %rd415;
	selp.b16 	%rs117, 1, %rs430, %p13;
	selp.b64 	%rd141, %rd140, %rd415, %p13;
	selp.b16 	%rs118, %rs116, %rs117, %p17;
	and.b16  	%rs119, %rs118, 255;
	selp.b64 	%rd142, %rd136, %rd141, %p17;
	setp.eq.s16 	%p18, %rs119, 0;
	min.s64 	%rd143, %rd137, %rd142;
	selp.b16 	%rs120, 1, %rs118, %p14;
	selp.b64 	%rd144, %rd143, %rd142, %p14;
	selp.b16 	%rs121, %rs110, %rs120, %p18;
	and.b16  	%rs122, %rs121, 255;
	selp.b64 	%rd145, %rd137, %rd144, %p18;
	setp.eq.s16 	%p19, %rs122, 0;
	min.s64 	%rd146, %rd138, %rd145;
	selp.b16 	%rs123, 1, %rs121, %p15;
	selp.b64 	%rd147, %rd146, %rd145, %p15;
	selp.b16 	%rs124, %rs112, %rs123, %p19;
	and.b16  	%rs125, %rs124, 255;
	selp.b64 	%rd148, %rd138, %rd147, %p19;
	setp.eq.s16 	%p20, %rs125, 0;
	min.s64 	%rd149, %rd139, %rd148;
	selp.b16 	%rs126, 1, %rs124, %p16;
	selp.b64 	%rd150, %rd149, %rd148, %p16;
	selp.b16 	%rs430, %rs114, %rs126, %p20;
	selp.b64 	%rd415, %rd139, %rd150, %p20;
	sub.s64 	%rd151, %rd1, %rd432;
	setp.lt.u64 	%p21, %rd151, %rd4;
	add.s32 	%r457, %r457, 1;
	sub.s32 	%r456, %r456, %r67;
	@%p21 bra 	$L__BB25_94;
	bra.uni 	$L__BB25_80;
$L__BB25_82:
	setp.le.u64 	%p22, %rd1, %rd432;
	cvt.u32.u64 	%r68, %rd432;
	cvt.u32.u64 	%r69, %rd1;
	sub.s32 	%r70, %r69, %r68;
	setp.ge.s32 	%p23, %r26, %r70;
	or.pred  	%p24, %p22, %p23;
	@%p24 bra 	$L__BB25_94;
	cvt.u32.u64 	%r72, %rd5;
	cvt.u32.u64 	%r73, %rd4;
	not.b32 	%r74, %r26;
	add.s32 	%r33, %r74, %r27;
	add.s32 	%r75, %r73, %r72;
	sub.s32 	%r76, %r33, %r75;
	mul.lo.s32 	%r77, %r1, %r457;
	shl.b32 	%r78, %r77, 10;
	sub.s32 	%r79, %r76, %r78;
	shr.u32 	%r80, %r79, 8;
	add.s32 	%r34, %r80, 1;
	and.b32  	%r35, %r34, 7;
	setp.lt.u32 	%p25, %r79, 1792;
	mov.u32 	%r460, %r26;
	@%p25 bra 	$L__BB25_86;
	shr.u32 	%r81, %r456, 8;
	add.s32 	%r82, %r81, 1;
	and.b32  	%r83, %r82, 33554424;
	neg.s32 	%r458, %r83;
	mov.u32 	%r460, %r26;
$L__BB25_85:
	.pragma "nounroll";
	cvt.u64.u32 	%rd153, %r460;
	add.s64 	%rd154, %rd432, %rd153;
	add.s64 	%rd155, %rd2, %rd154;
	add.s64 	%rd156, %rd154, %rd117;
	ld.global.u8 	%rs128, [%rd155];
	setp.eq.s16 	%p26, %rs128, %rs101;
	selp.u16 	%rs130, 1, 0, %p26;
	and.b16  	%rs131, %rs430, 255;
	setp.ne.s16 	%p28, %rs131, 0;
	and.pred  	%p29, %p28, %p26;
	min.s64 	%rd157, %rd156, %rd415;
	setp.eq.s16 	%p30, %rs131, 0;
	selp.b16 	%rs132, %rs130, %rs430, %p30;
	selp.b64 	%rd158, %rd156, %rd415, %p30;
	selp.b16 	%rs133, 1, %rs132, %p29;
	and.b16  	%rs134, %rs133, 255;
	selp.b64 	%rd159, %rd157, %rd158, %p29;
	add.s64 	%rd160, %rd156, 256;
	ld.global.u8 	%rs135, [%rd155+256];
	setp.eq.s16 	%p31, %rs135, %rs101;
	selp.u16 	%rs136, 1, 0, %p31;
	setp.ne.s16 	%p33, %rs134, 0;
	and.pred  	%p34, %p33, %p31;
	min.s64 	%rd161, %rd160, %rd159;
	setp.eq.s16 	%p35, %rs134, 0;
	selp.b16 	%rs137, %rs136, %rs133, %p35;
	selp.b64 	%rd162, %rd160, %rd159, %p35;
	selp.b16 	%rs138, 1, %rs137, %p34;
	and.b16  	%rs139, %rs138, 255;
	selp.b64 	%rd163, %rd161, %rd162, %p34;
	add.s64 	%rd164, %rd156, 512;
	ld.global.u8 	%rs140, [%rd155+512];
	setp.eq.s16 	%p36, %rs140, %rs101;
	selp.u16 	%rs141, 1, 0, %p36;
	setp.ne.s16 	%p38, %rs139, 0;
	and.pred  	%p39, %p38, %p36;
	min.s64 	%rd165, %rd164, %rd163;
	setp.eq.s16 	%p40, %rs139, 0;
	selp.b16 	%rs142, %rs141, %rs138, %p40;
	selp.b64 	%rd166, %rd164, %rd163, %p40;
	selp.b16 	%rs143, 1, %rs142, %p39;
	and.b16  	%rs144, %rs143, 255;
	selp.b64 	%rd167, %rd165, %rd166, %p39;
	add.s64 	%rd168, %rd156, 768;
	ld.global.u8 	%rs145, [%rd155+768];
	setp.eq.s16 	%p41, %rs145, %rs101;
	selp.u16 	%rs146, 1, 0, %p41;
	setp.ne.s16 	%p43, %rs144, 0;
	and.pred  	%p44, %p43, %p41;
	min.s64 	%rd169, %rd168, %rd167;
	setp.eq.s16 	%p45, %rs144, 0;
	selp.b16 	%rs147, %rs146, %rs143, %p45;
	selp.b64 	%rd170, %rd168, %rd167, %p45;
	selp.b16 	%rs148, 1, %rs147, %p44;
	and.b16  	%rs149, %rs148, 255;
	selp.b64 	%rd171, %rd169, %rd170, %p44;
	add.s64 	%rd172, %rd156, 1024;
	ld.global.u8 	%rs150, [%rd155+1024];
	setp.eq.s16 	%p46, %rs150, %rs101;
	selp.u16 	%rs151, 1, 0, %p46;
	setp.ne.s16 	%p48, %rs149, 0;
	and.pred  	%p49, %p48, %p46;
	min.s64 	%rd173, %rd172, %rd171;
	setp.eq.s16 	%p50, %rs149, 0;
	selp.b16 	%rs152, %rs151, %rs148, %p50;
	selp.b64 	%rd174, %rd172, %rd171, %p50;
	selp.b16 	%rs153, 1, %rs152, %p49;
	and.b16  	%rs154, %rs153, 255;
	selp.b64 	%rd175, %rd173, %rd174, %p49;
	add.s64 	%rd176, %rd156, 1280;
	ld.global.u8 	%rs155, [%rd155+1280];
	setp.eq.s16 	%p51, %rs155, %rs101;
	selp.u16 	%rs156, 1, 0, %p51;
	setp.ne.s16 	%p53, %rs154, 0;
	and.pred  	%p54, %p53, %p51;
	min.s64 	%rd177, %rd176, %rd175;
	setp.eq.s16 	%p55, %rs154, 0;
	selp.b16 	%rs157, %rs156, %rs153, %p55;
	selp.b64 	%rd178, %rd176, %rd175, %p55;
	selp.b16 	%rs158, 1, %rs157, %p54;
	and.b16  	%rs159, %rs158, 255;
	selp.b64 	%rd179, %rd177, %rd178, %p54;
	add.s64 	%rd180, %rd156, 1536;
	ld.global.u8 	%rs160, [%rd155+1536];
	setp.eq.s16 	%p56, %rs160, %rs101;
	selp.u16 	%rs161, 1, 0, %p56;
	setp.ne.s16 	%p58, %rs159, 0;
	and.pred  	%p59, %p58, %p56;
	min.s64 	%rd181, %rd180, %rd179;
	setp.eq.s16 	%p60, %rs159, 0;
	selp.b16 	%rs162, %rs161, %rs158, %p60;
	selp.b64 	%rd182, %rd180, %rd179, %p60;
	selp.b16 	%rs163, 1, %rs162, %p59;
	and.b16  	%rs164, %rs163, 255;
	selp.b64 	%rd183, %rd181, %rd182, %p59;
	add.s64 	%rd184, %rd156, 1792;
	ld.global.u8 	%rs165, [%rd155+1792];
	setp.eq.s16 	%p61, %rs165, %rs101;
	selp.u16 	%rs166, 1, 0, %p61;
	setp.ne.s16 	%p63, %rs164, 0;
	and.pred  	%p64, %p63, %p61;
	min.s64 	%rd185, %rd184, %rd183;
	setp.eq.s16 	%p65, %rs164, 0;
	selp.b16 	%rs167, %rs166, %rs163, %p65;
	selp.b64 	%rd186, %rd184, %rd183, %p65;
	selp.b16 	%rs430, 1, %rs167, %p64;
	selp.b64 	%rd415, %rd185, %rd186, %p64;
	add.s32 	%r460, %r460, 2048;
	add.s32 	%r458, %r458, 8;
	setp.ne.s32 	%p66, %r458, 0;
	@%p66 bra 	$L__BB25_85;
$L__BB25_86:
	setp.eq.s32 	%p67, %r35, 0;
	@%p67 bra 	$L__BB25_94;
	setp.lt.u32 	%p68, %r35, 4;
	@%p68 bra 	$L__BB25_89;
	cvt.u64.u32 	%rd188, %r460;
	add.s64 	%rd189, %rd432, %rd188;
	add.s64 	%rd190, %rd2, %rd189;
	add.s64 	%rd191, %rd189, %rd117;
	ld.global.u8 	%rs169, [%rd190];
	setp.eq.s16 	%p69, %rs169, %rs101;
	selp.u16 	%rs171, 1, 0, %p69;
	and.b16  	%rs172, %rs430, 255;
	setp.ne.s16 	%p71, %rs172, 0;
	and.pred  	%p72, %p71, %p69;
	min.s64 	%rd192, %rd191, %rd415;
	setp.eq.s16 	%p73, %rs172, 0;
	selp.b16 	%rs173, %rs171, %rs430, %p73;
	selp.b64 	%rd193, %rd191, %rd415, %p73;
	selp.b16 	%rs174, 1, %rs173, %p72;
	and.b16  	%rs175, %rs174, 255;
	selp.b64 	%rd194, %rd192, %rd193, %p72;
	add.s32 	%r84, %r460, 256;
	cvt.u64.u32 	%rd195, %r84;
	add.s64 	%rd196, %rd432, %rd195;
	add.s64 	%rd197, %rd196, %rd117;
	ld.global.u8 	%rs176, [%rd190+256];
	setp.eq.s16 	%p74, %rs176, %rs101;
	selp.u16 	%rs177, 1, 0, %p74;
	setp.ne.s16 	%p76, %rs175, 0;
	and.pred  	%p77, %p76, %p74;
	min.s64 	%rd198, %rd197, %rd194;
	setp.eq.s16 	%p78, %rs175, 0;
	selp.b16 	%rs178, %rs177, %rs174, %p78;
	selp.b64 	%rd199, %rd197, %rd194, %p78;
	selp.b16 	%rs179, 1, %rs178, %p77;
	and.b16  	%rs180, %rs179, 255;
	selp.b64 	%rd200, %rd198, %rd199, %p77;
	add.s32 	%r85, %r460, 512;
	cvt.u64.u32 	%rd201, %r85;
	add.s64 	%rd202, %rd432, %rd201;
	add.s64 	%rd203, %rd202, %rd117;
	ld.global.u8 	%rs181, [%rd190+512];
	setp.eq.s16 	%p79, %rs181, %rs101;
	selp.u16 	%rs182, 1, 0, %p79;
	setp.ne.s16 	%p81, %rs180, 0;
	and.pred  	%p82, %p81, %p79;
	min.s64 	%rd204, %rd203, %rd200;
	setp.eq.s16 	%p83, %rs180, 0;
	selp.b16 	%rs183, %rs182, %rs179, %p83;
	selp.b64 	%rd205, %rd203, %rd200, %p83;
	selp.b16 	%rs184, 1, %rs183, %p82;
	and.b16  	%rs185, %rs184, 255;
	selp.b64 	%rd206, %rd204, %rd205, %p82;
	add.s32 	%r86, %r460, 768;
	cvt.u64.u32 	%rd207, %r86;
	add.s64 	%rd208, %rd432, %rd207;
	add.s64 	%rd209, %rd208, %rd117;
	ld.global.u8 	%rs186, [%rd190+768];
	setp.eq.s16 	%p84, %rs186, %rs101;
	selp.u16 	%rs187, 1, 0, %p84;
	setp.ne.s16 	%p86, %rs185, 0;
	and.pred  	%p87, %p86, %p84;
	min.s64 	%rd210, %rd209, %rd206;
	setp.eq.s16 	%p88, %rs185, 0;
	selp.b16 	%rs188, %rs187, %rs184, %p88;
	selp.b64 	%rd211, %rd209, %rd206, %p88;
	selp.b16 	%rs430, 1, %rs188, %p87;
	selp.b64 	%rd415, %rd210, %rd211, %p87;
	add.s32 	%r460, %r460, 1024;
$L__BB25_89:
	and.b32  	%r87, %r34, 3;
	setp.eq.s32 	%p89, %r87, 0;
	@%p89 bra 	$L__BB25_94;
	setp.eq.s32 	%p90, %r87, 1;
	@%p90 bra 	$L__BB25_92;
	cvt.u64.u32 	%rd213, %r460;
	add.s64 	%rd214, %rd432, %rd213;
	add.s64 	%rd215, %rd2, %rd214;
	add.s64 	%rd216, %rd214, %rd117;
	ld.global.u8 	%rs190, [%rd215];
	setp.eq.s16 	%p91, %rs190, %rs101;
	selp.u16 	%rs192, 1, 0, %p91;
	and.b16  	%rs193, %rs430, 255;
	setp.ne.s16 	%p93, %rs193, 0;
	and.pred  	%p94, %p93, %p91;
	min.s64 	%rd217, %rd216, %rd415;
	setp.eq.s16 	%p95, %rs193, 0;
	selp.b16 	%rs194, %rs192, %rs430, %p95;
	selp.b64 	%rd218, %rd216, %rd415, %p95;
	selp.b16 	%rs195, 1, %rs194, %p94;
	and.b16  	%rs196, %rs195, 255;
	selp.b64 	%rd219, %rd217, %rd218, %p94;
	add.s32 	%r88, %r460, 256;
	cvt.u64.u32 	%rd220, %r88;
	add.s64 	%rd221, %rd432, %rd220;
	add.s64 	%rd222, %rd221, %rd117;
	ld.global.u8 	%rs197, [%rd215+256];
	setp.eq.s16 	%p96, %rs197, %rs101;
	selp.u16 	%rs198, 1, 0, %p96;
	setp.ne.s16 	%p98, %rs196, 0;
	and.pred  	%p99, %p98, %p96;
	min.s64 	%rd223, %rd222, %rd219;
	setp.eq.s16 	%p100, %rs196, 0;
	selp.b16 	%rs199, %rs198, %rs195, %p100;
	selp.b64 	%rd224, %rd222, %rd219, %p100;
	selp.b16 	%rs430, 1, %rs199, %p99;
	selp.b64 	%rd415, %rd223, %rd224, %p99;
	add.s32 	%r460, %r460, 512;
$L__BB25_92:
	and.b32  	%r89, %r33, 256;
	setp.ne.s32 	%p101, %r89, 0;
	@%p101 bra 	$L__BB25_94;
	cvt.u64.u32 	%rd225, %r460;
	add.s64 	%rd226, %rd432, %rd225;
	add.s64 	%rd227, %rd2, %rd226;
	add.s64 	%rd228, %rd226, %rd117;
	ld.global.u8 	%rs200, [%rd227];
	setp.eq.s16 	%p102, %rs200, %rs101;
	selp.u16 	%rs202, 1, 0, %p102;
	and.b16  	%rs203, %rs430, 255;
	setp.ne.s16 	%p104, %rs203, 0;
	and.pred  	%p105, %p104, %p102;
	min.s64 	%rd229, %rd228, %rd415;
	setp.eq.s16 	%p106, %rs203, 0;
	selp.b16 	%rs204, %rs202, %rs430, %p106;
	selp.b64 	%rd230, %rd228, %rd415, %p106;
	selp.b16 	%rs430, 1, %rs204, %p105;
	selp.b64 	%rd415, %rd229, %rd230, %p105;
$L__BB25_94:
	// begin inline asm
	mov.u32 %r90, %laneid;
	// end inline asm
	cvt.u32.u16 	%r111, %rs430;
	and.b32  	%r92, %r111, 255;
	mov.b32 	%r108, 1;
	mov.b32 	%r109, 31;
	mov.b32 	%r110, -1;
	// begin inline asm
	shfl.sync.down.b32 %r91, %r92, %r108, %r109, %r110;
	// end inline asm
	// begin inline asm
	shfl.sync.down.b32 %r96, %r97, %r108, %r109, %r110;
	// end inline asm
	mov.b64 	{%r102, %r107}, %rd415;
	// begin inline asm
	shfl.sync.down.b32 %r101, %r102, %r108, %r109, %r110;
	// end inline asm
	// begin inline asm
	shfl.sync.down.b32 %r106, %r107, %r108, %r109, %r110;
	// end inline asm
	mov.b64 	%rd94, {%r101, %r106};
	cvt.u16.u32 	%rs75, %r91;
	setp.gt.s32 	%p107, %r90, 30;
	@%p107 bra 	$L__BB25_98;
	and.b16  	%rs205, %rs430, 255;
	setp.eq.s16 	%p108, %rs205, 0;
	and.b16  	%rs206, %rs75, 255;
	setp.eq.s16 	%p109, %rs206, 0;
	or.pred  	%p110, %p108, %p109;
	@%p110 bra 	$L__BB25_97;
	min.s64 	%rd415, %rd94, %rd415;
	mov.b16 	%rs430, 1;
	bra.uni 	$L__BB25_98;
$L__BB25_97:
	setp.eq.s16 	%p111, %rs205, 0;
	selp.b16 	%rs430, %rs75, %rs430, %p111;
	selp.b64 	%rd415, %rd94, %rd415, %p111;
$L__BB25_98:
	cvt.u32.u16 	%r132, %rs430;
	and.b32  	%r113, %r132, 255;
	mov.b32 	%r129, 2;
	mov.b32 	%r130, 31;
	mov.b32 	%r131, -1;
	// begin inline asm
	shfl.sync.down.b32 %r112, %r113, %r129, %r130, %r131;
	// end inline asm
	// begin inline asm
	shfl.sync.down.b32 %r117, %r118, %r129, %r130, %r131;
	// end inline asm
	mov.b64 	{%r123, %r128}, %rd415;
	// begin inline asm
	shfl.sync.down.b32 %r122, %r123, %r129, %r130, %r131;
	// end inline asm
	// begin inline asm
	shfl.sync.down.b32 %r127, %r128, %r129, %r130, %r131;
	// end inline asm
	mov.b64 	%rd98, {%r122, %r127};
	cvt.u16.u32 	%rs78, %r112;
	setp.gt.s32 	%p112, %r90, 29;
	@%p112 bra 	$L__BB25_102;
	and.b16  	%rs209, %rs430, 255;
	setp.eq.s16 	%p113, %rs209, 0;
	and.b16  	%rs210, %rs78, 255;
	setp.eq.s16 	%p114, %rs210, 0;
	or.pred  	%p115, %p113, %p114;
	@%p115 bra 	$L__BB25_101;
	min.s64 	%rd415, %rd98, %rd415;
	mov.b16 	%rs430, 1;
	bra.uni 	$L__BB25_102;
$L__BB25_101:
	setp.eq.s16 	%p116, %rs209, 0;
	selp.b16 	%rs430, %rs78, %rs430, %p116;
	selp.b64 	%rd415, %rd98, %rd415, %p116;
$L__BB25_102:
	cvt.u32.u16 	%r153, %rs430;
	and.b32  	%r134, %r153, 255;
	mov.b32 	%r150, 4;
	mov.b32 	%r151, 31;
	mov.b32 	%r152, -1;
	// begin inline asm
	shfl.sync.down.b32 %r133, %r134, %r150, %r151, %r152;
	// end inline asm
	// begin inline asm
	shfl.sync.down.b32 %r138, %r139, %r150, %r151, %r152;
	// end inline asm
	mov.b64 	{%r144, %r149}, %rd415;
	// begin inline asm
	shfl.sync.down.b32 %r143, %r144, %r150, %r151, %r152;
	// end inline asm
	// begin inline asm
	shfl.sync.down.b32 %r148, %r149, %r150, %r151, %r152;
	// end inline asm
	mov.b64 	%rd102, {%r143, %r148};
	cvt.u16.u32 	%rs81, %r133;
	setp.gt.s32 	%p117, %r90, 27;
	@%p117 bra 	$L__BB25_106;
	and.b16  	%rs213, %rs430, 255;
	setp.eq.s16 	%p118, %rs213, 0;
	and.b16  	%rs214, %rs81, 255;
	setp.eq.s16 	%p119, %rs214, 0;
	or.pred  	%p120, %p118, %p119;
	@%p120 bra 	$L__BB25_105;
	min.s64 	%rd415, %rd102, %rd415;
	mov.b16 	%rs430, 1;
	bra.uni 	$L__BB25_106;
$L__BB25_105:
	setp.eq.s16 	%p121, %rs213, 0;
	selp.b16 	%rs430, %rs81, %rs430, %p121;
	selp.b64 	%rd415, %rd102, %rd415, %p121;
$L__BB25_106:
	cvt.u32.u16 	%r174, %rs430;
	and.b32  	%r155, %r174, 255;
	mov.b32 	%r171, 8;
	mov.b32 	%r172, 31;
	mov.b32 	%r173, -1;
	// begin inline asm
	shfl.sync.down.b32 %r154, %r155, %r171, %r172, %r173;
	// end inline asm
	// begin inline asm
	shfl.sync.down.b32 %r159, %r160, %r171, %r172, %r173;
	// end inline asm
	mov.b64 	{%r165, %r170}, %rd415;
	// begin inline asm
	shfl.sync.down.b32 %r164, %r165, %r171, %r172, %r173;
	// end inline asm
	// begin inline asm
	shfl.sync.down.b32 %r169, %r170, %r171, %r172, %r173;
	// end inline asm
	mov.b64 	%rd106, {%r164, %r169};
	cvt.u16.u32 	%rs84, %r154;
	setp.gt.s32 	%p122, %r90, 23;
	@%p122 bra 	$L__BB25_110;
	and.b16  	%rs217, %rs430, 255;
	setp.eq.s16 	%p123, %rs217, 0;
	and.b16  	%rs218, %rs84, 255;
	setp.eq.s16 	%p124, %rs218, 0;
	or.pred  	%p125, %p123, %p124;
	@%p125 bra 	$L__BB25_109;
	min.s64 	%rd415, %rd106, %rd415;
	mov.b16 	%rs430, 1;
	bra.uni 	$L__BB25_110;
$L__BB25_109:
	setp.eq.s16 	%p126, %rs217, 0;
	selp.b16 	%rs430, %rs84, %rs430, %p126;
	selp.b64 	%rd415, %rd106, %rd415, %p126;
$L__BB25_110:
	cvt.u32.u16 	%r195, %rs430;
	and.b32  	%r176, %r195, 255;
	mov.b32 	%r192, 16;
	mov.b32 	%r193, 31;
	mov.b32 	%r194, -1;
	// begin inline asm
	shfl.sync.down.b32 %r175, %r176, %r192, %r193, %r194;
	// end inline asm
	// begin inline asm
	shfl.sync.down.b32 %r180, %r181, %r192, %r193, %r194;
	// end inline asm
	mov.b64 	{%r186, %r191}, %rd415;
	// begin inline asm
	shfl.sync.down.b32 %r185, %r186, %r192, %r193, %r194;
	// end inline asm
	// begin inline asm
	shfl.sync.down.b32 %r190, %r191, %r192, %r193, %r194;
	// end inline asm
	mov.b64 	%rd110, {%r185, %r190};
	cvt.u16.u32 	%rs87, %r175;
	setp.gt.s32 	%p127, %r90, 15;
	@%p127 bra 	$L__BB25_114;
	and.b16  	%rs221, %rs430, 255;
	setp.eq.s16 	%p128, %rs221, 0;
	and.b16  	%rs222, %rs87, 255;
	setp.eq.s16 	%p129, %rs222, 0;
	or.pred  	%p130, %p128, %p129;
	@%p130 bra 	$L__BB25_113;
	min.s64 	%rd415, %rd110, %rd415;
	mov.b16 	%rs430, 1;
	bra.uni 	$L__BB25_114;
$L__BB25_113:
	setp.eq.s16 	%p131, %rs221, 0;
	selp.b16 	%rs430, %rs87, %rs430, %p131;
	selp.b64 	%rd415, %rd110, %rd415, %p131;
$L__BB25_114:
	setp.ne.s32 	%p132, %r90, 0;
	@%p132 bra 	$L__BB25_116;
	shr.u32 	%r196, %r26, 1;
	and.b32  	%r197, %r196, 496;
	mov.u32 	%r198, _ZZN3cub18CUB_300001_SM_10006detail6reduce18DeviceReduceKernelINS2_10policy_hubIN4cuda3std3__45tupleIJblEEEyN6thrust24THRUST_300001_SM_1000_NS8cuda_cub9__find_if7functorIS9_EEE10Policy1000ENSB_12zip_iteratorINS8_IJNSD_26transform_input_iterator_tIbNSB_6detail15normal_iteratorINSB_10device_ptrIbEEEENSK_10functional5actorINSP_9compositeIJNSP_16operator_adaptorINS7_8equal_toIvEEEENSQ_INSP_8argumentILj0EEEEENSQ_INSP_5valueIbEEEEEEEEEEENSB_17counting_iteratorIlNSB_11use_defaultES16_S16_EEEEEEEySF_S9_NS7_10__identityEEEvT0_PT3_T1_NS0_13GridEvenShareIS1E_EET2_T4_E12temp_storage;
	add.s32 	%r199, %r198, %r197;
	st.shared.u8 	[%r199+8], %rs430;
	st.shared.u64 	[%r199+16], %rd415;
$L__BB25_116:
	bar.sync 	0;
	setp.ne.s32 	%p133, %r26, 0;
	@%p133 bra 	$L__BB25_118;
	ld.shared.u8 	%rs225, [_ZZN3cub18CUB_300001_SM_10006detail6reduce18DeviceReduceKernelINS2_10policy_hubIN4cuda3std3__45tupleIJblEEEyN6thrust24THRUST_300001_SM_1000_NS8cuda_cub9__find_if7functorIS9_EEE10Policy1000ENSB_12zip_iteratorINS8_IJNSD_26transform_input_iterator_tIbNSB_6detail15normal_iteratorINSB_10device_ptrIbEEEENSK_10functional5actorINSP_9compositeIJNSP_16operator_adaptorINS7_8equal_toIvEEEENSQ_INSP_8argumentILj0EEEEENSQ_INSP_5valueIbEEEEEEEEEEENSB_17counting_iteratorIlNSB_11use_defaultES16_S16_EEEEEEEySF_S9_NS7_10__identityEEEvT0_PT3_T1_NS0_13GridEvenShareIS1E_EET2_T4_E12temp_storage+24];
	ld.shared.u64 	%rd231, [_ZZN3cub18CUB_300001_SM_10006detail6reduce18DeviceReduceKernelINS2_10policy_hubIN4cuda3std3__45tupleIJblEEEyN6thrust24THRUST_300001_SM_1000_NS8cuda_cub9__find_if7functorIS9_EEE10Policy1000ENSB_12zip_iteratorINS8_IJNSD_26transform_input_iterator_tIbNSB_6detail15normal_iteratorINSB_10device_ptrIbEEEENSK_10functional5actorINSP_9compositeIJNSP_16operator_adaptorINS7_8equal_toIvEEEENSQ_INSP_8argumentILj0EEEEENSQ_INSP_5valueIbEEEEEEEEEEENSB_17counting_iteratorIlNSB_11use_defaultES16_S16_EEEEEEEySF_S9_NS7_10__identityEEEvT0_PT3_T1_NS0_13GridEvenShareIS1E_EET2_T4_E12temp_storage+32];
	and.b16  	%rs226, %rs430, 255;
	setp.eq.s16 	%p134, %rs226, 0;
	setp.eq.s16 	%p135, %rs225, 0;
	min.s64 	%rd232, %rd231, %rd415;
	selp.b16 	%rs227, %rs430, 1, %p135;
	selp.b16 	%rs228, %rs225, %rs227, %p134;
	and.b16  	%rs229, %rs228, 255;
	selp.b64 	%rd233, %rd415, %rd232, %p135;
	selp.b64 	%rd234, %rd231, %rd233, %p134;
	ld.shared.u8 	%rs230, [_ZZN3cub18CUB_300001_SM_10006detail6reduce18DeviceReduceKernelINS2_10policy_hubIN4cuda3std3__45tupleIJblEEEyN6thrust24THRUST_300001_SM_1000_NS8cuda_cub9__find_if7functorIS9_EEE10Policy1000ENSB_12zip_iteratorINS8_IJNSD_26transform_input_iterator_tIbNSB_6detail15normal_iteratorINSB_10device_ptrIbEEEENSK_10functional5actorINSP_9compositeIJNSP_16operator_adaptorINS7_8equal_toIvEEEENSQ_INSP_8argumentILj0EEEEENSQ_INSP_5valueIbEEEEEEEEEEENSB_17counting_iteratorIlNSB_11use_defaultES16_S16_EEEEEEEySF_S9_NS7_10__identityEEEvT0_PT3_T1_NS0_13GridEvenShareIS1E_EET2_T4_E12temp_storage+40];
	ld.shared.u64 	%rd235, [_ZZN3cub18CUB_300001_SM_10006detail6reduce18DeviceReduceKernelINS2_10policy_hubIN4cuda3std3__45tupleIJblEEEyN6thrust24THRUST_300001_SM_1000_NS8cuda_cub9__find_if7functorIS9_EEE10Policy1000ENSB_12zip_iteratorINS8_IJNSD_26transform_input_iterator_tIbNSB_6detail15normal_iteratorINSB_10device_ptrIbEEEENSK_10functional5actorINSP_9compositeIJNSP_16operator_adaptorINS7_8equal_toIvEEEENSQ_INSP_8argumentILj0EEEEENSQ_INSP_5valueIbEEEEEEEEEEENSB_17counting_iteratorIlNSB_11use_defaultES16_S16_EEEEEEEySF_S9_NS7_10__identityEEEvT0_PT3_T1_NS0_13GridEvenShareIS1E_EET2_T4_E12temp_storage+48];
	setp.eq.s16 	%p136, %rs229, 0;
	setp.eq.s16 	%p137, %rs230, 0;
	min.s64 	%rd236, %rd235, %rd234;
	selp.b16 	%rs231, %rs228, 1, %p137;
	selp.b16 	%rs232, %rs230, %rs231, %p136;
	and.b16  	%rs233, %rs232, 255;
	selp.b64 	%rd237, %rd234, %rd236, %p137;
	selp.b64 	%rd238, %rd235, %rd237, %p136;
	ld.shared.u8 	%rs234, [_ZZN3cub18CUB_300001_SM_10006detail6reduce18DeviceReduceKernelINS2_10policy_hubIN4cuda3std3__45tupleIJblEEEyN6thrust24THRUST_300001_SM_1000_NS8cuda_cub9__find_if7functorIS9_EEE10Policy1000ENSB_12zip_iteratorINS8_IJNSD_26transform_input_iterator_tIbNSB_6detail15normal_iteratorINSB_10device_ptrIbEEEENSK_10functional5actorINSP_9compositeIJNSP_16operator_adaptorINS7_8equal_toIvEEEENSQ_INSP_8argumentILj0EEEEENSQ_INSP_5valueIbEEEEEEEEEEENSB_17counting_iteratorIlNSB_11use_defaultES16_S16_EEEEEEEySF_S9_NS7_10__identityEEEvT0_PT3_T1_NS0_13GridEvenShareIS1E_EET2_T4_E12temp_storage+56];
	ld.shared.u64 	%rd239, [_ZZN3cub18CUB_300001_SM_10006detail6reduce18DeviceReduceKernelINS2_10policy_hubIN4cuda3std3__45tupleIJblEEEyN6thrust24THRUST_300001_SM_1000_NS8cuda_cub9__find_if7functorIS9_EEE10Policy1000ENSB_12zip_iteratorINS8_IJNSD_26transform_input_iterator_tIbNSB_6detail15normal_iteratorINSB_10device_ptrIbEEEENSK_10functional5actorINSP_9compositeIJNSP_16operator_adaptorINS7_8equal_toIvEEEENSQ_INSP_8argumentILj0EEEEENSQ_INSP_5valueIbEEEEEEEEEEENSB_17counting_iteratorIlNSB_11use_defaultES16_S16_EEEEEEEySF_S9_NS7_10__identityEEEvT0_PT3_T1_NS0_13GridEvenShareIS1E_EET2_T4_E12temp_storage+64];
	setp.eq.s16 	%p138, %rs233, 0;
	setp.eq.s16 	%p139, %rs234, 0;
	min.s64 	%rd240, %rd239, %rd238;
	selp.b16 	%rs235, %rs232, 1, %p139;
	selp.b16 	%rs236, %rs234, %rs235, %p138;
	and.b16  	%rs237, %rs236, 255;
	selp.b64 	%rd241, %rd238, %rd240, %p139;
	selp.b64 	%rd242, %rd239, %rd241, %p138;
	ld.shared.u8 	%rs238, [_ZZN3cub18CUB_300001_SM_10006detail6reduce18DeviceReduceKernelINS2_10policy_hubIN4cuda3std3__45tupleIJblEEEyN6thrust24THRUST_300001_SM_1000_NS8cuda_cub9__find_if7functorIS9_EEE10Policy1000ENSB_12zip_iteratorINS8_IJNSD_26transform_input_iterator_tIbNSB_6detail15normal_iteratorINSB_10device_ptrIbEEEENSK_10functional5actorINSP_9compositeIJNSP_16operator_adaptorINS7_8equal_toIvEEEENSQ_INSP_8argumentILj0EEEEENSQ_INSP_5valueIbEEEEEEEEEEENSB_17counting_iteratorIlNSB_11use_defaultES16_S16_EEEEEEEySF_S9_NS7_10__identityEEEvT0_PT3_T1_NS0_13GridEvenShareIS1E_EET2_T4_E12temp_storage+72];
	ld.shared.u64 	%rd243, [_ZZN3cub18CUB_300001_SM_10006detail6reduce18DeviceReduceKernelINS2_10policy_hubIN4cuda3std3__45tupleIJblEEEyN6thrust24THRUST_300001_SM_1000_NS8cuda_cub9__find_if7functorIS9_EEE10Policy1000ENSB_12zip_iteratorINS8_IJNSD_26transform_input_iterator_tIbNSB_6detail15normal_iteratorINSB_10device_ptrIbEEEENSK_10functional5actorINSP_9compositeIJNSP_16operator_adaptorINS7_8equal_toIvEEEENSQ_INSP_8argumentILj0EEEEENSQ_INSP_5valueIbEEEEEEEEEEENSB_17counting_iteratorIlNSB_11use_defaultES16_S16_EEEEEEEySF_S9_NS7_10__identityEEEvT0_PT3_T1_NS0_13GridEvenShareIS1E_EET2_T4_E12temp_storage+80];
	setp.eq.s16 	%p140, %rs237, 0;
	setp.eq.s16 	%p141, %rs238, 0;
	min.s64 	%rd244, %rd243, %rd242;
	selp.b16 	%rs239, %rs236, 1, %p141;
	selp.b16 	%rs240, %rs238, %rs239, %p140;
	and.b16  	%rs241, %rs240, 255;
	selp.b64 	%rd245, %rd242, %rd244, %p141;
	selp.b64 	%rd246, %rd243, %rd245, %p140;
	ld.shared.u8 	%rs242, [_ZZN3cub18CUB_300001_SM_10006detail6reduce18DeviceReduceKernelINS2_10policy_hubIN4cuda3std3__45tupleIJblEEEyN6thrust24THRUST_300001_SM_1000_NS8cuda_cub9__find_if7functorIS9_EEE10Policy1000ENSB_12zip_iteratorINS8_IJNSD_26transform_input_iterator_tIbNSB_6detail15normal_iteratorINSB_10device_ptrIbEEEENSK_10functional5actorINSP_9compositeIJNSP_16operator_adaptorINS7_8equal_toIvEEEENSQ_INSP_8argumentILj0EEEEENSQ_INSP_5valueIbEEEEEEEEEEENSB_17counting_iteratorIlNSB_11use_defaultES16_S16_EEEEEEEySF_S9_NS7_10__identityEEEvT0_PT3_T1_NS0_13GridEvenShareIS1E_EET2_T4_E12temp_storage+88];
	ld.shared.u64 	%rd247, [_ZZN3cub18CUB_300001_SM_10006detail6reduce18DeviceReduceKernelINS2_10policy_hubIN4cuda3std3__45tupleIJblEEEyN6thrust24THRUST_300001_SM_1000_NS8cuda_cub9__find_if7functorIS9_EEE10Policy1000ENSB_12zip_iteratorINS8_IJNSD_26transform_input_iterator_tIbNSB_6detail15normal_iteratorINSB_10device_ptrIbEEEENSK_10functional5actorINSP_9compositeIJNSP_16operator_adaptorINS7_8equal_toIvEEEENSQ_INSP_8argumentILj0EEEEENSQ_INSP_5valueIbEEEEEEEEEEENSB_17counting_iteratorIlNSB_11use_defaultES16_S16_EEEEEEEySF_S9_NS7_10__identityEEEvT0_PT3_T1_NS0_13GridEvenShareIS1E_EET2_T4_E12temp_storage+96];
	setp.eq.s16 	%p142, %rs241, 0;
	setp.eq.s16 	%p143, %rs242, 0;
	min.s64 	%rd248, %rd247, %rd246;
	selp.b16 	%rs243, %rs240, 1, %p143;
	selp.b16 	%rs244, %rs242, %rs243, %p142;
	and.b16  	%rs245, %rs244, 255;
	selp.b64 	%rd249, %rd246, %rd248, %p143;
	selp.b64 	%rd250, %rd247, %rd249, %p142;
	ld.shared.u8 	%rs246, [_ZZN3cub18CUB_300001_SM_10006detail6reduce18DeviceReduceKernelINS2_10policy_hubIN4cuda3std3__45tupleIJblEEEyN6thrust24THRUST_300001_SM_1000_NS8cuda_cub9__find_if7functorIS9_EEE10Policy1000ENSB_12zip_iteratorINS8_IJNSD_26transform_input_iterator_tIbNSB_6detail15normal_iteratorINSB_10device_ptrIbEEEENSK_10functional5actorINSP_9compositeIJNSP_16operator_adaptorINS7_8equal_toIvEEEENSQ_INSP_8argumentILj0EEEEENSQ_INSP_5valueIbEEEEEEEEEEENSB_17counting_iteratorIlNSB_11use_defaultES16_S16_EEEEEEEySF_S9_NS7_10__identityEEEvT0_PT3_T1_NS0_13GridEvenShareIS1E_EET2_T4_E12temp_storage+104];
	ld.shared.u64 	%rd251, [_ZZN3cub18CUB_300001_SM_10006detail6reduce18DeviceReduceKernelINS2_10policy_hubIN4cuda3std3__45tupleIJblEEEyN6thrust24THRUST_300001_SM_1000_NS8cuda_cub9__find_if7functorIS9_EEE10Policy1000ENSB_12zip_iteratorINS8_IJNSD_26transform_input_iterator_tIbNSB_6detail15normal_iteratorINSB_10device_ptrIbEEEENSK_10functional5actorINSP_9compositeIJNSP_16operator_adaptorINS7_8equal_toIvEEEENSQ_INSP_8argumentILj0EEEEENSQ_INSP_5valueIbEEEEEEEEEEENSB_17counting_iteratorIlNSB_11use_defaultES16_S16_EEEEEEEySF_S9_NS7_10__identityEEEvT0_PT3_T1_NS0_13GridEvenShareIS1E_EET2_T4_E12temp_storage+112];
	setp.eq.s16 	%p144, %rs245, 0;
	setp.eq.s16 	%p145, %rs246, 0;
	min.s64 	%rd252, %rd251, %rd250;
	selp.b16 	%rs247, %rs244, 1, %p145;
	selp.b16 	%rs248, %rs246, %rs247, %p144;
	and.b16  	%rs249, %rs248, 255;
	selp.b64 	%rd253, %rd250, %rd252, %p145;
	selp.b64 	%rd254, %rd251, %rd253, %p144;
	ld.shared.u8 	%rs250, [_ZZN3cub18CUB_300001_SM_10006detail6reduce18DeviceReduceKernelINS2_10policy_hubIN4cuda3std3__45tupleIJblEEEyN6thrust24THRUST_300001_SM_1000_NS8cuda_cub9__find_if7functorIS9_EEE10Policy1000ENSB_12zip_iteratorINS8_IJNSD_26transform_input_iterator_tIbNSB_6detail15normal_iteratorINSB_10device_ptrIbEEEENSK_10functional5actorINSP_9compositeIJNSP_16operator_adaptorINS7_8equal_toIvEEEENSQ_INSP_8argumentILj0EEEEENSQ_INSP_5valueIbEEEEEEEEEEENSB_17counting_iteratorIlNSB_11use_defaultES16_S16_EEEEEEEySF_S9_NS7_10__identityEEEvT0_PT3_T1_NS0_13GridEvenShareIS1E_EET2_T4_E12temp_storage+120];
	ld.shared.u64 	%rd255, [_ZZN3cub18CUB_300001_SM_10006detail6reduce18DeviceReduceKernelINS2_10policy_hubIN4cuda3std3__45tupleIJblEEEyN6thrust24THRUST_300001_SM_1000_NS8cuda_cub9__find_if7functorIS9_EEE10Policy1000ENSB_12zip_iteratorINS8_IJNSD_26transform_input_iterator_tIbNSB_6detail15normal_iteratorINSB_10device_ptrIbEEEENSK_10functional5actorINSP_9compositeIJNSP_16operator_adaptorINS7_8equal_toIvEEEENSQ_INSP_8argumentILj0EEEEENSQ_INSP_5valueIbEEEEEEEEEEENSB_17counting_iteratorIlNSB_11use_defaultES16_S16_EEEEEEEySF_S9_NS7_10__identityEEEvT0_PT3_T1_NS0_13GridEvenShareIS1E_EET2_T4_E12temp_storage+128];
	setp.eq.s16 	%p146, %rs249, 0;
	setp.eq.s16 	%p147, %rs250, 0;
	min.s64 	%rd256, %rd255, %rd254;
	selp.b16 	%rs251, %rs248, 1, %p147;
	selp.b16 	%rs430, %rs250, %rs251, %p146;
	selp.b64 	%rd257, %rd254, %rd256, %p147;
	selp.b64 	%rd415, %rd255, %rd257, %p146;
$L__BB25_118:
	mov.u32 	%r449, %tid.x;
	setp.ne.s32 	%p324, %r449, 0;
	@%p324 bra 	$L__BB25_120;
	ld.param.u64 	%rd405, [_ZN3cub18CUB_300001_SM_10006detail6reduce18DeviceReduceKernelINS2_10policy_hubIN4cuda3std3__45tupleIJblEEEyN6thrust24THRUST_300001_SM_1000_NS8cuda_cub9__find_if7functorIS9_EEE10Policy1000ENSB_12zip_iteratorINS8_IJNSD_26transform_input_iterator_tIbNSB_6detail15normal_iteratorINSB_10device_ptrIbEEEENSK_10functional5actorINSP_9compositeIJNSP_16operator_adaptorINS7_8equal_toIvEEEENSQ_INSP_8argumentILj0EEEEENSQ_INSP_5valueIbEEEEEEEEEEENSB_17counting_iteratorIlNSB_11use_defaultES16_S16_EEEEEEEySF_S9_NS7_10__identityEEEvT0_PT3_T1_NS0_13GridEvenShareIS1E_EET2_T4__param_1];
	cvta.to.global.u64 	%rd402, %rd405;
	mul.wide.u32 	%rd403, %r2, 16;
	add.s64 	%rd404, %rd402, %rd403;
	st.global.u8 	[%rd404], %rs430;
	st.global.u64 	[%rd404+8], %rd415;
$L__BB25_120:
	ret;

}
	// .globl	_ZN3cub18CUB_300001_SM_10006detail6reduce28DeviceReduceSingleTileKernelINS2_10policy_hubIN4cuda3std3__45tupleIJblEEEyN6thrust24THRUST_300001_SM_1000_NS8cuda_cub9__find_if7functorIS9_EEE10Policy1000EPS9_SI_iSF_S9_S9_NS7_10__identityEEEvT0_T1_T2_T3_T4_T6_
.visible .entry _ZN3cub18CUB_300001_SM_10006detail6reduce28DeviceReduceSingleTileKernelINS2_10policy_hubIN4cuda3std3__45tupleIJblEEEyN6thrust24THRUST_300001_SM_1000_NS8cuda_cub9__find_if7functorIS9_EEE10Policy1000EPS9_SI_iSF_S9_S9_NS7_10__identityEEEvT0_T1_T2_T3_T4_T6_(
	.param .u64 .ptr .align 1 _ZN3cub18CUB_300001_SM_10006detail6reduce28DeviceReduceSingleTileKernelINS2_10policy_hubIN4cuda3std3__45tupleIJblEEEyN6thrust24THRUST_300001_SM_1000_NS8cuda_cub9__find_if7functorIS9_EEE10Policy1000EPS9_SI_iSF_S9_S9_NS7_10__identityEEEvT0_T1_T2_T3_T4_T6__param_0,
	.param .u64 .ptr .align 1 _ZN3cub18CUB_300001_SM_10006detail6reduce28DeviceReduceSingleTileKernelINS2_10policy_hubIN4cuda3std3__45tupleIJblEEEyN6thrust24THRUST_300001_SM_1000_NS8cuda_cub9__find_if7functorIS9_EEE10Policy1000EPS9_SI_iSF_S9_S9_NS7_10__identityEEEvT0_T1_T2_T3_T4_T6__param_1,
	.param .u32 _ZN3cub18CUB_300001_SM_10006detail6reduce28DeviceReduceSingleTileKernelINS2_10policy_hubIN4cuda3std3__45tupleIJblEEEyN6thrust24THRUST_300001_SM_1000_NS8cuda_cub9__find_if7functorIS9_EEE10Policy1000EPS9_SI_iSF_S9_S9_NS7_10__identityEEEvT0_T1_T2_T3_T4_T6__param_2,
	.param .align 1 .b8 _ZN3cub18CUB_300001_SM_10006detail6reduce28DeviceReduceSingleTileKernelINS2_10policy_hubIN4cuda3std3__45tupleIJblEEEyN6thrust24THRUST_300001_SM_1000_NS8cuda_cub9__find_if7functorIS9_EEE10Policy1000EPS9_SI_iSF_S9_S9_NS7_10__identityEEEvT0_T1_T2_T3_T4_T6__param_3[1],
	.param .align 8 .b8 _ZN3cub18CUB_300001_SM_10006detail6reduce28DeviceReduceSingleTileKernelINS2_10policy_hubIN4cuda3std3__45tupleIJblEEEyN6thrust24THRUST_300001_SM_1000_NS8cuda_cub9__find_if7functorIS9_EEE10Policy1000EPS9_SI_iSF_S9_S9_NS7_10__identityEEEvT0_T1_T2_T3_T4_T6__param_4[16],
	.param .align 1 .b8 _ZN3cub18CUB_300001_SM_10006detail6reduce28DeviceReduceSingleTileKernelINS2_10policy_hubIN4cuda3std3__45tupleIJblEEEyN6thrust24THRUST_300001_SM_1000_NS8cuda_cub9__find_if7functorIS9_EEE10Policy1000EPS9_SI_iSF_S9_S9_NS7_10__identityEEEvT0_T1_T2_T3_T4_T6__param_5[1]
)
.maxntid 256
.minnctapersm 1
{
	.reg .pred 	%p<188>;
	.reg .b16 	%rs<340>;
	.reg .b32 	%r<406>;
	.reg .b64 	%rd<359>;
	// demoted variable
	.shared .align 8 .b8 _ZZN3cub18CUB_300001_SM_10006detail6reduce28DeviceReduceSingleTileKernelINS2_10policy_hubIN4cuda3std3__45tupleIJblEEEyN6thrust24THRUST_300001_SM_1000_NS8cuda_cub9__find_if7functorIS9_EEE10Policy1000EPS9_SI_iSF_S9_S9_NS7_10__identityEEEvT0_T1_T2_T3_T4_T6_E12temp_storage[152];
	ld.param.u64 	%rd106, [_ZN3cub18CUB_300001_SM_10006detail6reduce28DeviceReduceSingleTileKernelINS2_10policy_hubIN4cuda3std3__45tupleIJblEEEyN6thrust24THRUST_300001_SM_1000_NS8cuda_cub9__find_if7functorIS9_EEE10Policy1000EPS9_SI_iSF_S9_S9_NS7_10__identityEEEvT0_T1_T2_T3_T4_T6__param_4+8];
	ld.param.u64 	%rd105, [_ZN3cub18CUB_300001_SM_10006detail6reduce28DeviceReduceSingleTileKernelINS2_10policy_hubIN4cuda3std3__45tupleIJblEEEyN6thrust24THRUST_300001_SM_1000_NS8cuda_cub9__find_if7functorIS9_EEE10Policy1000EPS9_SI_iSF_S9_S9_NS7_10__identityEEEvT0_T1_T2_T3_T4_T6__param_0];
	ld.param.u64 	%rd107, [_ZN3cub18CUB_300001_SM_10006detail6reduce28DeviceReduceSingleTileKernelINS2_10policy_hubIN4cuda3std3__45tupleIJblEEEyN6thrust24THRUST_300001_SM_1000_NS8cuda_cub9__find_if7functorIS9_EEE10Policy1000EPS9_SI_iSF_S9_S9_NS7_10__identityEEEvT0_T1_T2_T3_T4_T6__param_1];
	ld.param.u32 	%r38, [_ZN3cub18CUB_300001_SM_10006detail6reduce28DeviceReduceSingleTileKernelINS2_10policy_hubIN4cuda3std3__45tupleIJblEEEyN6thrust24THRUST_300001_SM_1000_NS8cuda_cub9__find_if7functorIS9_EEE10Policy1000EPS9_SI_iSF_S9_S9_NS7_10__identityEEEvT0_T1_T2_T3_T4_T6__param_2];
	ld.param.u8 	%rs82, [_ZN3cub18CUB_300001_SM_10006detail6reduce28DeviceReduceSingleTileKernelINS2_10policy_hubIN4cuda3std3__45tupleIJblEEEyN6thrust24THRUST_300001_SM_1000_NS8cuda_cub9__find_if7functorIS9_EEE10Policy1000EPS9_SI_iSF_S9_S9_NS7_10__identityEEEvT0_T1_T2_T3_T4_T6__param_4];
	cvta.to.global.u64 	%rd1, %rd107;
	setp.ne.s32 	%p1, %r38, 0;
	@%p1 bra 	$L__BB26_3;
	mov.u32 	%r392, %tid.x;
	setp.ne.s32 	%p187, %r392, 0;
	@%p187 bra 	$L__BB26_112;
	st.global.u8 	[%rd1], %rs82;
	st.global.u64 	[%rd1+8], %rd106;
	bra.uni 	$L__BB26_112;
$L__BB26_3:
	setp.gt.s32 	%p2, %r38, 1023;
	@%p2 bra 	$L__BB26_74;
	mov.u32 	%r1, %tid.x;
	setp.ge.s32 	%p77, %r1, %r38;
	mov.b16 	%rs311, 0;
	mov.b64 	%rd329, 0;
	mov.u32 	%r396, %r1;
	@%p77 bra 	$L__BB26_6;
	mul.wide.u32 	%rd234, %r1, 16;
	add.s64 	%rd231, %rd105, %rd234;
	// begin inline asm
	ld.global.nc.u64 %rd230, [%rd231];
	// end inline asm
	add.s64 	%rd233, %rd231, 8;
	// begin inline asm
	ld.global.nc.u64 %rd329, [%rd233];
	// end inline asm
	cvt.u16.u64 	%rs311, %rd230;
	add.s32 	%r396, %r1, 256;
$L__BB26_6:
	setp.ge.s32 	%p78, %r396, %r38;
	@%p78 bra 	$L__BB26_12;
	not.b32 	%r158, %r396;
	add.s32 	%r4, %r38, %r158;
	and.b32  	%r159, %r4, 768;
	setp.eq.s32 	%p79, %r159, 768;
	@%p79 bra 	$L__BB26_10;
	mul.wide.u32 	%rd236, %r396, 16;
	add.s64 	%rd323, %rd105, %rd236;
	shr.u32 	%r160, %r4, 8;
	add.s32 	%r161, %r160, 1;
	and.b32  	%r162, %r161, 3;
	neg.s32 	%r394, %r162;
$L__BB26_9:
	.pragma "nounroll";
	// begin inline asm
	ld.global.nc.u64 %rd237, [%rd323];
	// end inline asm
	add.s64 	%rd240, %rd323, 8;
	// begin inline asm
	ld.global.nc.u64 %rd239, [%rd240];
	// end inline asm
	cvt.u16.u64 	%rs190, %rd237;
	and.b16  	%rs191, %rs190, 255;
	and.b16  	%rs192, %rs311, 255;
	setp.eq.s16 	%p80, %rs192, 0;
	setp.eq.s16 	%p81, %rs191, 0;
	min.s64 	%rd241, %rd239, %rd329;
	selp.b64 	%rd242, %rd329, %rd241, %p81;
	selp.b64 	%rd329, %rd239, %rd242, %p80;
	selp.b16 	%rs193, %rs311, 1, %p81;
	selp.b16 	%rs311, %rs190, %rs193, %p80;
	add.s32 	%r396, %r396, 256;
	add.s64 	%rd323, %rd323, 4096;
	add.s32 	%r394, %r394, 1;
	setp.ne.s32 	%p82, %r394, 0;
	@%p82 bra 	$L__BB26_9;
$L__BB26_10:
	setp.lt.u32 	%p83, %r4, 768;
	@%p83 bra 	$L__BB26_12;
$L__BB26_11:
	mul.wide.s32 	%rd259, %r396, 16;
	add.s64 	%rd244, %rd105, %rd259;
	// begin inline asm
	ld.global.nc.u64 %rd243, [%rd244];
	// end inline asm
	add.s64 	%rd246, %rd244, 8;
	// begin inline asm
	ld.global.nc.u64 %rd245, [%rd246];
	// end inline asm
	cvt.u16.u64 	%rs194, %rd243;
	and.b16  	%rs195, %rs194, 255;
	and.b16  	%rs196, %rs311, 255;
	setp.eq.s16 	%p84, %rs196, 0;
	setp.eq.s16 	%p85, %rs195, 0;
	min.s64 	%rd260, %rd245, %rd329;
	selp.b64 	%rd261, %rd329, %rd260, %p85;
	selp.b64 	%rd262, %rd245, %rd261, %p84;
	selp.b16 	%rs197, %rs311, 1, %p85;
	selp.b16 	%rs198, %rs194, %rs197, %p84;
	and.b16  	%rs199, %rs198, 255;
	add.s64 	%rd248, %rd244, 4096;
	// begin inline asm
	ld.global.nc.u64 %rd247, [%rd248];
	// end inline asm
	add.s64 	%rd250, %rd244, 4104;
	// begin inline asm
	ld.global.nc.u64 %rd249, [%rd250];
	// end inline asm
	cvt.u16.u64 	%rs200, %rd247;
	and.b16  	%rs201, %rs200, 255;
	setp.eq.s16 	%p86, %rs199, 0;
	setp.eq.s16 	%p87, %rs201, 0;
	min.s64 	%rd263, %rd249, %rd262;
	selp.b64 	%rd264, %rd262, %rd263, %p87;
	selp.b64 	%rd265, %rd249, %rd264, %p86;
	selp.b16 	%rs202, %rs198, 1, %p87;
	selp.b16 	%rs203, %rs200, %rs202, %p86;
	and.b16  	%rs204, %rs203, 255;
	add.s64 	%rd252, %rd244, 8192;
	// begin inline asm
	ld.global.nc.u64 %rd251, [%rd252];
	// end inline asm
	add.s64 	%rd254, %rd244, 8200;
	// begin inline asm
	ld.global.nc.u64 %rd253, [%rd254];
	// end inline asm
	cvt.u16.u64 	%rs205, %rd251;
	and.b16  	%rs206, %rs205, 255;
	setp.eq.s16 	%p88, %rs204, 0;
	setp.eq.s16 	%p89, %rs206, 0;
	min.s64 	%rd266, %rd253, %rd265;
	selp.b64 	%rd267, %rd265, %rd266, %p89;
	selp.b64 	%rd268, %rd253, %rd267, %p88;
	selp.b16 	%rs207, %rs203, 1, %p89;
	selp.b16 	%rs208, %rs205, %rs207, %p88;
	and.b16  	%rs209, %rs208, 255;
	add.s64 	%rd256, %rd244, 12288;
	// begin inline asm
	ld.global.nc.u64 %rd255, [%rd256];
	// end inline asm
	add.s64 	%rd258, %rd244, 12296;
	// begin inline asm
	ld.global.nc.u64 %rd257, [%rd258];
	// end inline asm
	cvt.u16.u64 	%rs210, %rd255;
	and.b16  	%rs211, %rs210, 255;
	setp.eq.s16 	%p90, %rs209, 0;
	setp.eq.s16 	%p91, %rs211, 0;
	min.s64 	%rd269, %rd257, %rd268;
	selp.b64 	%rd270, %rd268, %rd269, %p91;
	selp.b64 	%rd329, %rd257, %rd270, %p90;
	selp.b16 	%rs212, %rs208, 1, %p91;
	selp.b16 	%rs311, %rs210, %rs212, %p90;
	add.s32 	%r396, %r396, 1024;
	setp.lt.s32 	%p92, %r396, %r38;
	@%p92 bra 	$L__BB26_11;
$L__BB26_12:
	setp.lt.s32 	%p93, %r38, 256;
	@%p93 bra 	$L__BB26_37;
	// begin inline asm
	mov.u32 %r281, %laneid;
	// end inline asm
	cvt.u32.u16 	%r302, %rs311;
	and.b32  	%r283, %r302, 255;
	mov.b32 	%r299, 1;
	mov.b32 	%r300, 31;
	mov.b32 	%r301, -1;
	// begin inline asm
	shfl.sync.down.b32 %r282, %r283, %r299, %r300, %r301;
	// end inline asm
	// begin inline asm
	shfl.sync.down.b32 %r287, %r288, %r299, %r300, %r301;
	// end inline asm
	mov.b64 	{%r293, %r298}, %rd329;
	// begin inline asm
	shfl.sync.down.b32 %r292, %r293, %r299, %r300, %r301;
	// end inline asm
	// begin inline asm
	shfl.sync.down.b32 %r297, %r298, %r299, %r300, %r301;
	// end inline asm
	mov.b64 	%rd14, {%r292, %r297};
	cvt.u16.u32 	%rs10, %r282;
	setp.gt.s32 	%p143, %r281, 30;
	@%p143 bra 	$L__BB26_17;
	and.b16  	%rs254, %rs311, 255;
	setp.eq.s16 	%p144, %rs254, 0;
	and.b16  	%rs255, %rs10, 255;
	setp.eq.s16 	%p145, %rs255, 0;
	or.pred  	%p146, %p144, %p145;
	@%p146 bra 	$L__BB26_16;
	min.s64 	%rd329, %rd14, %rd329;
	mov.b16 	%rs311, 1;
	bra.uni 	$L__BB26_17;
$L__BB26_16:
	setp.eq.s16 	%p147, %rs254, 0;
	selp.b64 	%rd329, %rd14, %rd329, %p147;
	selp.b16 	%rs311, %rs10, %rs311, %p147;
$L__BB26_17:
	cvt.u32.u16 	%r323, %rs311;
	and.b32  	%r304, %r323, 255;
	mov.b32 	%r320, 2;
	mov.b32 	%r321, 31;
	mov.b32 	%r322, -1;
	// begin inline asm
	shfl.sync.down.b32 %r303, %r304, %r320, %r321, %r322;
	// end inline asm
	// begin inline asm
	shfl.sync.down.b32 %r308, %r309, %r320, %r321, %r322;
	// end inline asm
	mov.b64 	{%r314, %r319}, %rd329;
	// begin inline asm
	shfl.sync.down.b32 %r313, %r314, %r320, %r321, %r322;
	// end inline asm
	// begin inline asm
	shfl.sync.down.b32 %r318, %r319, %r320, %r321, %r322;
	// end inline asm
	mov.b64 	%rd18, {%r313, %r318};
	cvt.u16.u32 	%rs13, %r303;
	setp.gt.s32 	%p148, %r281, 29;
	@%p148 bra 	$L__BB26_21;
	and.b16  	%rs258, %rs311, 255;
	setp.eq.s16 	%p149, %rs258, 0;
	and.b16  	%rs259, %rs13, 255;
	setp.eq.s16 	%p150, %rs259, 0;
	or.pred  	%p151, %p149, %p150;
	@%p151 bra 	$L__BB26_20;
	min.s64 	%rd329, %rd18, %rd329;
	mov.b16 	%rs311, 1;
	bra.uni 	$L__BB26_21;
$L__BB26_20:
	setp.eq.s16 	%p152, %rs258, 0;
	selp.b64 	%rd329, %rd18, %rd329, %p152;
	selp.b16 	%rs311, %rs13, %rs311, %p152;
$L__BB26_21:
	cvt.u32.u16 	%r344, %rs311;
	and.b32  	%r325, %r344, 255;
	mov.b32 	%r341, 4;
	mov.b32 	%r342, 31;
	mov.b32 	%r343, -1;
	// begin inline asm
	shfl.sync.down.b32 %r324, %r325, %r341, %r342, %r343;
	// end inline asm
	// begin inline asm
	shfl.sync.down.b32 %r329, %r330, %r341, %r342, %r343;
	// end inline asm
	mov.b64 	{%r335, %r340}, %rd329;
	// begin inline asm
	shfl.sync.down.b32 %r334, %r335, %r341, %r342, %r343;
	// end inline asm
	// begin inline asm
	shfl.sync.down.b32 %r339, %r340, %r341, %r342, %r343;
	// end inline asm
	mov.b64 	%rd22, {%r334, %r339};
	cvt.u16.u32 	%rs16, %r324;
	setp.gt.s32 	%p153, %r281, 27;
	@%p153 bra 	$L__BB26_25;
	and.b16  	%rs262, %rs311, 255;
	setp.eq.s16 	%p154, %rs262, 0;
	and.b16  	%rs263, %rs16, 255;
	setp.eq.s16 	%p155, %rs263, 0;
	or.pred  	%p156, %p154, %p155;
	@%p156 bra 	$L__BB26_24;
	min.s64 	%rd329, %rd22, %rd329;
	mov.b16 	%rs311, 1;
	bra.uni 	$L__BB26_25;
$L__BB26_24:
	setp.eq.s16 	%p157, %rs262, 0;
	selp.b64 	%rd329, %rd22, %rd329, %p157;
	selp.b16 	%rs311, %rs16, %rs311, %p157;
$L__BB26_25:
	cvt.u32.u16 	%r365, %rs311;
	and.b32  	%r346, %r365, 255;
	mov.b32 	%r362, 8;
	mov.b32 	%r363, 31;
	mov.b32 	%r364, -1;
	// begin inline asm
	shfl.sync.down.b32 %r345, %r346, %r362, %r363, %r364;
	// end inline asm
	// begin inline asm
	shfl.sync.down.b32 %r350, %r351, %r362, %r363, %r364;
	// end inline asm
	mov.b64 	{%r356, %r361}, %rd329;
	// begin inline asm
	shfl.sync.down.b32 %r355, %r356, %r362, %r363, %r364;
	// end inline asm
	// begin inline asm
	shfl.sync.down.b32 %r360, %r361, %r362, %r363, %r364;
	// end inline asm
	mov.b64 	%rd26, {%r355, %r360};
	cvt.u16.u32 	%rs19, %r345;
	setp.gt.s32 	%p158, %r281, 23;
	@%p158 bra 	$L__BB26_29;
	and.b16  	%rs266, %rs311, 255;
	setp.eq.s16 	%p159, %rs266, 0;
	and.b16  	%rs267, %rs19, 255;
	setp.eq.s16 	%p160, %rs267, 0;
	or.pred  	%p161, %p159, %p160;
	@%p161 bra 	$L__BB26_28;
	min.s64 	%rd329, %rd26, %rd329;
	mov.b16 	%rs311, 1;
	bra.uni 	$L__BB26_29;
$L__BB26_28:
	setp.eq.s16 	%p162, %rs266, 0;
	selp.b64 	%rd329, %rd26, %rd329, %p162;
	selp.b16 	%rs311, %rs19, %rs311, %p162;
$L__BB26_29:
	cvt.u32.u16 	%r386, %rs311;
	and.b32  	%r367, %r386, 255;
	mov.b32 	%r383, 16;
	mov.b32 	%r384, 31;
	mov.b32 	%r385, -1;
	// begin inline asm
	shfl.sync.down.b32 %r366, %r367, %r383, %r384, %r385;
	// end inline asm
	// begin inline asm
	shfl.sync.down.b32 %r371, %r372, %r383, %r384, %r385;
	// end inline asm
	mov.b64 	{%r377, %r382}, %rd329;
	// begin inline asm
	shfl.sync.down.b32 %r376, %r377, %r383, %r384, %r385;
	// end inline asm
	// begin inline asm
	shfl.sync.down.b32 %r381, %r382, %r383, %r384, %r385;
	// end inline asm
	mov.b64 	%rd30, {%r376, %r381};
	cvt.u16.u32 	%rs22, %r366;
	setp.gt.s32 	%p163, %r281, 15;
	@%p163 bra 	$L__BB26_33;
	and.b16  	%rs270, %rs311, 255;
	setp.eq.s16 	%p164, %rs270, 0;
	and.b16  	%rs271, %rs22, 255;
	setp.eq.s16 	%p165, %rs271, 0;
	or.pred  	%p166, %p164, %p165;
	@%p166 bra 	$L__BB26_32;
	min.s64 	%rd329, %rd30, %rd329;
	mov.b16 	%rs311, 1;
	bra.uni 	$L__BB26_33;
$L__BB26_32:
	setp.eq.s16 	%p167, %rs270, 0;
	selp.b64 	%rd329, %rd30, %rd329, %p167;
	selp.b16 	%rs311, %rs22, %rs311, %p167;
$L__BB26_33:
	setp.ne.s32 	%p168, %r281, 0;
	@%p168 bra 	$L__BB26_35;
	shr.u32 	%r387, %r1, 1;
	and.b32  	%r388, %r387, 496;
	mov.u32 	%r389, _ZZN3cub18CUB_300001_SM_10006detail6reduce28DeviceReduceSingleTileKernelINS2_10policy_hubIN4cuda3std3__45tupleIJblEEEyN6thrust24THRUST_300001_SM_1000_NS8cuda_cub9__find_if7functorIS9_EEE10Policy1000EPS9_SI_iSF_S9_S9_NS7_10__identityEEEvT0_T1_T2_T3_T4_T6_E12temp_storage;
	add.s32 	%r390, %r389, %r388;
	st.shared.u8 	[%r390+8], %rs311;
	st.shared.u64 	[%r390+16], %rd329;
$L__BB26_35:
	bar.sync 	0;
	setp.ne.s32 	%p169, %r1, 0;
	@%p169 bra 	$L__BB26_110;
	ld.shared.u8 	%rs274, [_ZZN3cub18CUB_300001_SM_10006detail6reduce28DeviceReduceSingleTileKernelINS2_10policy_hubIN4cuda3std3__45tupleIJblEEEyN6thrust24THRUST_300001_SM_1000_NS8cuda_cub9__find_if7functorIS9_EEE10Policy1000EPS9_SI_iSF_S9_S9_NS7_10__identityEEEvT0_T1_T2_T3_T4_T6_E12temp_storage+24];
	ld.shared.u64 	%rd292, [_ZZN3cub18CUB_300001_SM_10006detail6reduce28DeviceReduceSingleTileKernelINS2_10policy_hubIN4cuda3std3__45tupleIJblEEEyN6thrust24THRUST_300001_SM_1000_NS8cuda_cub9__find_if7functorIS9_EEE10Policy1000EPS9_SI_iSF_S9_S9_NS7_10__identityEEEvT0_T1_T2_T3_T4_T6_E12temp_storage+32];
	and.b16  	%rs275, %rs311, 255;
	setp.eq.s16 	%p170, %rs275, 0;
	setp.eq.s16 	%p171, %rs274, 0;
	min.s64 	%rd293, %rd292, %rd329;
	selp.b64 	%rd294, %rd329, %rd293, %p171;
	selp.b64 	%rd295, %rd292, %rd294, %p170;
	selp.b16 	%rs276, %rs311, 1, %p171;
	selp.b16 	%rs277, %rs274, %rs276, %p170;
	and.b16  	%rs278, %rs277, 255;
	ld.shared.u8 	%rs279, [_ZZN3cub18CUB_300001_SM_10006detail6reduce28DeviceReduceSingleTileKernelINS2_10policy_hubIN4cuda3std3__45tupleIJblEEEyN6thrust24THRUST_300001_SM_1000_NS8cuda_cub9__find_if7functorIS9_EEE10Policy1000EPS9_SI_iSF_S9_S9_NS7_10__identityEEEvT0_T1_T2_T3_T4_T6_E12temp_storage+40];
	ld.shared.u64 	%rd296, [_ZZN3cub18CUB_300001_SM_10006detail6reduce28DeviceReduceSingleTileKernelINS2_10policy_hubIN4cuda3std3__45tupleIJblEEEyN6thrust24THRUST_300001_SM_1000_NS8cuda_cub9__find_if7functorIS9_EEE10Policy1000EPS9_SI_iSF_S9_S9_NS7_10__identityEEEvT0_T1_T2_T3_T4_T6_E12temp_storage+48];
	setp.eq.s16 	%p172, %rs278, 0;
	setp.eq.s16 	%p173, %rs279, 0;
	min.s64 	%rd297, %rd296, %rd295;
	selp.b64 	%rd298, %rd295, %rd297, %p173;
	selp.b64 	%rd299, %rd296, %rd298, %p172;
	selp.b16 	%rs280, %rs277, 1, %p173;
	selp.b16 	%rs281, %rs279, %rs280, %p172;
	and.b16  	%rs282, %rs281, 255;
	ld.shared.u8 	%rs283, [_ZZN3cub18CUB_300001_SM_10006detail6reduce28DeviceReduceSingleTileKernelINS2_10policy_hubIN4cuda3std3__45tupleIJblEEEyN6thrust24THRUST_300001_SM_1000_NS8cuda_cub9__find_if7functorIS9_EEE10Policy1000EPS9_SI_iSF_S9_S9_NS7_10__identityEEEvT0_T1_T2_T3_T4_T6_E12temp_storage+56];
	ld.shared.u64 	%rd300, [_ZZN3cub18CUB_300001_SM_10006detail6reduce28DeviceReduceSingleTileKernelINS2_10policy_hubIN4cuda3std3__45tupleIJblEEEyN6thrust24THRUST_300001_SM_1000_NS8cuda_cub9__find_if7functorIS9_EEE10Policy1000EPS9_SI_iSF_S9_S9_NS7_10__identityEEEvT0_T1_T2_T3_T4_T6_E12temp_storage+64];
	setp.eq.s16 	%p174, %rs282, 0;
	setp.eq.s16 	%p175, %rs283, 0;
	min.s64 	%rd301, %rd300, %rd299;
	selp.b16 	%rs284, %rs281, 1, %p175;
	selp.b16 	%rs285, %rs283, %rs284, %p174;
	and.b16  	%rs286, %rs285, 255;
	selp.b64 	%rd302, %rd299, %rd301, %p175;
	selp.b64 	%rd303, %rd300, %rd302, %p174;
	ld.shared.u8 	%rs287, [_ZZN3cub18CUB_300001_SM_10006detail6reduce28DeviceReduceSingleTileKernelINS2_10policy_hubIN4cuda3std3__45tupleIJblEEEyN6thrust24THRUST_300001_SM_1000_NS8cuda_cub9__find_if7functorIS9_EEE10Policy1000EPS9_SI_iSF_S9_S9_NS7_10__identityEEEvT0_T1_T2_T3_T4_T6_E12temp_storage+72];
	ld.shared.u64 	%rd304, [_ZZN3cub18CUB_300001_SM_10006detail6reduce28DeviceReduceSingleTileKernelINS2_10policy_hubIN4cuda3std3__45tupleIJblEEEyN6thrust24THRUST_300001_SM_1000_NS8cuda_cub9__find_if7functorIS9_EEE10Policy1000EPS9_SI_iSF_S9_S9_NS7_10__identityEEEvT0_T1_T2_T3_T4_T6_E12temp_storage+80];
	setp.eq.s16 	%p176, %rs286, 0;
	setp.eq.s16 	%p177, %rs287, 0;
	min.s64 	%rd305, %rd304, %rd303;
	selp.b16 	%rs288, %rs285, 1, %p177;
	selp.b16 	%rs289, %rs287, %rs288, %p176;
	and.b16  	%rs290, %rs289, 255;
	selp.b64 	%rd306, %rd303, %rd305, %p177;
	selp.b64 	%rd307, %rd304, %rd306, %p176;
	ld.shared.u8 	%rs291, [_ZZN3cub18CUB_300001_SM_10006detail6reduce28DeviceReduceSingleTileKernelINS2_10policy_hubIN4cuda3std3__45tupleIJblEEEyN6thrust24THRUST_300001_SM_1000_NS8cuda_cub9__find_if7functorIS9_EEE10Policy1000EPS9_SI_iSF_S9_S9_NS7_10__identityEEEvT0_T1_T2_T3_T4_T6_E12temp_storage+88];
	ld.shared.u64 	%rd308, [_ZZN3cub18CUB_300001_SM_10006detail6reduce28DeviceReduceSingleTileKernelINS2_10policy_hubIN4cuda3std3__45tupleIJblEEEyN6thrust24THRUST_300001_SM_1000_NS8cuda_cub9__find_if7functorIS9_EEE10Policy1000EPS9_SI_iSF_S9_S9_NS7_10__identityEEEvT0_T1_T2_T3_T4_T6_E12temp_storage+96];
	setp.eq.s16 	%p178, %rs290, 0;
	setp.eq.s16 	%p179, %rs291, 0;
	min.s64 	%rd309, %rd308, %rd307;
	selp.b16 	%rs292, %rs289, 1, %p179;
	selp.b16 	%rs293, %rs291, %rs292, %p178;
	and.b16  	%rs294, %rs293, 255;
	selp.b64 	%rd310, %rd307, %rd309, %p179;
	selp.b64 	%rd311, %rd308, %rd310, %p178;
	ld.shared.u8 	%rs295, [_ZZN3cub18CUB_300001_SM_10006detail6reduce28DeviceReduceSingleTileKernelINS2_10policy_hubIN4cuda3std3__45tupleIJblEEEyN6thrust24THRUST_300001_SM_1000_NS8cuda_cub9__find_if7functorIS9_EEE10Policy1000EPS9_SI_iSF_S9_S9_NS7_10__identityEEEvT0_T1_T2_T3_T4_T6_E12temp_storage+104];
	ld.shared.u64 	%rd312, [_ZZN3cub18CUB_300001_SM_10006detail6reduce28DeviceReduceSingleTileKernelINS2_10policy_hubIN4cuda3std3__45tupleIJblEEEyN6thrust24THRUST_300001_SM_1000_NS8cuda_cub9__find_if7functorIS9_EEE10Policy1000EPS9_SI_iSF_S9_S9_NS7_10__identityEEEvT0_T1_T2_T3_T4_T6_E12temp_storage+112];
	setp.eq.s16 	%p180, %rs294, 0;
	setp.eq.s16 	%p181, %rs295, 0;
	min.s64 	%rd313, %rd312, %rd311;
	selp.b16 	%rs296, %rs293, 1, %p181;
	selp.b16 	%rs297, %rs295, %rs296, %p180;
	and.b16  	%rs298, %rs297, 255;
	selp.b64 	%rd314, %rd311, %rd313, %p181;
	selp.b64 	%rd315, %rd312, %rd314, %p180;
	ld.shared.u8 	%rs299, [_ZZN3cub18CUB_300001_SM_10006detail6reduce28DeviceReduceSingleTileKernelINS2_10policy_hubIN4cuda3std3__45tupleIJblEEEyN6thrust24THRUST_300001_SM_1000_NS8cuda_cub9__find_if7functorIS9_EEE10Policy1000EPS9_SI_iSF_S9_S9_NS7_10__identityEEEvT0_T1_T2_T3_T4_T6_E12temp_storage+120];
	ld.shared.u64 	%rd316, [_ZZN3cub18CUB_300001_SM_10006detail6reduce28DeviceReduceSingleTileKernelINS2_10policy_hubIN4cuda3std3__45tupleIJblEEEyN6thrust24THRUST_300001_SM_1000_NS8cuda_cub9__find_if7functorIS9_EEE10Policy1000EPS9_SI_iSF_S9_S9_NS7_10__identityEEEvT0_T1_T2_T3_T4_T6_E12temp_storage+128];
	setp.eq.s16 	%p182, %rs298, 0;
	setp.eq.s16 	%p183, %rs299, 0;
	min.s64 	%rd317, %rd316, %rd315;
	selp.b16 	%rs300, %rs297, 1, %p183;
	selp.b16 	%rs311, %rs299, %rs300, %p182;
	selp.b64 	%rd318, %rd315, %rd317, %p183;
	selp.b64 	%rd329, %rd316, %rd318, %p182;
	bra.uni 	$L__BB26_110;
$L__BB26_37:
	// begin inline asm
	mov.u32 %r163, %laneid;
	// end inline asm
	and.b32  	%r184, %r1, 992;
	add.s32 	%r185, %r184, 32;
	setp.gt.s32 	%p94, %r185, %r38;
	not.b32 	%r186, %r184;
	add.s32 	%r187, %r38, %r186;
	selp.b32 	%r182, %r187, 31, %p94;
	cvt.u32.u16 	%r188, %rs311;
	and.b32  	%r165, %r188, 255;
	mov.b32 	%r181, 1;
	mov.b32 	%r183, -1;
	// begin inline asm
	shfl.sync.down.b32 %r164, %r165, %r181, %r182, %r183;
	// end inline asm
	// begin inline asm
	shfl.sync.down.b32 %r169, %r170, %r181, %r182, %r183;
	// end inline asm
	mov.b64 	{%r175, %r180}, %rd329;
	// begin inline asm
	shfl.sync.down.b32 %r174, %r175, %r181, %r182, %r183;
	// end inline asm
	// begin inline asm
	shfl.sync.down.b32 %r179, %r180, %r181, %r182, %r183;
	// end inline asm
	mov.b64 	%rd35, {%r174, %r179};
	cvt.u16.u32 	%rs26, %r164;
	setp.ge.s32 	%p95, %r163, %r182;
	@%p95 bra 	$L__BB26_41;
	and.b16  	%rs213, %rs311, 255;
	setp.eq.s16 	%p96, %rs213, 0;
	and.b16  	%rs214, %rs26, 255;
	setp.eq.s16 	%p97, %rs214, 0;
	or.pred  	%p98, %p96, %p97;
	@%p98 bra 	$L__BB26_40;
	min.s64 	%rd329, %rd35, %rd329;
	mov.b16 	%rs311, 1;
	bra.uni 	$L__BB26_41;
$L__BB26_40:
	setp.eq.s16 	%p99, %rs213, 0;
	selp.b16 	%rs311, %rs26, %rs311, %p99;
	selp.b64 	%rd329, %rd35, %rd329, %p99;
$L__BB26_41:
	cvt.u32.u16 	%r209, %rs311;
	and.b32  	%r190, %r209, 255;
	mov.b32 	%r206, 2;
	mov.b32 	%r208, -1;
	// begin inline asm
	shfl.sync.down.b32 %r189, %r190, %r206, %r182, %r208;
	// end inline asm
	// begin inline asm
	shfl.sync.down.b32 %r194, %r195, %r206, %r182, %r208;
	// end inline asm
	mov.b64 	{%r200, %r205}, %rd329;
	// begin inline asm
	shfl.sync.down.b32 %r199, %r200, %r206, %r182, %r208;
	// end inline asm
	// begin inline asm
	shfl.sync.down.b32 %r204, %r205, %r206, %r182, %r208;
	// end inline asm
	mov.b64 	%rd39, {%r199, %r204};
	cvt.u16.u32 	%rs29, %r189;
	add.s32 	%r210, %r163, 2;
	setp.gt.s32 	%p100, %r210, %r182;
	@%p100 bra 	$L__BB26_45;
	and.b16  	%rs217, %rs311, 255;
	setp.eq.s16 	%p101, %rs217, 0;
	and.b16  	%rs218, %rs29, 255;
	setp.eq.s16 	%p102, %rs218, 0;
	or.pred  	%p103, %p101, %p102;
	@%p103 bra 	$L__BB26_44;
	min.s64 	%rd329, %rd39, %rd329;
	mov.b16 	%rs311, 1;
	bra.uni 	$L__BB26_45;
$L__BB26_44:
	setp.eq.s16 	%p104, %rs217, 0;
	selp.b16 	%rs311, %rs29, %rs311, %p104;
	selp.b64 	%rd329, %rd39, %rd329, %p104;
$L__BB26_45:
	cvt.u32.u16 	%r231, %rs311;
	and.b32  	%r212, %r231, 255;
	mov.b32 	%r228, 4;
	mov.b32 	%r230, -1;
	// begin inline asm
	shfl.sync.down.b32 %r211, %r212, %r228, %r182, %r230;
	// end inline asm
	// begin inline asm
	shfl.sync.down.b32 %r216, %r217, %r228, %r182, %r230;
	// end inline asm
	mov.b64 	{%r222, %r227}, %rd329;
	// begin inline asm
	shfl.sync.down.b32 %r221, %r222, %r228, %r182, %r230;
	// end inline asm
	// begin inline asm
	shfl.sync.down.b32 %r226, %r227, %r228, %r182, %r230;
	// end inline asm
	mov.b64 	%rd43, {%r221, %r226};
	cvt.u16.u32 	%rs32, %r211;
	add.s32 	%r232, %r163, 4;
	setp.gt.s32 	%p105, %r232, %r182;
	@%p105 bra 	$L__BB26_49;
	and.b16  	%rs221, %rs311, 255;
	setp.eq.s16 	%p106, %rs221, 0;
	and.b16  	%rs222, %rs32, 255;
	setp.eq.s16 	%p107, %rs222, 0;
	or.pred  	%p108, %p106, %p107;
	@%p108 bra 	$L__BB26_48;
	min.s64 	%rd329, %rd43, %rd329;
	mov.b16 	%rs311, 1;
	bra.uni 	$L__BB26_49;
$L__BB26_48:
	setp.eq.s16 	%p109, %rs221, 0;
	selp.b16 	%rs311, %rs32, %rs311, %p109;
	selp.b64 	%rd329, %rd43, %rd329, %p109;
$L__BB26_49:
	cvt.u32.u16 	%r253, %rs311;
	and.b32  	%r234, %r253, 255;
	mov.b32 	%r250, 8;
	mov.b32 	%r252, -1;
	// begin inline asm
	shfl.sync.down.b32 %r233, %r234, %r250, %r182, %r252;
	// end inline asm
	// begin inline asm
	shfl.sync.down.b32 %r238, %r239, %r250, %r182, %r252;
	// end inline asm
	mov.b64 	{%r244, %r249}, %rd329;
	// begin inline asm
	shfl.sync.down.b32 %r243, %r244, %r250, %r182, %r252;
	// end inline asm
	// begin inline asm
	shfl.sync.down.b32 %r248, %r249, %r250, %r182, %r252;
	// end inline asm
	mov.b64 	%rd47, {%r243, %r248};
	cvt.u16.u32 	%rs35, %r233;
	add.s32 	%r254, %r163, 8;
	setp.gt.s32 	%p110, %r254, %r182;
	@%p110 bra 	$L__BB26_53;
	and.b16  	%rs225, %rs311, 255;
	setp.eq.s16 	%p111, %rs225, 0;
	and.b16  	%rs226, %rs35, 255;
	setp.eq.s16 	%p112, %rs226, 0;
	or.pred  	%p113, %p111, %p112;
	@%p113 bra 	$L__BB26_52;
	min.s64 	%rd329, %rd47, %rd329;
	mov.b16 	%rs311, 1;
	bra.uni 	$L__BB26_53;
$L__BB26_52:
	setp.eq.s16 	%p114, %rs225, 0;
	selp.b16 	%rs311, %rs35, %rs311, %p114;
	selp.b64 	%rd329, %rd47, %rd329, %p114;
$L__BB26_53:
	cvt.u32.u16 	%r275, %rs311;
	and.b32  	%r256, %r275, 255;
	mov.b32 	%r272, 16;
	mov.b32 	%r274, -1;
	// begin inline asm
	shfl.sync.down.b32 %r255, %r256, %r272, %r182, %r274;
	// end inline asm
	// begin inline asm
	shfl.sync.down.b32 %r260, %r261, %r272, %r182, %r274;
	// end inline asm
	mov.b64 	{%r266, %r271}, %rd329;
	// begin inline asm
	shfl.sync.down.b32 %r265, %r266, %r272, %r182, %r274;
	// end inline asm
	// begin inline asm
	shfl.sync.down.b32 %r270, %r271, %r272, %r182, %r274;
	// end inline asm
	mov.b64 	%rd51, {%r265, %r270};
	cvt.u16.u32 	%rs38, %r255;
	add.s32 	%r276, %r163, 16;
	setp.gt.s32 	%p115, %r276, %r182;
	@%p115 bra 	$L__BB26_57;
	and.b16  	%rs229, %rs311, 255;
	setp.eq.s16 	%p116, %rs229, 0;
	and.b16  	%rs230, %rs38, 255;
	setp.eq.s16 	%p117, %rs230, 0;
	or.pred  	%p118, %p116, %p117;
	@%p118 bra 	$L__BB26_56;
	min.s64 	%rd329, %rd51, %rd329;
	mov.b16 	%rs311, 1;
	bra.uni 	$L__BB26_57;
$L__BB26_56:
	setp.eq.s16 	%p119, %rs229, 0;
	selp.b16 	%rs311, %rs38, %rs311, %p119;
	selp.b64 	%rd329, %rd51, %rd329, %p119;
$L__BB26_57:
	setp.ne.s32 	%p120, %r163, 0;
	@%p120 bra 	$L__BB26_59;
	shr.u32 	%r277, %r1, 1;
	and.b32  	%r278, %r277, 496;
	mov.u32 	%r279, _ZZN3cub18CUB_300001_SM_10006detail6reduce28DeviceReduceSingleTileKernelINS2_10policy_hubIN4cuda3std3__45tupleIJblEEEyN6thrust24THRUST_300001_SM_1000_NS8cuda_cub9__find_if7functorIS9_EEE10Policy1000EPS9_SI_iSF_S9_S9_NS7_10__identityEEEvT0_T1_T2_T3_T4_T6_E12temp_storage;
	add.s32 	%r280, %r279, %r278;
	st.shared.u8 	[%r280+8], %rs311;
	st.shared.u64 	[%r280+16], %rd329;
$L__BB26_59:
	bar.sync 	0;
	setp.ne.s32 	%p121, %r1, 0;
	@%p121 bra 	$L__BB26_110;
	setp.lt.s32 	%p122, %r38, 33;
	@%p122 bra 	$L__BB26_62;
	ld.shared.u8 	%rs233, [_ZZN3cub18CUB_300001_SM_10006detail6reduce28DeviceReduceSingleTileKernelINS2_10policy_hubIN4cuda3std3__45tupleIJblEEEyN6thrust24THRUST_300001_SM_1000_NS8cuda_cub9__find_if7functorIS9_EEE10Policy1000EPS9_SI_iSF_S9_S9_NS7_10__identityEEEvT0_T1_T2_T3_T4_T6_E12temp_storage+24];
	ld.shared.u64 	%rd271, [_ZZN3cub18CUB_300001_SM_10006detail6reduce28DeviceReduceSingleTileKernelINS2_10policy_hubIN4cuda3std3__45tupleIJblEEEyN6thrust24THRUST_300001_SM_1000_NS8cuda_cub9__find_if7functorIS9_EEE10Policy1000EPS9_SI_iSF_S9_S9_NS7_10__identityEEEvT0_T1_T2_T3_T4_T6_E12temp_storage+32];
	and.b16  	%rs234, %rs311, 255;
	setp.eq.s16 	%p123, %rs234, 0;
	setp.eq.s16 	%p124, %rs233, 0;
	min.s64 	%rd272, %rd271, %rd329;
	selp.b16 	%rs235, %rs311, 1, %p124;
	selp.b16 	%rs311, %rs233, %rs235, %p123;
	selp.b64 	%rd273, %rd329, %rd272, %p124;
	selp.b64 	%rd329, %rd271, %rd273, %p123;
$L__BB26_62:
	setp.lt.s32 	%p125, %r38, 65;
	@%p125 bra 	$L__BB26_64;
	ld.shared.u8 	%rs236, [_ZZN3cub18CUB_300001_SM_10006detail6reduce28DeviceReduceSingleTileKernelINS2_10policy_hubIN4cuda3std3__45tupleIJblEEEyN6thrust24THRUST_300001_SM_1000_NS8cuda_cub9__find_if7functorIS9_EEE10Policy1000EPS9_SI_iSF_S9_S9_NS7_10__identityEEEvT0_T1_T2_T3_T4_T6_E12temp_storage+40];
	ld.shared.u64 	%rd274, [_ZZN3cub18CUB_300001_SM_10006detail6reduce28DeviceReduceSingleTileKernelINS2_10policy_hubIN4cuda3std3__45tupleIJblEEEyN6thrust24THRUST_300001_SM_1000_NS8cuda_cub9__find_if7functorIS9_EEE10Policy1000EPS9_SI_iSF_S9_S9_NS7_10__identityEEEvT0_T1_T2_T3_T4_T6_E12temp_storage+48];
	and.b16  	%rs237, %rs311, 255;
	setp.eq.s16 	%p126, %rs237, 0;
	setp.eq.s16 	%p127, %rs236, 0;
	min.s64 	%rd275, %rd274, %rd329;
	selp.b16 	%rs238, %rs311, 1, %p127;
	selp.b16 	%rs311, %rs236, %rs238, %p126;
	selp.b64 	%rd276, %rd329, %rd275, %p127;
	selp.b64 	%rd329, %rd274, %rd276, %p126;
$L__BB26_64:
	setp.lt.s32 	%p128, %r38, 97;
	@%p128 bra 	$L__BB26_66;
	ld.shared.u8 	%rs239, [_ZZN3cub18CUB_300001_SM_10006detail6reduce28DeviceReduceSingleTileKernelINS2_10policy_hubIN4cuda3std3__45tupleIJblEEEyN6thrust24THRUST_300001_SM_1000_NS8cuda_cub9__find_if7functorIS9_EEE10Policy1000EPS9_SI_iSF_S9_S9_NS7_10__identityEEEvT0_T1_T2_T3_T4_T6_E12temp_storage+56];
	ld.shared.u64 	%rd277, [_ZZN3cub18CUB_300001_SM_10006detail6reduce28DeviceReduceSingleTileKernelINS2_10policy_hubIN4cuda3std3__45tupleIJblEEEyN6thrust24THRUST_300001_SM_1000_NS8cuda_cub9__find_if7functorIS9_EEE10Policy1000EPS9_SI_iSF_S9_S9_NS7_10__identityEEEvT0_T1_T2_T3_T4_T6_E12temp_storage+64];
	and.b16  	%rs240, %rs311, 255;
	setp.eq.s16 	%p129, %rs240, 0;
	setp.eq.s16 	%p130, %rs239, 0;
	min.s64 	%rd278, %rd277, %rd329;
	selp.b16 	%rs241, %rs311, 1, %p130;
	selp.b16 	%rs311, %rs239, %rs241, %p129;
	selp.b64 	%rd279, %rd329, %rd278, %p130;
	selp.b64 	%rd329, %rd277, %rd279, %p129;
$L__BB26_66:
	setp.lt.s32 	%p131, %r38, 129;
	@%p131 bra 	$L__BB26_68;
	ld.shared.u8 	%rs242, [_ZZN3cub18CUB_300001_SM_10006detail6reduce28DeviceReduceSingleTileKernelINS2_10policy_hubIN4cuda3std3__45tupleIJblEEEyN6thrust24THRUST_300001_SM_1000_NS8cuda_cub9__find_if7functorIS9_EEE10Policy1000EPS9_SI_iSF_S9_S9_NS7_10__identityEEEvT0_T1_T2_T3_T4_T6_E12temp_storage+72];
	ld.shared.u64 	%rd280, [_ZZN3cub18CUB_300001_SM_10006detail6reduce28DeviceReduceSingleTileKernelINS2_10policy_hubIN4cuda3std3__45tupleIJblEEEyN6thrust24THRUST_300001_SM_1000_NS8cuda_cub9__find_if7functorIS9_EEE10Policy1000EPS9_SI_iSF_S9_S9_NS7_10__identityEEEvT0_T1_T2_T3_T4_T6_E12temp_storage+80];
	and.b16  	%rs243, %rs311, 255;
	setp.eq.s16 	%p132, %rs243, 0;
	setp.eq.s16 	%p133, %rs242, 0;
	min.s64 	%rd281, %rd280, %rd329;
	selp.b16 	%rs244, %rs311, 1, %p133;
	selp.b16 	%rs311, %rs242, %rs244, %p132;
	selp.b64 	%rd282, %rd329, %rd281, %p133;
	selp.b64 	%rd329, %rd280, %rd282, %p132;
$L__BB26_68:
	setp.lt.s32 	%p134, %r38, 161;
	@%p134 bra 	$L__BB26_70;
	ld.shared.u8 	%rs245, [_ZZN3cub18CUB_300001_SM_10006detail6reduce28DeviceReduceSingleTileKernelINS2_10policy_hubIN4cuda3std3__45tupleIJblEEEyN6thrust24THRUST_300001_SM_1000_NS8cuda_cub9__find_if7functorIS9_EEE10Policy1000EPS9_SI_iSF_S9_S9_NS7_10__identityEEEvT0_T1_T2_T3_T4_T6_E12temp_storage+88];
	ld.shared.u64 	%rd283, [_ZZN3cub18CUB_300001_SM_10006detail6reduce28DeviceReduceSingleTileKernelINS2_10policy_hubIN4cuda3std3__45tupleIJblEEEyN6thrust24THRUST_300001_SM_1000_NS8cuda_cub9__find_if7functorIS9_EEE10Policy1000EPS9_SI_iSF_S9_S9_NS7_10__identityEEEvT0_T1_T2_T3_T4_T6_E12temp_storage+96];
	and.b16  	%rs246, %rs311, 255;
	setp.eq.s16 	%p135, %rs246, 0;
	setp.eq.s16 	%p136, %rs245, 0;
	min.s64 	%rd284, %rd283, %rd329;
	selp.b16 	%rs247, %rs311, 1, %p136;
	selp.b16 	%rs311, %rs245, %rs247, %p135;
	selp.b64 	%rd285, %rd329, %rd284, %p136;
	selp.b64 	%rd329, %rd283, %rd285, %p135;
$L__BB26_70:
	setp.lt.s32 	%p137, %r38, 193;
	@%p137 bra 	$L__BB26_72;
	ld.shared.u8 	%rs248, [_ZZN3cub18CUB_300001_SM_10006detail6reduce28DeviceReduceSingleTileKernelINS2_10policy_hubIN4cuda3std3__45tupleIJblEEEyN6thrust24THRUST_300001_SM_1000_NS8cuda_cub9__find_if7functorIS9_EEE10Policy1000EPS9_SI_iSF_S9_S9_NS7_10__identityEEEvT0_T1_T2_T3_T4_T6_E12temp_storage+104];
	ld.shared.u64 	%rd286, [_ZZN3cub18CUB_300001_SM_10006detail6reduce28DeviceReduceSingleTileKernelINS2_10policy_hubIN4cuda3std3__45tupleIJblEEEyN6thrust24THRUST_300001_SM_1000_NS8cuda_cub9__find_if7functorIS9_EEE10Policy1000EPS9_SI_iSF_S9_S9_NS7_10__identityEEEvT0_T1_T2_T3_T4_T6_E12temp_storage+112];
	and.b16  	%rs249, %rs311, 255;
	setp.eq.s16 	%p138, %rs249, 0;
	setp.eq.s16 	%p139, %rs248, 0;
	min.s64 	%rd287, %rd286, %rd329;
	selp.b16 	%rs250, %rs311, 1, %p139;
	selp.b16 	%rs311, %rs248, %rs250, %p138;
	selp.b64 	%rd288, %rd329, %rd287, %p139;
	selp.b64 	%rd329, %rd286, %rd288, %p138;
$L__BB26_72:
	setp.lt.s32 	%p140, %r38, 225;
	@%p140 bra 	$L__BB26_110;
	ld.shared.u8 	%rs251, [_ZZN3cub18CUB_300001_SM_10006detail6reduce28DeviceReduceSingleTileKernelINS2_10policy_hubIN4cuda3std3__45tupleIJblEEEyN6thrust24THRUST_300001_SM_1000_NS8cuda_cub9__find_if7functorIS9_EEE10Policy1000EPS9_SI_iSF_S9_S9_NS7_10__identityEEEvT0_T1_T2_T3_T4_T6_E12temp_storage+120];
	ld.shared.u64 	%rd289, [_ZZN3cub18CUB_300001_SM_10006detail6reduce28DeviceReduceSingleTileKernelINS2_10policy_hubIN4cuda3std3__45tupleIJblEEEyN6thrust24THRUST_300001_SM_1000_NS8cuda_cub9__find_if7functorIS9_EEE10Policy1000EPS9_SI_iSF_S9_S9_NS7_10__identityEEEvT0_T1_T2_T3_T4_T6_E12temp_storage+128];
	and.b16  	%rs252, %rs311, 255;
	setp.eq.s16 	%p141, %rs252, 0;
	setp.eq.s16 	%p142, %rs251, 0;
	min.s64 	%rd290, %rd289, %rd329;
	selp.b16 	%rs253, %rs311, 1, %p142;
	selp.b16 	%rs311, %rs251, %rs253, %p141;
	selp.b64 	%rd291, %rd329, %rd290, %p142;
	selp.b64 	%rd329, %rd289, %rd291, %p141;
	bra.uni 	$L__BB26_110;
$L__BB26_74:
	mov.u32 	%r16, %tid.x;
	mul.wide.u32 	%rd124, %r16, 16;
	add.s64 	%rd109, %rd105, %rd124;
	// begin inline asm
	ld.global.nc.u64 %rd108, [%rd109];
	// end inline asm
	add.s64 	%rd111, %rd109, 8;
	// begin inline asm
	ld.global.nc.u64 %rd110, [%rd111];
	// end inline asm
	cvt.u16.u64 	%rs83, %rd108;
	and.b16  	%rs84, %rs83, 255;
	add.s64 	%rd113, %rd109, 4096;
	// begin inline asm
	ld.global.nc.u64 %rd112, [%rd113];
	// end inline asm
	add.s64 	%rd115, %rd109, 4104;
	// begin inline asm
	ld.global.nc.u64 %rd114, [%rd115];
	// end inline asm
	cvt.u16.u64 	%rs85, %rd112;
	and.b16  	%rs86, %rs85, 255;
	add.s64 	%rd117, %rd109, 8192;
	// begin inline asm
	ld.global.nc.u64 %rd116, [%rd117];
	// end inline asm
	add.s64 	%rd119, %rd109, 8200;
	// begin inline asm
	ld.global.nc.u64 %rd118, [%rd119];
	// end inline asm
	cvt.u16.u64 	%rs87, %rd116;
	and.b16  	%rs88, %rs87, 255;
	add.s64 	%rd121, %rd109, 12288;
	// begin inline asm
	ld.global.nc.u64 %rd120, [%rd121];
	// end inline asm
	add.s64 	%rd123, %rd109, 12296;
	// begin inline asm
	ld.global.nc.u64 %rd122, [%rd123];
	// end inline asm
	cvt.u16.u64 	%rs89, %rd120;
	and.b16  	%rs90, %rs89, 255;
	setp.eq.s16 	%p3, %rs84, 0;
	setp.eq.s16 	%p4, %rs86, 0;
	min.s64 	%rd125, %rd114, %rd110;
	selp.b16 	%rs91, %rs83, 1, %p4;
	selp.b64 	%rd126, %rd110, %rd125, %p4;
	selp.b16 	%rs92, %rs85, %rs91, %p3;
	and.b16  	%rs93, %rs92, 255;
	selp.b64 	%rd127, %rd114, %rd126, %p3;
	setp.eq.s16 	%p5, %rs93, 0;
	setp.eq.s16 	%p6, %rs88, 0;
	min.s64 	%rd128, %rd118, %rd127;
	selp.b16 	%rs94, %rs92, 1, %p6;
	selp.b64 	%rd129, %rd127, %rd128, %p6;
	selp.b16 	%rs95, %rs87, %rs94, %p5;
	and.b16  	%rs96, %rs95, 255;
	selp.b64 	%rd130, %rd118, %rd129, %p5;
	setp.eq.s16 	%p7, %rs96, 0;
	setp.eq.s16 	%p8, %rs90, 0;
	min.s64 	%rd131, %rd122, %rd130;
	selp.b16 	%rs97, %rs95, 1, %p8;
	selp.b64 	%rd132, %rd130, %rd131, %p8;
	selp.b16 	%rs311, %rs89, %rs97, %p7;
	selp.b64 	%rd329, %rd122, %rd132, %p7;
	setp.lt.u32 	%p9, %r38, 2048;
	mov.b32 	%r399, 1024;
	@%p9 bra 	$L__BB26_78;
	add.s32 	%r17, %r38, -1024;
	mov.b32 	%r399, 1024;
$L__BB26_76:
	mul.wide.s32 	%rd149, %r399, 16;
	add.s64 	%rd134, %rd109, %rd149;
	// begin inline asm
	ld.global.nc.u64 %rd133, [%rd134];
	// end inline asm
	add.s64 	%rd136, %rd134, 8;
	// begin inline asm
	ld.global.nc.u64 %rd135, [%rd136];
	// end inline asm
	cvt.u16.u64 	%rs98, %rd133;
	and.b16  	%rs99, %rs98, 255;
	add.s64 	%rd138, %rd134, 4096;
	// begin inline asm
	ld.global.nc.u64 %rd137, [%rd138];
	// end inline asm
	add.s64 	%rd140, %rd134, 4104;
	// begin inline asm
	ld.global.nc.u64 %rd139, [%rd140];
	// end inline asm
	cvt.u16.u64 	%rs100, %rd137;
	and.b16  	%rs101, %rs100, 255;
	add.s64 	%rd142, %rd134, 8192;
	// begin inline asm
	ld.global.nc.u64 %rd141, [%rd142];
	// end inline asm
	add.s64 	%rd144, %rd134, 8200;
	// begin inline asm
	ld.global.nc.u64 %rd143, [%rd144];
	// end inline asm
	cvt.u16.u64 	%rs102, %rd141;
	and.b16  	%rs103, %rs102, 255;
	add.s64 	%rd146, %rd134, 12288;
	// begin inline asm
	ld.global.nc.u64 %rd145, [%rd146];
	// end inline asm
	add.s64 	%rd148, %rd134, 12296;
	// begin inline asm
	ld.global.nc.u64 %rd147, [%rd148];
	// end inline asm
	cvt.u16.u64 	%rs104, %rd145;
	and.b16  	%rs105, %rs104, 255;
	and.b16  	%rs106, %rs311, 255;
	setp.eq.s16 	%p10, %rs106, 0;
	setp.eq.s16 	%p11, %rs99, 0;
	min.s64 	%rd150, %rd135, %rd329;
	selp.b16 	%rs107, %rs311, 1, %p11;
	selp.b64 	%rd151, %rd329, %rd150, %p11;
	selp.b16 	%rs108, %rs98, %rs107, %p10;
	and.b16  	%rs109, %rs108, 255;
	selp.b64 	%rd152, %rd135, %rd151, %p10;
	setp.eq.s16 	%p12, %rs109, 0;
	setp.eq.s16 	%p13, %rs101, 0;
	min.s64 	%rd153, %rd139, %rd152;
	selp.b16 	%rs110, %rs108, 1, %p13;
	selp.b64 	%rd154, %rd152, %rd153, %p13;
	selp.b16 	%rs111, %rs100, %rs110, %p12;
	and.b16  	%rs112, %rs111, 255;
	selp.b64 	%rd155, %rd139, %rd154, %p12;
	setp.eq.s16 	%p14, %rs112, 0;
	setp.eq.s16 	%p15, %rs103, 0;
	min.s64 	%rd156, %rd143, %rd155;
	selp.b16 	%rs113, %rs111, 1, %p15;
	selp.b64 	%rd157, %rd155, %rd156, %p15;
	selp.b16 	%rs114, %rs102, %rs113, %p14;
	and.b16  	%rs115, %rs114, 255;
	selp.b64 	%rd158, %rd143, %rd157, %p14;
	setp.eq.s16 	%p16, %rs115, 0;
	setp.eq.s16 	%p17, %rs105, 0;
	min.s64 	%rd159, %rd147, %rd158;
	selp.b16 	%rs116, %rs114, 1, %p17;
	selp.b64 	%rd160, %rd158, %rd159, %p17;
	selp.b16 	%rs311, %rs104, %rs116, %p16;
	selp.b64 	%rd329, %rd147, %rd160, %p16;
	sub.s32 	%r41, %r38, %r399;
	setp.lt.s32 	%p18, %r41, 1024;
	@%p18 bra 	$L__BB26_86;
	add.s32 	%r399, %r399, 1024;
	setp.le.s32 	%p19, %r399, %r17;
	@%p19 bra 	$L__BB26_76;
$L__BB26_78:
	setp.le.s32 	%p20, %r38, %r399;
	@%p20 bra 	$L__BB26_86;
	sub.s32 	%r21, %r38, %r399;
	setp.ge.s32 	%p21, %r16, %r21;
	@%p21 bra 	$L__BB26_86;
	not.b32 	%r42, %r16;
	add.s32 	%r43, %r38, %r42;
	sub.s32 	%r22, %r43, %r399;
	and.b32  	%r44, %r22, 768;
	setp.eq.s32 	%p22, %r44, 768;
	mov.u32 	%r403, %r16;
	@%p22 bra 	$L__BB26_83;
	add.s32 	%r401, %r16, %r399;
	shr.u32 	%r45, %r22, 8;
	add.s32 	%r46, %r45, 1;
	and.b32  	%r47, %r46, 3;
	neg.s32 	%r400, %r47;
	mov.u32 	%r403, %r16;
$L__BB26_82:
	.pragma "nounroll";
	mul.wide.u32 	%rd166, %r401, 16;
	add.s64 	%rd163, %rd105, %rd166;
	// begin inline asm
	ld.global.nc.u64 %rd162, [%rd163];
	// end inline asm
	add.s64 	%rd165, %rd163, 8;
	// begin inline asm
	ld.global.nc.u64 %rd164, [%rd165];
	// end inline asm
	cvt.u16.u64 	%rs118, %rd162;
	and.b16  	%rs119, %rs118, 255;
	and.b16  	%rs120, %rs311, 255;
	setp.eq.s16 	%p23, %rs120, 0;
	setp.eq.s16 	%p24, %rs119, 0;
	min.s64 	%rd167, %rd164, %rd329;
	selp.b16 	%rs121, %rs311, 1, %p24;
	selp.b16 	%rs311, %rs118, %rs121, %p23;
	selp.b64 	%rd168, %rd329, %rd167, %p24;
	selp.b64 	%rd329, %rd164, %rd168, %p23;
	add.s32 	%r403, %r403, 256;
	add.s32 	%r401, %r401, 256;
	add.s32 	%r400, %r400, 1;
	setp.ne.s32 	%p25, %r400, 0;
	@%p25 bra 	$L__BB26_82;
$L__BB26_83:
	setp.lt.u32 	%p26, %r22, 768;
	@%p26 bra 	$L__BB26_86;
	cvt.u64.u32 	%rd169, %r403;
	cvt.u64.u32 	%rd170, %r399;
	add.s64 	%rd171, %rd169, %rd170;
	shl.b64 	%rd172, %rd171, 4;
	add.s64 	%rd173, %rd172, %rd105;
	add.s64 	%rd350, %rd173, 12296;
	add.s32 	%r404, %r403, %r399;
$L__BB26_85:
	mul.wide.u32 	%rd190, %r404, 16;
	add.s64 	%rd175, %rd105, %rd190;
	// begin inline asm
	ld.global.nc.u64 %rd174, [%rd175];
	// end inline asm
	add.s64 	%rd177, %rd175, 8;
	// begin inline asm
	ld.global.nc.u64 %rd176, [%rd177];
	// end inline asm
	cvt.u16.u64 	%rs122, %rd174;
	and.b16  	%rs123, %rs122, 255;
	and.b16  	%rs124, %rs311, 255;
	setp.eq.s16 	%p27, %rs124, 0;
	setp.eq.s16 	%p28, %rs123, 0;
	min.s64 	%rd191, %rd176, %rd329;
	selp.b16 	%rs125, %rs311, 1, %p28;
	selp.b16 	%rs126, %rs122, %rs125, %p27;
	and.b16  	%rs127, %rs126, 255;
	selp.b64 	%rd192, %rd329, %rd191, %p28;
	selp.b64 	%rd193, %rd176, %rd192, %p27;
	add.s64 	%rd179, %rd350, -8200;
	// begin inline asm
	ld.global.nc.u64 %rd178, [%rd179];
	// end inline asm
	add.s64 	%rd181, %rd350, -8192;
	// begin inline asm
	ld.global.nc.u64 %rd180, [%rd181];
	// end inline asm
	cvt.u16.u64 	%rs128, %rd178;
	and.b16  	%rs129, %rs128, 255;
	setp.eq.s16 	%p29, %rs127, 0;
	setp.eq.s16 	%p30, %rs129, 0;
	min.s64 	%rd194, %rd180, %rd193;
	selp.b16 	%rs130, %rs126, 1, %p30;
	selp.b16 	%rs131, %rs128, %rs130, %p29;
	and.b16  	%rs132, %rs131, 255;
	selp.b64 	%rd195, %rd193, %rd194, %p30;
	selp.b64 	%rd196, %rd180, %rd195, %p29;
	add.s64 	%rd183, %rd350, -4104;
	// begin inline asm
	ld.global.nc.u64 %rd182, [%rd183];
	// end inline asm
	add.s64 	%rd185, %rd350, -4096;
	// begin inline asm
	ld.global.nc.u64 %rd184, [%rd185];
	// end inline asm
	cvt.u16.u64 	%rs133, %rd182;
	and.b16  	%rs134, %rs133, 255;
	setp.eq.s16 	%p31, %rs132, 0;
	setp.eq.s16 	%p32, %rs134, 0;
	min.s64 	%rd197, %rd184, %rd196;
	selp.b16 	%rs135, %rs131, 1, %p32;
	selp.b16 	%rs136, %rs133, %rs135, %p31;
	and.b16  	%rs137, %rs136, 255;
	selp.b64 	%rd198, %rd196, %rd197, %p32;
	selp.b64 	%rd199, %rd184, %rd198, %p31;
	add.s64 	%rd187, %rd350, -8;
	// begin inline asm
	ld.global.nc.u64 %rd186, [%rd187];
	// end inline asm
	// begin inline asm
	ld.global.nc.u64 %rd188, [%rd350];
	// end inline asm
	cvt.u16.u64 	%rs138, %rd186;
	and.b16  	%rs139, %rs138, 255;
	setp.eq.s16 	%p33, %rs137, 0;
	setp.eq.s16 	%p34, %rs139, 0;
	min.s64 	%rd200, %rd188, %rd199;
	selp.b16 	%rs140, %rs136, 1, %p34;
	selp.b16 	%rs311, %rs138, %rs140, %p33;
	selp.b64 	%rd201, %rd199, %rd200, %p34;
	selp.b64 	%rd329, %rd188, %rd201, %p33;
	add.s32 	%r403, %r403, 1024;
	add.s64 	%rd350, %rd350, 16384;
	add.s32 	%r404, %r404, 1024;
	setp.lt.s32 	%p35, %r403, %r21;
	@%p35 bra 	$L__BB26_85;
$L__BB26_86:
	// begin inline asm
	mov.u32 %r48, %laneid;
	// end inline asm
	cvt.u32.u16 	%r69, %rs311;
	and.b32  	%r50, %r69, 255;
	mov.b32 	%r66, 1;
	mov.b32 	%r67, 31;
	mov.b32 	%r68, -1;
	// begin inline asm
	shfl.sync.down.b32 %r49, %r50, %r66, %r67, %r68;
	// end inline asm
	// begin inline asm
	shfl.sync.down.b32 %r54, %r55, %r66, %r67, %r68;
	// end inline asm
	mov.b64 	{%r60, %r65}, %rd329;
	// begin inline asm
	shfl.sync.down.b32 %r59, %r60, %r66, %r67, %r68;
	// end inline asm
	// begin inline asm
	shfl.sync.down.b32 %r64, %r65, %r66, %r67, %r68;
	// end inline asm
	mov.b64 	%rd83, {%r59, %r64};
	cvt.u16.u32 	%rs65, %r49;
	setp.gt.s32 	%p36, %r48, 30;
	@%p36 bra 	$L__BB26_90;
	and.b16  	%rs141, %rs311, 255;
	setp.eq.s16 	%p37, %rs141, 0;
	and.b16  	%rs142, %rs65, 255;
	setp.eq.s16 	%p38, %rs142, 0;
	or.pred  	%p39, %p37, %p38;
	@%p39 bra 	$L__BB26_89;
	min.s64 	%rd329, %rd83, %rd329;
	mov.b16 	%rs311, 1;
	bra.uni 	$L__BB26_90;
$L__BB26_89:
	setp.eq.s16 	%p40, %rs141, 0;
	selp.b16 	%rs311, %rs65, %rs311, %p40;
	selp.b64 	%rd329, %rd83, %rd329, %p40;
$L__BB26_90:
	cvt.u32.u16 	%r90, %rs311;
	and.b32  	%r71, %r90, 255;
	mov.b32 	%r87, 2;
	mov.b32 	%r88, 31;
	mov.b32 	%r89, -1;
	// begin inline asm
	shfl.sync.down.b32 %r70, %r71, %r87, %r88, %r89;
	// end inline asm
	// begin inline asm
	shfl.sync.down.b32 %r75, %r76, %r87, %r88, %r89;
	// end inline asm
	mov.b64 	{%r81, %r86}, %rd329;
	// begin inline asm
	shfl.sync.down.b32 %r80, %r81, %r87, %r88, %r89;
	// end inline asm
	// begin inline asm
	shfl.sync.down.b32 %r85, %r86, %r87, %r88, %r89;
	// end inline asm
	mov.b64 	%rd87, {%r80, %r85};
	cvt.u16.u32 	%rs68, %r70;
	setp.gt.s32 	%p41, %r48, 29;
	@%p41 bra 	$L__BB26_94;
	and.b16  	%rs145, %rs311, 255;
	setp.eq.s16 	%p42, %rs145, 0;
	and.b16  	%rs146, %rs68, 255;
	setp.eq.s16 	%p43, %rs146, 0;
	or.pred  	%p44, %p42, %p43;
	@%p44 bra 	$L__BB26_93;
	min.s64 	%rd329, %rd87, %rd329;
	mov.b16 	%rs311, 1;
	bra.uni 	$L__BB26_94;
$L__BB26_93:
	setp.eq.s16 	%p45, %rs145, 0;
	selp.b16 	%rs311, %rs68, %rs311, %p45;
	selp.b64 	%rd329, %rd87, %rd329, %p45;
$L__BB26_94:
	cvt.u32.u16 	%r111, %rs311;
	and.b32  	%r92, %r111, 255;
	mov.b32 	%r108, 4;
	mov.b32 	%r109, 31;
	mov.b32 	%r110, -1;
	// begin inline asm
	shfl.sync.down.b32 %r91, %r92, %r108, %r109, %r110;
	// end inline asm
	// begin inline asm
	shfl.sync.down.b32 %r96, %r97, %r108, %r109, %r110;
	// end inline asm
	mov.b64 	{%r102, %r107}, %rd329;
	// begin inline asm
	shfl.sync.down.b32 %r101, %r102, %r108, %r109, %r110;
	// end inline asm
	// begin inline asm
	shfl.sync.down.b32 %r106, %r107, %r108, %r109, %r110;
	// end inline asm
	mov.b64 	%rd91, {%r101, %r106};
	cvt.u16.u32 	%rs71, %r91;
	setp.gt.s32 	%p46, %r48, 27;
	@%p46 bra 	$L__BB26_98;
	and.b16  	%rs149, %rs311, 255;
	setp.eq.s16 	%p47, %rs149, 0;
	and.b16  	%rs150, %rs71, 255;
	setp.eq.s16 	%p48, %rs150, 0;
	or.pred  	%p49, %p47, %p48;
	@%p49 bra 	$L__BB26_97;
	min.s64 	%rd329, %rd91, %rd329;
	mov.b16 	%rs311, 1;
	bra.uni 	$L__BB26_98;
$L__BB26_97:
	setp.eq.s16 	%p50, %rs149, 0;
	selp.b16 	%rs311, %rs71, %rs311, %p50;
	selp.b64 	%rd329, %rd91, %rd329, %p50;
$L__BB26_98:
	cvt.u32.u16 	%r132, %rs311;
	and.b32  	%r113, %r132, 255;
	mov.b32 	%r129, 8;
	mov.b32 	%r130, 31;
	mov.b32 	%r131, -1;
	// begin inline asm
	shfl.sync.down.b32 %r112, %r113, %r129, %r130, %r131;
	// end inline asm
	// begin inline asm
	shfl.sync.down.b32 %r117, %r118, %r129, %r130, %r131;
	// end inline asm
	mov.b64 	{%r123, %r128}, %rd329;
	// begin inline asm
	shfl.sync.down.b32 %r122, %r123, %r129, %r130, %r131;
	// end inline asm
	// begin inline asm
	shfl.sync.down.b32 %r127, %r128, %r129, %r130, %r131;
	// end inline asm
	mov.b64 	%rd95, {%r122, %r127};
	cvt.u16.u32 	%rs74, %r112;
	setp.gt.s32 	%p51, %r48, 23;
	@%p51 bra 	$L__BB26_102;
	and.b16  	%rs153, %rs311, 255;
	setp.eq.s16 	%p52, %rs153, 0;
	and.b16  	%rs154, %rs74, 255;
	setp.eq.s16 	%p53, %rs154, 0;
	or.pred  	%p54, %p52, %p53;
	@%p54 bra 	$L__BB26_101;
	min.s64 	%rd329, %rd95, %rd329;
	mov.b16 	%rs311, 1;
	bra.uni 	$L__BB26_102;
$L__BB26_101:
	setp.eq.s16 	%p55, %rs153, 0;
	selp.b16 	%rs311, %rs74, %rs311, %p55;
	selp.b64 	%rd329, %rd95, %rd329, %p55;
$L__BB26_102:
	cvt.u32.u16 	%r153, %rs311;
	and.b32  	%r134, %r153, 255;
	mov.b32 	%r150, 16;
	mov.b32 	%r151, 31;
	mov.b32 	%r152, -1;
	// begin inline asm
	shfl.sync.down.b32 %r133, %r134, %r150, %r151, %r152;
	// end inline asm
	// begin inline asm
	shfl.sync.down.b32 %r138, %r139, %r150, %r151, %r152;
	// end inline asm
	mov.b64 	{%r144, %r149}, %rd329;
	// begin inline asm
	shfl.sync.down.b32 %r143, %r144, %r150, %r151, %r152;
	// end inline asm
	// begin inline asm
	shfl.sync.down.b32 %r148, %r149, %r150, %r151, %r152;
	// end inline asm
	mov.b64 	%rd99, {%r143, %r148};
	cvt.u16.u32 	%rs77, %r133;
	setp.gt.s32 	%p56, %r48, 15;
	@%p56 bra 	$L__BB26_106;
	and.b16  	%rs157, %rs311, 255;
	setp.eq.s16 	%p57, %rs157, 0;
	and.b16  	%rs158, %rs77, 255;
	setp.eq.s16 	%p58, %rs158, 0;
	or.pred  	%p59, %p57, %p58;
	@%p59 bra 	$L__BB26_105;
	min.s64 	%rd329, %rd99, %rd329;
	mov.b16 	%rs311, 1;
	bra.uni 	$L__BB26_106;
$L__BB26_105:
	setp.eq.s16 	%p60, %rs157, 0;
	selp.b16 	%rs311, %rs77, %rs311, %p60;
	selp.b64 	%rd329, %rd99, %rd329, %p60;
$L__BB26_106:
	setp.ne.s32 	%p61, %r48, 0;
	@%p61 bra 	$L__BB26_108;
	shr.u32 	%r154, %r16, 1;
	and.b32  	%r155, %r154, 496;
	mov.u32 	%r156, _ZZN3cub18CUB_300001_SM_10006detail6reduce28DeviceReduceSingleTileKernelINS2_10policy_hubIN4cuda3std3__45tupleIJblEEEyN6thrust24THRUST_300001_SM_1000_NS8cuda_cub9__find_if7functorIS9_EEE10Policy1000EPS9_SI_iSF_S9_S9_NS7_10__identityEEEvT0_T1_T2_T3_T4_T6_E12temp_storage;
	add.s32 	%r157, %r156, %r155;
	st.shared.u8 	[%r157+8], %rs311;
	st.shared.u64 	[%r157+16], %rd329;
$L__BB26_108:
	bar.sync 	0;
	setp.ne.s32 	%p62, %r16, 0;
	@%p62 bra 	$L__BB26_110;
	ld.shared.u8 	%rs161, [_ZZN3cub18CUB_300001_SM_10006detail6reduce28DeviceReduceSingleTileKernelINS2_10policy_hubIN4cuda3std3__45tupleIJblEEEyN6thrust24THRUST_300001_SM_1000_NS8cuda_cub9__find_if7functorIS9_EEE10Policy1000EPS9_SI_iSF_S9_S9_NS7_10__identityEEEvT0_T1_T2_T3_T4_T6_E12temp_storage+24];
	ld.shared.u64 	%rd202, [_ZZN3cub18CUB_300001_SM_10006detail6reduce28DeviceReduceSingleTileKernelINS2_10policy_hubIN4cuda3std3__45tupleIJblEEEyN6thrust24THRUST_300001_SM_1000_NS8cuda_cub9__find_if7functorIS9_EEE10Policy1000EPS9_SI_iSF_S9_S9_NS7_10__identityEEEvT0_T1_T2_T3_T4_T6_E12temp_storage+32];
	and.b16  	%rs162, %rs311, 255;
	setp.eq.s16 	%p63, %rs162, 0;
	setp.eq.s16 	%p64, %rs161, 0;
	min.s64 	%rd203, %rd202, %rd329;
	selp.b16 	%rs163, %rs311, 1, %p64;
	selp.b16 	%rs164, %rs161, %rs163, %p63;
	and.b16  	%rs165, %rs164, 255;
	selp.b64 	%rd204, %rd329, %rd203, %p64;
	selp.b64 	%rd205, %rd202, %rd204, %p63;
	ld.shared.u8 	%rs166, [_ZZN3cub18CUB_300001_SM_10006detail6reduce28DeviceReduceSingleTileKernelINS2_10policy_hubIN4cuda3std3__45tupleIJblEEEyN6thrust24THRUST_300001_SM_1000_NS8cuda_cub9__find_if7functorIS9_EEE10Policy1000EPS9_SI_iSF_S9_S9_NS7_10__identityEEEvT0_T1_T2_T3_T4_T6_E12temp_storage+40];
	ld.shared.u64 	%rd206, [_ZZN3cub18CUB_300001_SM_10006detail6reduce28DeviceReduceSingleTileKernelINS2_10policy_hubIN4cuda3std3__45tupleIJblEEEyN6thrust24THRUST_300001_SM_1000_NS8cuda_cub9__find_if7functorIS9_EEE10Policy1000EPS9_SI_iSF_S9_S9_NS7_10__identityEEEvT0_T1_T2_T3_T4_T6_E12temp_storage+48];
	setp.eq.s16 	%p65, %rs165, 0;
	setp.eq.s16 	%p66, %rs166, 0;
	min.s64 	%rd207, %rd206, %rd205;
	selp.b16 	%rs167, %rs164, 1, %p66;
	selp.b16 	%rs168, %rs166, %rs167, %p65;
	and.b16  	%rs169, %rs168, 255;
	selp.b64 	%rd208, %rd205, %rd207, %p66;
	selp.b64 	%rd209, %rd206, %rd208, %p65;
	ld.shared.u8 	%rs170, [_ZZN3cub18CUB_300001_SM_10006detail6reduce28DeviceReduceSingleTileKernelINS2_10policy_hubIN4cuda3std3__45tupleIJblEEEyN6thrust24THRUST_300001_SM_1000_NS8cuda_cub9__find_if7functorIS9_EEE10Policy1000EPS9_SI_iSF_S9_S9_NS7_10__identityEEEvT0_T1_T2_T3_T4_T6_E12temp_storage+56];
	ld.shared.u64 	%rd210, [_ZZN3cub18CUB_300001_SM_10006detail6reduce28DeviceReduceSingleTileKernelINS2_10policy_hubIN4cuda3std3__45tupleIJblEEEyN6thrust24THRUST_300001_SM_1000_NS8cuda_cub9__find_if7functorIS9_EEE10Policy1000EPS9_SI_iSF_S9_S9_NS7_10__identityEEEvT0_T1_T2_T3_T4_T6_E12temp_storage+64];
	setp.eq.s16 	%p67, %rs169, 0;
	setp.eq.s16 	%p68, %rs170, 0;
	min.s64 	%rd211, %rd210, %rd209;
	selp.b16 	%rs171, %rs168, 1, %p68;
	selp.b16 	%rs172, %rs170, %rs171, %p67;
	and.b16  	%rs173, %rs172, 255;
	selp.b64 	%rd212, %rd209, %rd211, %p68;
	selp.b64 	%rd213, %rd210, %rd212, %p67;
	ld.shared.u8 	%rs174, [_ZZN3cub18CUB_300001_SM_10006detail6reduce28DeviceReduceSingleTileKernelINS2_10policy_hubIN4cuda3std3__45tupleIJblEEEyN6thrust24THRUST_300001_SM_1000_NS8cuda_cub9__find_if7functorIS9_EEE10Policy1000EPS9_SI_iSF_S9_S9_NS7_10__identityEEEvT0_T1_T2_T3_T4_T6_E12temp_storage+72];
	ld.shared.u64 	%rd214, [_ZZN3cub18CUB_300001_SM_10006detail6reduce28DeviceReduceSingleTileKernelINS2_10policy_hubIN4cuda3std3__45tupleIJblEEEyN6thrust24THRUST_300001_SM_1000_NS8cuda_cub9__find_if7functorIS9_EEE10Policy1000EPS9_SI_iSF_S9_S9_NS7_10__identityEEEvT0_T1_T2_T3_T4_T6_E12temp_storage+80];
	setp.eq.s16 	%p69, %rs173, 0;
	setp.eq.s16 	%p70, %rs174, 0;
	min.s64 	%rd215, %rd214, %rd213;
	selp.b16 	%rs175, %rs172, 1, %p70;
	selp.b16 	%rs176, %rs174, %rs175, %p69;
	and.b16  	%rs177, %rs176, 255;
	selp.b64 	%rd216, %rd213, %rd215, %p70;
	selp.b64 	%rd217, %rd214, %rd216, %p69;
	ld.shared.u8 	%rs178, [_ZZN3cub18CUB_300001_SM_10006detail6reduce28DeviceReduceSingleTileKernelINS2_10policy_hubIN4cuda3std3__45tupleIJblEEEyN6thrust24THRUST_300001_SM_1000_NS8cuda_cub9__find_if7functorIS9_EEE10Policy1000EPS9_SI_iSF_S9_S9_NS7_10__identityEEEvT0_T1_T2_T3_T4_T6_E12temp_storage+88];
	ld.shared.u64 	%rd218, [_ZZN3cub18CUB_300001_SM_10006detail6reduce28DeviceReduceSingleTileKernelINS2_10policy_hubIN4cuda3std3__45tupleIJblEEEyN6thrust24THRUST_300001_SM_1000_NS8cuda_cub9__find_if7functorIS9_EEE10Policy1000EPS9_SI_iSF_S9_S9_NS7_10__identityEEEvT0_T1_T2_T3_T4_T6_E12temp_storage+96];
	setp.eq.s16 	%p71, %rs177, 0;
	setp.eq.s16 	%p72, %rs178, 0;
	min.s64 	%rd219, %rd218, %rd217;
	selp.b16 	%rs179, %rs176, 1, %p72;
	selp.b16 	%rs180, %rs178, %rs179, %p71;
	and.b16  	%rs181, %rs180, 255;
	selp.b64 	%rd220, %rd217, %rd219, %p72;
	selp.b64 	%rd221, %rd218, %rd220, %p71;
	ld.shared.u8 	%rs182, [_ZZN3cub18CUB_300001_SM_10006detail6reduce28DeviceReduceSingleTileKernelINS2_10policy_hubIN4cuda3std3__45tupleIJblEEEyN6thrust24THRUST_300001_SM_1000_NS8cuda_cub9__find_if7functorIS9_EEE10Policy1000EPS9_SI_iSF_S9_S9_NS7_10__identityEEEvT0_T1_T2_T3_T4_T6_E12temp_storage+104];
	ld.shared.u64 	%rd222, [_ZZN3cub18CUB_300001_SM_10006detail6reduce28DeviceReduceSingleTileKernelINS2_10policy_hubIN4cuda3std3__45tupleIJblEEEyN6thrust24THRUST_300001_SM_1000_NS8cuda_cub9__find_if7functorIS9_EEE10Policy1000EPS9_SI_iSF_S9_S9_NS7_10__identityEEEvT0_T1_T2_T3_T4_T6_E12temp_storage+112];
	setp.eq.s16 	%p73, %rs181, 0;
	setp.eq.s16 	%p74, %rs182, 0;
	min.s64 	%rd223, %rd222, %rd221;
	selp.b16 	%rs183, %rs180, 1, %p74;
	selp.b16 	%rs184, %rs182, %rs183, %p73;
	and.b16  	%rs185, %rs184, 255;
	selp.b64 	%rd224, %rd221, %rd223, %p74;
	selp.b64 	%rd225, %rd222, %rd224, %p73;
	ld.shared.u8 	%rs186, [_ZZN3cub18CUB_300001_SM_10006detail6reduce28DeviceReduceSingleTileKernelINS2_10policy_hubIN4cuda3std3__45tupleIJblEEEyN6thrust24THRUST_300001_SM_1000_NS8cuda_cub9__find_if7functorIS9_EEE10Policy1000EPS9_SI_iSF_S9_S9_NS7_10__identityEEEvT0_T1_T2_T3_T4_T6_E12temp_storage+120];
	ld.shared.u64 	%rd226, [_ZZN3cub18CUB_300001_SM_10006detail6reduce28DeviceReduceSingleTileKernelINS2_10policy_hubIN4cuda3std3__45tupleIJblEEEyN6thrust24THRUST_300001_SM_1000_NS8cuda_cub9__find_if7functorIS9_EEE10Policy1000EPS9_SI_iSF_S9_S9_NS7_10__identityEEEvT0_T1_T2_T3_T4_T6_E12temp_storage+128];
	setp.eq.s16 	%p75, %rs185, 0;
	setp.eq.s16 	%p76, %rs186, 0;
	min.s64 	%rd227, %rd226, %rd225;
	selp.b16 	%rs187, %rs184, 1, %p76;
	selp.b16 	%rs311, %rs186, %rs187, %p75;
	selp.b64 	%rd228, %rd225, %rd227, %p76;
	selp.b64 	%rd329, %rd226, %rd228, %p75;
$L__BB26_110:
	mov.u32 	%r391, %tid.x;
	setp.ne.s32 	%p184, %r391, 0;
	@%p184 bra 	$L__BB26_112;
	setp.eq.s16 	%p185, %rs82, 0;
	and.b16  	%rs302, %rs311, 255;
	setp.eq.s16 	%p186, %rs302, 0;
	min.s64 	%rd319, %rd329, %rd106;
	selp.b16 	%rs303, %rs82, 1, %p186;
	selp.b16 	%rs304, %rs311, %rs303, %p185;
	selp.b64 	%rd320, %rd106, %rd319, %p186;
	selp.b64 	%rd321, %rd329, %rd320, %p185;
	st.global.u8 	[%rd1], %rs304;
	st.global.u64 	[%rd1+8], %rd321;
$L__BB26_112:
	ret;

}


// ===== COMPILED SASS (sm_100) =====

	.target	sm_100

	.elftype	@"ET_EXEC"


//--------------------- .note.nv.tkinfo           --------------------------
	.section	.note.nv.tkinfo,"",@"SHT_NOTE"
	.sectionflags	@"SHF_NOTE_NV_TKINFO"
	.tkinfo
        /*0018*/ 	.word	0x00000002
        /*0030*/ 	.string	""
        /*0030*/ 	.string	"ptxas"
        /*0030*/ 	.string	"Cuda compilation tools, release 13.0, V13.0.88"
        /*0030*/ 	.string	"Build cuda_13.0.r13.0/compiler.36424714_0"
        /*0030*/ 	.string	"-arch sm_100 -m 64 "



//--------------------- .note.nv.cuinfo           --------------------------
	.section	.note.nv.cuinfo,"",@"SHT_NOTE"
	.sectionflags	@"SHF_NOTE_NV_CUINFO"
        /*0018*/ 	.short	0x0002
        /*001a*/ 	.short	0x0064
        /*001c*/ 	.short	0x0082
	.zero		2


//--------------------- .nv.info                  --------------------------
	.section	.nv.info,"",@"SHT_CUDA_INFO"
	.align	4


	//----- nvinfo : EIATTR_REGCOUNT
	.align		4
        /*0000*/ 	.byte	0x04, 0x2f
        /*0002*/ 	.short	(.L_46 - .L_45)
	.align		4
.L_45:
        /*0004*/ 	.word	index@(_Z6kernelPjPdS0_S0_PbS_S0_S0_mi)
        /*0008*/ 	.word	0x00000034


	//----- nvinfo : EIATTR_FRAME_SIZE
	.align		4
.L_46:
        /*000c*/ 	.byte	0x04, 0x11
        /*000e*/ 	.short	(.L_48 - .L_47)
	.align		4
.L_47:
        /*0010*/ 	.word	index@($__internal_2_$__cuda_sm20_rem_u64)
        /*0014*/ 	.word	0x00000010


	//----- nvinfo : EIATTR_FRAME_SIZE
	.align		4
.L_48:
        /*0018*/ 	.byte	0x04, 0x11
        /*001a*/ 	.short	(.L_50 - .L_49)
	.align		4
.L_49:
        /*001c*/ 	.word	index@($__internal_1_$__cuda_sm20_div_u64)
        /*0020*/ 	.word	0x00000010


	//----- nvinfo : EIATTR_FRAME_SIZE
	.align		4
.L_50:
        /*0024*/ 	.byte	0x04, 0x11
        /*0026*/ 	.short	(.L_52 - .L_51)
	.align		4
.L_51:
        /*0028*/ 	.word	index@($__internal_0_$__cuda_sm20_div_rn_f64_full)
        /*002c*/ 	.word	0x00000010


	//----- nvinfo : EIATTR_FRAME_SIZE
	.align		4
.L_52:
        /*0030*/ 	.byte	0x04, 0x11
        /*0032*/ 	.short	(.L_54 - .L_53)
	.align		4
.L_53:
        /*0034*/ 	.word	index@(_Z6kernelPjPdS0_S0_PbS_S0_S0_mi)
        /*0038*/ 	.word	0x00000010


	//----- nvinfo : EIATTR_REGCOUNT
	.align		4
.L_54:
        /*003c*/ 	.byte	0x04, 0x2f
        /*003e*/ 	.short	(.L_56 - .L_55)
	.align		4
.L_55:
        /*0040*/ 	.word	index@(_ZN3cub18CUB_300001_SM_10006detail11EmptyKernelIvEEvv)
        /*0044*/ 	.word	0x00000004


	//----- nvinfo : EIATTR_FRAME_SIZE
	.align		4
.L_56:
        /*0048*/ 	.byte	0x04, 0x11
        /*004a*/ 	.short	(.L_58 - .L_57)
	.align		4
.L_57:
        /*004c*/ 	.word	index@(_ZN3cub18CUB_300001_SM_10006detail11EmptyKernelIvEEvv)
        /*0050*/ 	.word	0x00000000


	//----- nvinfo : EIATTR_REGCOUNT
	.align		4
.L_58:
        /*0054*/ 	.byte	0x04, 0x2f
        /*0056*/ 	.short	(.L_60 - .L_59)
	.align		4
.L_59:
        /*0058*/ 	.word	index@(_ZN3cub18CUB_300001_SM_10006detail8for_each13static_kernelINS2_12policy_hub_t12policy_500_tEmN6thrust24THRUST_300001_SM_1000_NS8cuda_cub20__uninitialized_fill7functorINS7_10device_ptrIjEEjEEEEvT0_T1_)
        /*005c*/ 	.word	0x00000008


	//----- nvinfo : EIATTR_FRAME_SIZE
	.align		4
.L_60:
        /*0060*/ 	.byte	0x04, 0x11
        /*0062*/ 	.short	(.L_62 - .L_61)
	.align		4
.L_61:
        /*0064*/ 	.word	index@(_ZN3cub18CUB_300001_SM_10006detail8for_each13static_kernelINS2_12policy_hub_t12policy_500_tEmN6thrust24THRUST_300001_SM_1000_NS8cuda_cub20__uninitialized_fill7functorINS7_10device_ptrIjEEjEEEEvT0_T1_)
        /*0068*/ 	.word	0x00000000


	//----- nvinfo : EIATTR_REGCOUNT
	.align		4
.L_62:
        /*006c*/ 	.byte	0x04, 0x2f
        /*006e*/ 	.short	(.L_64 - .L_63)
	.align		4
.L_63:
        /*0070*/ 	.word	index@(_ZN3cub18CUB_300001_SM_10006detail8for_each13static_kernelINS2_12policy_hub_t12policy_500_tEmN6thrust24THRUST_300001_SM_1000_NS8cuda_cub20__uninitialized_fill7functorINS7_10device_ptrIdEEdEEEEvT0_T1_)
        /*0074*/ 	.word	0x00000009


	//----- nvinfo : EIATTR_FRAME_SIZE
	.align		4
.L_64:
        /*0078*/ 	.byte	0x04, 0x11
        /*007a*/ 	.short	(.L_66 - .L_65)
	.align		4
.L_65:
        /*007c*/ 	.word	index@(_ZN3cub18CUB_300001_SM_10006detail8for_each13static_kernelINS2_12policy_hub_t12policy_500_tEmN6thrust24THRUST_300001_SM_1000_NS8cuda_cub20__uninitialized_fill7functorINS7_10device_ptrIdEEdEEEEvT0_T1_)
        /*0080*/ 	.word	0x00000000


	//----- nvinfo : EIATTR_REGCOUNT
	.align		4
.L_66:
        /*0084*/ 	.byte	0x04, 0x2f
        /*0086*/ 	.short	(.L_68 - .L_67)
	.align		4
.L_67:
        /*0088*/ 	.word	index@(_ZN3cub18CUB_300001_SM_10006detail8for_each13static_kernelINS2_12policy_hub_t12policy_500_tEmN6thrust24THRUST_300001_SM_1000_NS8cuda_cub20__uninitialized_fill7functorINS7_10device_ptrIbEEbEEEEvT0_T1_)
        /*008c*/ 	.word	0x0000000a


	//----- nvinfo : EIATTR_FRAME_SIZE
	.align		4
.L_68:
        /*0090*/ 	.byte	0x04, 0x11
        /*0092*/ 	.short	(.L_70 - .L_69)
	.align		4
.L_69:
        /*0094*/ 	.word	index@(_ZN3cub18CUB_300001_SM_10006detail8for_each13static_kernelINS2_12policy_hub_t12policy_500_tEmN6thrust24THRUST_300001_SM_1000_NS8cuda_cub20__uninitialized_fill7functorINS7_10device_ptrIbEEbEEEEvT0_T1_)
        /*0098*/ 	.word	0x00000000


	//----- nvinfo : EIATTR_REGCOUNT
	.align		4
.L_70:
        /*009c*/ 	.byte	0x04, 0x2f
        /*009e*/ 	.short	(.L_72 - .L_71)
	.align		4
.L_71:
        /*00a0*/ 	.word	index@(_ZN3cub18CUB_300001_SM_10006detail9transform16transform_kernelINS2_10policy_hubILb1EN4cuda3std3__45tupleIJN6thrust24THRUST_300001_SM_1000_NS6detail15normal_iteratorINSA_10device_ptrIdEEEESF_EEEE10policy1000Ei12diff_functorIdESF_JPdSL_EEEvT0_iT1_T2_DpNS2_10kernel_argIT3_EE)
        /*00a4*/ 	.word	0x00000020


	//----- nvinfo : EIATTR_FRAME_SIZE
	.align		4
.L_72:
        /*00a8*/ 	.byte	0x04, 0x11
        /*00aa*/ 	.short	(.L_74 - .L_73)
	.align		4
.L_73:
        /*00ac*/ 	.word	index@(_ZN3cub18CUB_300001_SM_10006detail9transform16transform_kernelINS2_10policy_hubILb1EN4cuda3std3__45tupleIJN6thrust24THRUST_300001_SM_1000_NS6detail15normal_iteratorINSA_10device_ptrIdEEEESF_EEEE10policy1000Ei12diff_functorIdESF_JPdSL_EEEvT0_iT1_T2_DpNS2_10kernel_argIT3_EE)
        /*00b0*/ 	.word	0x00000000


	//----- nvinfo : EIATTR_REGCOUNT
	.align		4
.L_74:
        /*00b4*/ 	.byte	0x04, 0x2f
        /*00b6*/ 	.short	(.L_76 - .L_75)
	.align		4
.L_75:
        /*00b8*/ 	.word	index@(_ZN3cub18CUB_300001_SM_10006detail9transform16transform_kernelINS2_10policy_hubILb1EN4cuda3std3__45tupleIJN6thrust24THRUST_300001_SM_1000_NS6detail15normal_iteratorINSA_10device_ptrIdEEEESF_EEEE10policy1000El12diff_functorIdESF_JPdSL_EEEvT0_iT1_T2_DpNS2_10kernel_argIT3_EE)
        /*00bc*/ 	.word	0x00000027


	//----- nvinfo : EIATTR_FRAME_SIZE
	.align		4
.L_76:
        /*00c0*/ 	.byte	0x04, 0x11
        /*00c2*/ 	.short	(.L_78 - .L_77)
	.align		4
.L_77:
        /*00c4*/ 	.word	index@(_ZN3cub18CUB_300001_SM_10006detail9transform16transform_kernelINS2_10policy_hubILb1EN4cuda3std3__45tupleIJN6thrust24THRUST_300001_SM_1000_NS6detail15normal_iteratorINSA_10device_ptrIdEEEESF_EEEE10policy1000El12diff_functorIdESF_JPdSL_EEEvT0_iT1_T2_DpNS2_10kernel_argIT3_EE)
        /*00c8*/ 	.word	0x00000000


	//----- nvinfo : EIATTR_REGCOUNT
	.align		4
.L_78:
        /*00cc*/ 	.byte	0x04, 0x2f
        /*00ce*/ 	.short	(.L_80 - .L_79)
	.align		4
.L_79:
        /*00d0*/ 	.word	index@(_ZN3cub18CUB_300001_SM_10006detail9transform16transform_kernelINS2_10policy_hubILb1EN4cuda3std3__45tupleIJN6thrust24THRUST_300001_SM_1000_NS6detail15normal_iteratorINSA_10device_ptrIdEEEEEEEE10policy1000Ei11abs_functorIdESF_JPdEEEvT0_iT1_T2_DpNS2_10kernel_argIT3_EE)
        /*00d4*/ 	.word	0x00000020


	//----- nvinfo : EIATTR_FRAME_SIZE
	.align		4
.L_80:
        /*00d8*/ 	.byte	0x04, 0x11
        /*00da*/ 	.short	(.L_82 - .L_81)
	.align		4
.L_81:
        /*00dc*/ 	.word	index@(_ZN3cub18CUB_300001_SM_10006detail9transform16transform_kernelINS2_10policy_hubILb1EN4cuda3std3__45tupleIJN6thrust24THRUST_300001_SM_1000_NS6detail15normal_iteratorINSA_10device_ptrIdEEEEEEEE10policy1000Ei11abs_functorIdESF_JPdEEEvT0_iT1_T2_DpNS2_10kernel_argIT3_EE)
        /*00e0*/ 	.word	0x00000000


	//----- nvinfo : EIATTR_REGCOUNT
	.align		4
.L_82:
        /*00e4*/ 	.byte	0x04, 0x2f
        /*00e6*/ 	.short	(.L_84 - .L_83)
	.align		4
.L_83:
        /*00e8*/ 	.word	index@(_ZN3cub18CUB_300001_SM_10006detail9transform16transform_kernelINS2_10policy_hubILb1EN4cuda3std3__45tupleIJN6thrust24THRUST_300001_SM_1000_NS6detail15normal_iteratorINSA_10device_ptrIdEEEEEEEE10policy1000El11abs_functorIdESF_JPdEEEvT0_iT1_T2_DpNS2_10kernel_argIT3_EE)
        /*00ec*/ 	.word	0x00000020


	//----- nvinfo : EIATTR_FRAME_SIZE
	.align		4
.L_84:
        /*00f0*/ 	.byte	0x04, 0x11
        /*00f2*/ 	.short	(.L_86 - .L_85)
	.align		4
.L_85:
        /*00f4*/ 	.word	index@(_ZN3cub18CUB_300001_SM_10006detail9transform16transform_kernelINS2_10policy_hubILb1EN4cuda3std3__45tupleIJN6thrust24THRUST_300001_SM_1000_NS6detail15normal_iteratorINSA_10device_ptrIdEEEEEEEE10policy1000El11abs_functorIdESF_JPdEEEvT0_iT1_T2_DpNS2_10kernel_argIT3_EE)
        /*00f8*/ 	.word	0x00000000


	//----- nvinfo : EIATTR_REGCOUNT
	.align		4
.L_86:
        /*00fc*/ 	.byte	0x04, 0x2f
        /*00fe*/ 	.short	(.L_88 - .L_87)
	.align		4
.L_87:
        /*0100*/ 	.word	index@(_ZN3cub18CUB_300001_SM_10006detail6reduce28DeviceReduceSingleTileKernelINS2_10policy_hubImj11mul_functorImEE10Policy1000EN6thrust24THRUST_300001_SM_1000_NS6detail15normal_iteratorINSA_10device_ptrIjEEEEPmjS6_mm11inc_functorIjEEEvT0_T1_T2_T3_T4_T6_)
        /*0104*/ 	.word	0x00000020


	//----- nvinfo : EIATTR_FRAME_SIZE
	.align		4
.L_88:
        /*0108*/ 	.byte	0x04, 0x11
        /*010a*/ 	.short	(.L_90 - .L_89)
	.align		4
.L_89:
        /*010c*/ 	.word	index@(_ZN3cub18CUB_300001_SM_10006detail6reduce28DeviceReduceSingleTileKernelINS2_10policy_hubImj11mul_functorImEE10Policy1000EN6thrust24THRUST_300001_SM_1000_NS6detail15normal_iteratorINSA_10device_ptrIjEEEEPmjS6_mm11inc_functorIjEEEvT0_T1_T2_T3_T4_T6_)
        /*0110*/ 	.word	0x00000000


	//----- nvinfo : EIATTR_REGCOUNT
	.align		4
.L_90:
        /*0114*/ 	.byte	0x04, 0x2f
        /*0116*/ 	.short	(.L_92 - .L_91)
	.align		4
.L_91:
        /*0118*/ 	.word	index@(_ZN3cub18CUB_300001_SM_10006detail6reduce18DeviceReduceKernelINS2_10policy_hubImj11mul_functorImEE10Policy1000EN6thrust24THRUST_300001_SM_1000_NS6detail15normal_iteratorINSA_10device_ptrIjEEEEjS6_m11inc_functorIjEEEvT0_PT3_T1_NS0_13GridEvenShareISL_EET2_T4_)
        /*011c*/ 	.word	0x00000020


	//----- nvinfo : EIATTR_FRAME_SIZE
	.align		4
.L_92:
        /*0120*/ 	.byte	0x04, 0x11
        /*0122*/ 	.short	(.L_94 - .L_93)
	.align		4
.L_93:
        /*0124*/ 	.word	index@(_ZN3cub18CUB_300001_SM_10006detail6reduce18DeviceReduceKernelINS2_10policy_hubImj11mul_functorImEE10Policy1000EN6thrust24THRUST_300001_SM_1000_NS6detail15normal_iteratorINSA_10device_ptrIjEEEEjS6_m11inc_functorIjEEEvT0_PT3_T1_NS0_13GridEvenShareISL_EET2_T4_)
        /*0128*/ 	.word	0x00000000


	//----- nvinfo : EIATTR_REGCOUNT
	.align		4
.L_94:
        /*012c*/ 	.byte	0x04, 0x2f
        /*012e*/ 	.short	(.L_96 - .L_95)
	.align		4
.L_95:
        /*0130*/ 	.word	index@(_ZN3cub18CUB_300001_SM_10006detail6reduce28DeviceReduceSingleTileKernelINS2_10policy_hubImj11mul_functorImEE10Policy1000EPmS9_iS6_mmN4cuda3std3__410__identityEEEvT0_T1_T2_T3_T4_T6_)
        /*0134*/ 	.word	0x00000030


	//----- nvinfo : EIATTR_FRAME_SIZE
	.align		4
.L_96:
        /*0138*/ 	.byte	0x04, 0x11
        /*013a*/ 	.short	(.L_98 - .L_97)
	.align		4
.L_97:
        /*013c*/ 	.word	index@(_ZN3cub18CUB_300001_SM_10006detail6reduce28DeviceReduceSingleTileKernelINS2_10policy_hubImj11mul_functorImEE10Policy1000EPmS9_iS6_mmN4cuda3std3__410__identityEEEvT0_T1_T2_T3_T4_T6_)
        /*0140*/ 	.word	0x00000000


	//----- nvinfo : EIATTR_REGCOUNT
	.align		4
.L_98:
        /*0144*/ 	.byte	0x04, 0x2f
        /*0146*/ 	.short	(.L_100 - .L_99)
	.align		4
.L_99:
        /*0148*/ 	.word	index@(_ZN3cub18CUB_300001_SM_10006detail6reduce28DeviceReduceSingleTileKernelINS2_10policy_hubImy11mul_functorImEE10Policy1000EN6thrust24THRUST_300001_SM_1000_NS6detail15normal_iteratorINSA_10device_ptrIjEEEEPmyS6_mm11inc_functorIjEEEvT0_T1_T2_T3_T4_T6_)
        /*014c*/ 	.word	0x00000020


	//----- nvinfo : EIATTR_FRAME_SIZE
	.align		4
.L_100:
        /*0150*/ 	.byte	0x04, 0x11
        /*0152*/ 	.short	(.L_102 - .L_101)
	.align		4
.L_101:
        /*0154*/ 	.word	index@(_ZN3cub18CUB_300001_SM_10006detail6reduce28DeviceReduceSingleTileKernelINS2_10policy_hubImy11mul_functorImEE10Policy1000EN6thrust24THRUST_300001_SM_1000_NS6detail15normal_iteratorINSA_10device_ptrIjEEEEPmyS6_mm11inc_functorIjEEEvT0_T1_T2_T3_T4_T6_)
        /*0158*/ 	.word	0x00000000


	//----- nvinfo : EIATTR_REGCOUNT
	.align		4
.L_102:
        /*015c*/ 	.byte	0x04, 0x2f
        /*015e*/ 	.short	(.L_104 - .L_103)
	.align		4
.L_103:
        /*0160*/ 	.word	index@(_ZN3cub18CUB_300001_SM_10006detail6reduce18DeviceReduceKernelINS2_10policy_hubImy11mul_functorImEE10Policy1000EN6thrust24THRUST_300001_SM_1000_NS6detail15normal_iteratorINSA_10device_ptrIjEEEEyS6_m11inc_functorIjEEEvT0_PT3_T1_NS0_13GridEvenShareISL_EET2_T4_)
        /*0164*/ 	.word	0x00000020


	//----- nvinfo : EIATTR_FRAME_SIZE
	.align		4
.L_104:
        /*0168*/ 	.byte	0x04, 0x11
        /*016a*/ 	.short	(.L_106 - .L_105)
	.align		4
.L_105:
        /*016c*/ 	.word	index@(_ZN3cub18CUB_300001_SM_10006detail6reduce18DeviceReduceKernelINS2_10policy_hubImy11mul_functorImEE10Policy1000EN6thrust24THRUST_300001_SM_1000_NS6detail15normal_iteratorINSA_10device_ptrIjEEEEyS6_m11inc_functorIjEEEvT0_PT3_T1_NS0_13GridEvenShareISL_EET2_T4_)
        /*0170*/ 	.word	0x00000000


	//----- nvinfo : EIATTR_REGCOUNT
	.align		4
.L_106:
        /*0174*/ 	.byte	0x04, 0x2f
        /*0176*/ 	.short	(.L_108 - .L_107)
	.align		4
.L_107:
        /*0178*/ 	.word	index@(_ZN3cub18CUB_300001_SM_10006detail6reduce28DeviceReduceSingleTileKernelINS2_10policy_hubImy11mul_functorImEE10Policy1000EPmS9_iS6_mmN4cuda3std3__410__identityEEEvT0_T1_T2_T3_T4_T6_)
        /*017c*/ 	.word	0x00000030


	//----- nvinfo : EIATTR_FRAME_SIZE
	.align		4
.L_108:
        /*0180*/ 	.byte	0x04, 0x11
        /*0182*/ 	.short	(.L_110 - .L_109)
	.align		4
.L_109:
        /*0184*/ 	.word	index@(_ZN3cub18CUB_300001_SM_10006detail6reduce28DeviceReduceSingleTileKernelINS2_10policy_hubImy11mul_functorImEE10Policy1000EPmS9_iS6_mmN4cuda3std3__410__identityEEEvT0_T1_T2_T3_T4_T6_)
        /*0188*/ 	.word	0x00000000


	//----- nvinfo : EIATTR_REGCOUNT
	.align		4
.L_110:
        /*018c*/ 	.byte	0x04, 0x2f
        /*018e*/ 	.short	(.L_112 - .L_111)
	.align		4
.L_111:
        /*0190*/ 	.word	index@(_ZN3cub18CUB_300001_SM_10006detail6reduce28DeviceReduceSingleTileKernelINS2_10policy_hubIdj11max_functorIdEE10Policy1000EN6thrust24THRUST_300001_SM_1000_NS6detail15normal_iteratorINSA_10device_ptrIdEEEEPdjS6_ddN4cuda3std3__410__identityEEEvT0_T1_T2_T3_T4_T6_)
        /*0194*/ 	.word	0x0000002d


	//----- nvinfo : EIATTR_FRAME_SIZE
	.align		4
.L_112:
        /*0198*/ 	.byte	0x04, 0x11
        /*019a*/ 	.short	(.L_114 - .L_113)
	.align		4
.L_113:
        /*019c*/ 	.word	index@(_ZN3cub18CUB_300001_SM_10006detail6reduce28DeviceReduceSingleTileKernelINS2_10policy_hubIdj11max_functorIdEE10Policy1000EN6thrust24THRUST_300001_SM_1000_NS6detail15normal_iteratorINSA_10device_ptrIdEEEEPdjS6_ddN4cuda3std3__410__identityEEEvT0_T1_T2_T3_T4_T6_)
        /*01a0*/ 	.word	0x00000000


	//----- nvinfo : EIATTR_REGCOUNT
	.align		4
.L_114:
        /*01a4*/ 	.byte	0x04, 0x2f
        /*01a6*/ 	.short	(.L_116 - .L_115)
	.align		4
.L_115:
        /*01a8*/ 	.word	index@(_ZN3cub18CUB_300001_SM_10006detail6reduce18DeviceReduceKernelINS2_10policy_hubIdj11max_functorIdEE10Policy1000EN6thrust24THRUST_300001_SM_1000_NS6detail15normal_iteratorINSA_10device_ptrIdEEEEjS6_dN4cuda3std3__410__identityEEEvT0_PT3_T1_NS0_13GridEvenShareISN_EET2_T4_)
        /*01ac*/ 	.word	0x0000001d


	//----- nvinfo : EIATTR_FRAME_SIZE
	.align		4
.L_116:
        /*01b0*/ 	.byte	0x04, 0x11
        /*01b2*/ 	.short	(.L_118 - .L_117)
	.align		4
.L_117:
        /*01b4*/ 	.word	index@(_ZN3cub18CUB_300001_SM_10006detail6reduce18DeviceReduceKernelINS2_10policy_hubIdj11max_functorIdEE10Policy1000EN6thrust24THRUST_300001_SM_1000_NS6detail15normal_iteratorINSA_10device_ptrIdEEEEjS6_dN4cuda3std3__410__identityEEEvT0_PT3_T1_NS0_13GridEvenShareISN_EET2_T4_)
        /*01b8*/ 	.word	0x00000000


	//----- nvinfo : EIATTR_REGCOUNT
	.align		4
.L_118:
        /*01bc*/ 	.byte	0x04, 0x2f
        /*01be*/ 	.short	(.L_120 - .L_119)
	.align		4
.L_119:
        /*01c0*/ 	.word	index@(_ZN3cub18CUB_300001_SM_10006detail6reduce28DeviceReduceSingleTileKernelINS2_10policy_hubIdj11max_functorIdEE10Policy1000EPdS9_iS6_ddN4cuda3std3__410__identityEEEvT0_T1_T2_T3_T4_T6_)
        /*01c4*/ 	.word	0x00000030


	//----- nvinfo : EIATTR_FRAME_SIZE
	.align		4
.L_120:
        /*01c8*/ 	.byte	0x04, 0x11
        /*01ca*/ 	.short	(.L_122 - .L_121)
	.align		4
.L_121:
        /*01cc*/ 	.word	index@(_ZN3cub18CUB_300001_SM_10006detail6reduce28DeviceReduceSingleTileKernelINS2_10policy_hubIdj11max_functorIdEE10Policy1000EPdS9_iS6_ddN4cuda3std3__410__identityEEEvT0_T1_T2_T3_T4_T6_)
        /*01d0*/ 	.word	0x00000000


	//----- nvinfo : EIATTR_REGCOUNT
	.align		4
.L_122:
        /*01d4*/ 	.byte	0x04, 0x2f
        /*01d6*/ 	.short	(.L_124 - .L_123)
	.align		4
.L_123:
        /*01d8*/ 	.word	index@(_ZN3cub18CUB_300001_SM_10006detail6reduce28DeviceReduceSingleTileKernelINS2_10policy_hubIdy11max_functorIdEE10Policy1000EN6thrust24THRUST_300001_SM_1000_NS6detail15normal_iteratorINSA_10device_ptrIdEEEEPdyS6_ddN4cuda3std3__410__identityEEEvT0_T1_T2_T3_T4_T6_)
        /*01dc*/ 	.word	0x0000002e


	//----- nvinfo : EIATTR_FRAME_SIZE
	.align		4
.L_124:
        /*01e0*/ 	.byte	0x04, 0x11
        /*01e2*/ 	.short	(.L_126 - .L_125)
	.align		4
.L_125:
        /*01e4*/ 	.word	index@(_ZN3cub18CUB_300001_SM_10006detail6reduce28DeviceReduceSingleTileKernelINS2_10policy_hubIdy11max_functorIdEE10Policy1000EN6thrust24THRUST_300001_SM_1000_NS6detail15normal_iteratorINSA_10device_ptrIdEEEEPdyS6_ddN4cuda3std3__410__identityEEEvT0_T1_T2_T3_T4_T6_)
        /*01e8*/ 	.word	0x00000000


	//----- nvinfo : EIATTR_REGCOUNT
	.align		4
.L_126:
        /*01ec*/ 	.byte	0x04, 0x2f
        /*01ee*/ 	.short	(.L_128 - .L_127)
	.align		4
.L_127:
        /*01f0*/ 	.word	index@(_ZN3cub18CUB_300001_SM_10006detail6reduce18DeviceReduceKernelINS2_10policy_hubIdy11max_functorIdEE10Policy1000EN6thrust24THRUST_300001_SM_1000_NS6detail15normal_iteratorINSA_10device_ptrIdEEEEyS6_dN4cuda3std3__410__identityEEEvT0_PT3_T1_NS0_13GridEvenShareISN_EET2_T4_)
        /*01f4*/ 	.word	0x0000001e


	//----- nvinfo : EIATTR_FRAME_SIZE
	.align		4
.L_128:
        /*01f8*/ 	.byte	0x04, 0x11
        /*01fa*/ 	.short	(.L_130 - .L_129)
	.align		4
.L_129:
        /*01fc*/ 	.word	index@(_ZN3cub18CUB_300001_SM_10006detail6reduce18DeviceReduceKernelINS2_10policy_hubIdy11max_functorIdEE10Policy1000EN6thrust24THRUST_300001_SM_1000_NS6detail15normal_iteratorINSA_10device_ptrIdEEEEyS6_dN4cuda3std3__410__identityEEEvT0_PT3_T1_NS0_13GridEvenShareISN_EET2_T4_)
        /*0200*/ 	.word	0x00000000


	//----- nvinfo : EIATTR_REGCOUNT
	.align		4
.L_130:
        /*0204*/ 	.byte	0x04, 0x2f
        /*0206*/ 	.short	(.L_132 - .L_131)
	.align		4
.L_131:
        /*0208*/ 	.word	index@(_ZN3cub18CUB_300001_SM_10006detail6reduce28DeviceReduceSingleTileKernelINS2_10policy_hubIdy11max_functorIdEE10Policy1000EPdS9_iS6_ddN4cuda3std3__410__identityEEEvT0_T1_T2_T3_T4_T6_)
        /*020c*/ 	.word	0x00000030


	//----- nvinfo : EIATTR_FRAME_SIZE
	.align		4
.L_132:
        /*0210*/ 	.byte	0x04, 0x11
        /*0212*/ 	.short	(.L_134 - .L_133)
	.align		4
.L_133:
        /*0214*/ 	.word	index@(_ZN3cub18CUB_300001_SM_10006detail6reduce28DeviceReduceSingleTileKernelINS2_10policy_hubIdy11max_functorIdEE10Policy1000EPdS9_iS6_ddN4cuda3std3__410__identityEEEvT0_T1_T2_T3_T4_T6_)
        /*0218*/ 	.word	0x00000000


	//----- nvinfo : EIATTR_REGCOUNT
	.align		4
.L_134:
        /*021c*/ 	.byte	0x04, 0x2f
        /*021e*/ 	.short	(.L_136 - .L_135)
	.align		4
.L_135:
        /*0220*/ 	.word	index@(_ZN3cub18CUB_300001_SM_10006detail6reduce28DeviceReduceSingleTileKernelINS2_10policy_hubIN4cuda3std3__45tupleIJblEEEjN6thrust24THRUST_300001_SM_1000_NS8cuda_cub9__find_if7functorIS9_EEE10Policy1000ENSB_12zip_iteratorINS8_IJNSD_26transform_input_iterator_tIbNSB_6detail15normal_iteratorINSB_10device_ptrIbEEEENSK_10functional5actorINSP_9compositeIJNSP_16operator_adaptorINS7_8equal_toIvEEEENSQ_INSP_8argumentILj0EEEEENSQ_INSP_5valueIbEEEEEEEEEEENSB_17counting_iteratorIlNSB_11use_defaultES16_S16_EEEEEEEPS9_jSF_S9_S9_NS7_10__identityEEEvT0_T1_T2_T3_T4_T6_)
        /*0224*/ 	.word	0x00000026


	//----- nvinfo : EIATTR_FRAME_SIZE
	.align		4
.L_136:
        /*0228*/ 	.byte	0x04, 0x11
        /*022a*/ 	.short	(.L_138 - .L_137)
	.align		4
.L_137:
        /*022c*/ 	.word	index@(_ZN3cub18CUB_300001_SM_10006detail6reduce28DeviceReduceSingleTileKernelINS2_10policy_hubIN4cuda3std3__45tupleIJblEEEjN6thrust24THRUST_300001_SM_1000_NS8cuda_cub9__find_if7functorIS9_EEE10Policy1000ENSB_12zip_iteratorINS8_IJNSD_26transform_input_iterator_tIbNSB_6detail15normal_iteratorINSB_10device_ptrIbEEEENSK_10functional5actorINSP_9compositeIJNSP_16operator_adaptorINS7_8equal_toIvEEEENSQ_INSP_8argumentILj0EEEEENSQ_INSP_5valueIbEEEEEEEEEEENSB_17counting_iteratorIlNSB_11use_defaultES16_S16_EEEEEEEPS9_jSF_S9_S9_NS7_10__identityEEEvT0_T1_T2_T3_T4_T6_)
        /*0230*/ 	.word	0x00000000


	//----- nvinfo : EIATTR_REGCOUNT
	.align		4
.L_138:
        /*0234*/ 	.byte	0x04, 0x2f
        /*0236*/ 	.short	(.L_140 - .L_139)
	.align		4
.L_139:
        /*0238*/ 	.word	index@(_ZN3cub18CUB_300001_SM_10006detail6reduce18DeviceReduceKernelINS2_10policy_hubIN4cuda3std3__45tupleIJblEEEjN6thrust24THRUST_300001_SM_1000_NS8cuda_cub9__find_if7functorIS9_EEE10Policy1000ENSB_12zip_iteratorINS8_IJNSD_26transform_input_iterator_tIbNSB_6detail15normal_iteratorINSB_10device_ptrIbEEEENSK_10functional5actorINSP_9compositeIJNSP_16operator_adaptorINS7_8equal_toIvEEEENSQ_INSP_8argumentILj0EEEEENSQ_INSP_5valueIbEEEEEEEEEEENSB_17counting_iteratorIlNSB_11use_defaultES16_S16_EEEEEEEjSF_S9_NS7_10__identityEEEvT0_PT3_T1_NS0_13GridEvenShareIS1E_EET2_T4_)
        /*023c*/ 	.word	0x00000020


	//----- nvinfo : EIATTR_FRAME_SIZE
	.align		4
.L_140:
        /*0240*/ 	.byte	0x04, 0x11
        /*0242*/ 	.short	(.L_142 - .L_141)
	.align		4
.L_141:
        /*0244*/ 	.word	index@(_ZN3cub18CUB_300001_SM_10006detail6reduce18DeviceReduceKernelINS2_10policy_hubIN4cuda3std3__45tupleIJblEEEjN6thrust24THRUST_300001_SM_1000_NS8cuda_cub9__find_if7functorIS9_EEE10Policy1000ENSB_12zip_iteratorINS8_IJNSD_26transform_input_iterator_tIbNSB_6detail15normal_iteratorINSB_10device_ptrIbEEEENSK_10functional5actorINSP_9compositeIJNSP_16operator_adaptorINS7_8equal_toIvEEEENSQ_INSP_8argumentILj0EEEEENSQ_INSP_5valueIbEEEEEEEEEEENSB_17counting_iteratorIlNSB_11use_defaultES16_S16_EEEEEEEjSF_S9_NS7_10__identityEEEvT0_PT3_T1_NS0_13GridEvenShareIS1E_EET2_T4_)
        /*0248*/ 	.word	0x00000000


	//----- nvinfo : EIATTR_REGCOUNT
	.align		4
.L_142:
        /*024c*/ 	.byte	0x04, 0x2f
        /*024e*/ 	.short	(.L_144 - .L_143)
	.align		4
.L_143:
        /*0250*/ 	.word	index@(_ZN3cub18CUB_300001_SM_10006detail6reduce28DeviceReduceSingleTileKernelINS2_10policy_hubIN4cuda3std3__45tupleIJblEEEjN6thrust24THRUST_300001_SM_1000_NS8cuda_cub9__find_if7functorIS9_EEE10Policy1000EPS9_SI_iSF_S9_S9_NS7_10__identityEEEvT0_T1_T2_T3_T4_T6_)
        /*0254*/ 	.word	0x0000001c


	//----- nvinfo : EIATTR_FRAME_SIZE
	.align		4
.L_144:
        /*0258*/ 	.byte	0x04, 0x11
        /*025a*/ 	.short	(.L_146 - .L_145)
	.align		4
.L_145:
        /*025c*/ 	.word	index@(_ZN3cub18CUB_300001_SM_10006detail6reduce28DeviceReduceSingleTileKernelINS2_10policy_hubIN4cuda3std3__45tupleIJblEEEjN6thrust24THRUST_300001_SM_1000_NS8cuda_cub9__find_if7functorIS9_EEE10Policy1000EPS9_SI_iSF_S9_S9_NS7_10__identityEEEvT0_T1_T2_T3_T4_T6_)
        /*0260*/ 	.word	0x00000000


	//----- nvinfo : EIATTR_REGCOUNT
	.align		4
.L_146:
        /*0264*/ 	.byte	0x04, 0x2f
        /*0266*/ 	.short	(.L_148 - .L_147)
	.align		4
.L_147:
        /*0268*/ 	.word	index@(_ZN3cub18CUB_300001_SM_10006detail6reduce28DeviceReduceSingleTileKernelINS2_10policy_hubIN4cuda3std3__45tupleIJblEEEyN6thrust24THRUST_300001_SM_1000_NS8cuda_cub9__find_if7functorIS9_EEE10Policy1000ENSB_12zip_iteratorINS8_IJNSD_26transform_input_iterator_tIbNSB_6detail15normal_iteratorINSB_10device_ptrIbEEEENSK_10functional5actorINSP_9compositeIJNSP_16operator_adaptorINS7_8equal_toIvEEEENSQ_INSP_8argumentILj0EEEEENSQ_INSP_5valueIbEEEEEEEEEEENSB_17counting_iteratorIlNSB_11use_defaultES16_S16_EEEEEEEPS9_ySF_S9_S9_NS7_10__identityEEEvT0_T1_T2_T3_T4_T6_)
        /*026c*/ 	.word	0x00000020


	//----- nvinfo : EIATTR_FRAME_SIZE
	.align		4
.L_148:
        /*0270*/ 	.byte	0x04, 0x11
        /*0272*/ 	.short	(.L_150 - .L_149)
	.align		4
.L_149:
        /*0274*/ 	.word	index@(_ZN3cub18CUB_300001_SM_10006detail6reduce28DeviceReduceSingleTileKernelINS2_10policy_hubIN4cuda3std3__45tupleIJblEEEyN6thrust24THRUST_300001_SM_1000_NS8cuda_cub9__find_if7functorIS9_EEE10Policy1000ENSB_12zip_iteratorINS8_IJNSD_26transform_input_iterator_tIbNSB_6detail15normal_iteratorINSB_10device_ptrIbEEEENSK_10functional5actorINSP_9compositeIJNSP_16operator_adaptorINS7_8equal_toIvEEEENSQ_INSP_8argumentILj0EEEEENSQ_INSP_5valueIbEEEEEEEEEEENSB_17counting_iteratorIlNSB_11use_defaultES16_S16_EEEEEEEPS9_ySF_S9_S9_NS7_10__identityEEEvT0_T1_T2_T3_T4_T6_)
        /*0278*/ 	.word	0x00000000


	//----- nvinfo : EIATTR_REGCOUNT
	.align		4
.L_150:
        /*027c*/ 	.byte	0x04, 0x2f
        /*027e*/ 	.short	(.L_152 - .L_151)
	.align		4
.L_151:
        /*0280*/ 	.word	index@(_ZN3cub18CUB_300001_SM_10006detail6reduce18DeviceReduceKernelINS2_10policy_hubIN4cuda3std3__45tupleIJblEEEyN6thrust24THRUST_300001_SM_1000_NS8cuda_cub9__find_if7functorIS9_EEE10Policy1000ENSB_12zip_iteratorINS8_IJNSD_26transform_input_iterator_tIbNSB_6detail15normal_iteratorINSB_10device_ptrIbEEEENSK_10functional5actorINSP_9compositeIJNSP_16operator_adaptorINS7_8equal_toIvEEEENSQ_INSP_8argumentILj0EEEEENSQ_INSP_5valueIbEEEEEEEEEEENSB_17counting_iteratorIlNSB_11use_defaultES16_S16_EEEEEEEySF_S9_NS7_10__identityEEEvT0_PT3_T1_NS0_13GridEvenShareIS1E_EET2_T4_)
        /*0284*/ 	.word	0x00000020


	//----- nvinfo : EIATTR_FRAME_SIZE
	.align		4
.L_152:
        /*0288*/ 	.byte	0x04, 0x11
        /*028a*/ 	.short	(.L_154 - .L_153)
	.align		4
.L_153:
        /*028c*/ 	.word	index@(_ZN3cub18CUB_300001_SM_10006detail6reduce18DeviceReduceKernelINS2_10policy_hubIN4cuda3std3__45tupleIJblEEEyN6thrust24THRUST_300001_SM_1000_NS8cuda_cub9__find_if7functorIS9_EEE10Policy1000ENSB_12zip_iteratorINS8_IJNSD_26transform_input_iterator_tIbNSB_6detail15normal_iteratorINSB_10device_ptrIbEEEENSK_10functional5actorINSP_9compositeIJNSP_16operator_adaptorINS7_8equal_toIvEEEENSQ_INSP_8argumentILj0EEEEENSQ_INSP_5valueIbEEEEEEEEEEENSB_17counting_iteratorIlNSB_11use_defaultES16_S16_EEEEEEEySF_S9_NS7_10__identityEEEvT0_PT3_T1_NS0_13GridEvenShareIS1E_EET2_T4_)
        /*0290*/ 	.word	0x00000000


	//----- nvinfo : EIATTR_REGCOUNT
	.align		4
.L_154:
        /*0294*/ 	.byte	0x04, 0x2f
        /*0296*/ 	.short	(.L_156 - .L_155)
	.align		4
.L_155:
        /*0298*/ 	.word	index@(_ZN3cub18CUB_300001_SM_10006detail6reduce28DeviceReduceSingleTileKernelINS2_10policy_hubIN4cuda3std3__45tupleIJblEEEyN6thrust24THRUST_300001_SM_1000_NS8cuda_cub9__find_if7functorIS9_EEE10Policy1000EPS9_SI_iSF_S9_S9_NS7_10__identityEEEvT0_T1_T2_T3_T4_T6_)
        /*029c*/ 	.word	0x0000001c


	//----- nvinfo : EIATTR_FRAME_SIZE
	.align		4
.L_156:
        /*02a0*/ 	.byte	0x04, 0x11
        /*02a2*/ 	.short	(.L_158 - .L_157)
	.align		4
.L_157:
        /*02a4*/ 	.word	index@(_ZN3cub18CUB_300001_SM_10006detail6reduce28DeviceReduceSingleTileKernelINS2_10policy_hubIN4cuda3std3__45tupleIJblEEEyN6thrust24THRUST_300001_SM_1000_NS8cuda_cub9__find_if7functorIS9_EEE10Policy1000EPS9_SI_iSF_S9_S9_NS7_10__identityEEEvT0_T1_T2_T3_T4_T6_)
        /*02a8*/ 	.word	0x00000000


	//----- nvinfo : EIATTR_MIN_STACK_SIZE
	.align		4
.L_158:
        /*02ac*/ 	.byte	0x04, 0x12
        /*02ae*/ 	.short	(.L_160 - .L_159)
	.align		4
.L_159:
        /*02b0*/ 	.word	index@(_ZN3cub18CUB_300001_SM_10006detail6reduce28DeviceReduceSingleTileKernelINS2_10policy_hubIN4cuda3std3__45tupleIJblEEEyN6thrust24THRUST_300001_SM_1000_NS8cuda_cub9__find_if7functorIS9_EEE10Policy1000EPS9_SI_iSF_S9_S9_NS7_10__identityEEEvT0_T1_T2_T3_T4_T6_)
        /*02b4*/ 	.word	0x00000000


	//----- nvinfo : EIATTR_MIN_STACK_SIZE
	.align		4
.L_160:
        /*02b8*/ 	.byte	0x04, 0x12
        /*02ba*/ 	.short	(.L_162 - .L_161)
	.align		4
.L_161:
        /*02bc*/ 	.word	index@(_ZN3cub18CUB_300001_SM_10006detail6reduce18DeviceReduceKernelINS2_10policy_hubIN4cuda3std3__45tupleIJblEEEyN6thrust24THRUST_300001_SM_1000_NS8cuda_cub9__find_if7functorIS9_EEE10Policy1000ENSB_12zip_iteratorINS8_IJNSD_26transform_input_iterator_tIbNSB_6detail15normal_iteratorINSB_10device_ptrIbEEEENSK_10functional5actorINSP_9compositeIJNSP_16operator_adaptorINS7_8equal_toIvEEEENSQ_INSP_8argumentILj0EEEEENSQ_INSP_5valueIbEEEEEEEEEEENSB_17counting_iteratorIlNSB_11use_defaultES16_S16_EEEEEEEySF_S9_NS7_10__identityEEEvT0_PT3_T1_NS0_13GridEvenShareIS1E_EET2_T4_)
        /*02c0*/ 	.word	0x00000000


	//----- nvinfo : EIATTR_MIN_STACK_SIZE
	.align		4
.L_162:
        /*02c4*/ 	.byte	0x04, 0x12
        /*02c6*/ 	.short	(.L_164 - .L_163)
	.align		4
.L_163:
        /*02c8*/ 	.word	index@(_ZN3cub18CUB_300001_SM_10006detail6reduce28DeviceReduceSingleTileKernelINS2_10policy_hubIN4cuda3std3__45tupleIJblEEEyN6thrust24THRUST_300001_SM_1000_NS8cuda_cub9__find_if7functorIS9_EEE10Policy1000ENSB_12zip_iteratorINS8_IJNSD_26transform_input_iterator_tIbNSB_6detail15normal_iteratorINSB_10device_ptrIbEEEENSK_10functional5actorINSP_9compositeIJNSP_16operator_adaptorINS7_8equal_toIvEEEENSQ_INSP_8argumentILj0EEEEENSQ_INSP_5valueIbEEEEEEEEEEENSB_17counting_iteratorIlNSB_11use_defaultES16_S16_EEEEEEEPS9_ySF_S9_S9_NS7_10__identityEEEvT0_T1_T2_T3_T4_T6_)
        /*02cc*/ 	.word	0x00000000


	//----- nvinfo : EIATTR_MIN_STACK_SIZE
	.align		4
.L_164:
        /*02d0*/ 	.byte	0x04, 0x12
        /*02d2*/ 	.short	(.L_166 - .L_165)
	.align		4
.L_165:
        /*02d4*/ 	.word	index@(_ZN3cub18CUB_300001_SM_10006detail6reduce28DeviceReduceSingleTileKernelINS2_10policy_hubIN4cuda3std3__45tupleIJblEEEjN6thrust24THRUST_300001_SM_1000_NS8cuda_cub9__find_if7functorIS9_EEE10Policy1000EPS9_SI_iSF_S9_S9_NS7_10__identityEEEvT0_T1_T2_T3_T4_T6_)
        /*02d8*/ 	.word	0x00000000


	//----- nvinfo : EIATTR_MIN_STACK_SIZE
	.align		4
.L_166:
        /*02dc*/ 	.byte	0x04, 0x12
        /*02de*/ 	.short	(.L_168 - .L_167)
	.align		4
.L_167:
        /*02e0*/ 	.word	index@(_ZN3cub18CUB_300001_SM_10006detail6reduce18DeviceReduceKernelINS2_10policy_hubIN4cuda3std3__45tupleIJblEEEjN6thrust24THRUST_300001_SM_1000_NS8cuda_cub9__find_if7functorIS9_EEE10Policy1000ENSB_12zip_iteratorINS8_IJNSD_26transform_input_iterator_tIbNSB_6detail15normal_iteratorINSB_10device_ptrIbEEEENSK_10functional5actorINSP_9compositeIJNSP_16operator_adaptorINS7_8equal_toIvEEEENSQ_INSP_8argumentILj0EEEEENSQ_INSP_5valueIbEEEEEEEEEEENSB_17counting_iteratorIlNSB_11use_defaultES16_S16_EEEEEEEjSF_S9_NS7_10__identityEEEvT0_PT3_T1_NS0_13GridEvenShareIS1E_EET2_T4_)
        /*02e4*/ 	.word	0x00000000


	//----- nvinfo : EIATTR_MIN_STACK_SIZE
	.align		4
.L_168:
        /*02e8*/ 	.byte	0x04, 0x12
        /*02ea*/ 	.short	(.L_170 - .L_169)
	.align		4
.L_169:
        /*02ec*/ 	.word	index@(_ZN3cub18CUB_300001_SM_10006detail6reduce28DeviceReduceSingleTileKernelINS2_10policy_hubIN4cuda3std3__45tupleIJblEEEjN6thrust24THRUST_300001_SM_1000_NS8cuda_cub9__find_if7functorIS9_EEE10Policy1000ENSB_12zip_iteratorINS8_IJNSD_26transform_input_iterator_tIbNSB_6detail15normal_iteratorINSB_10device_ptrIbEEEENSK_10functional5actorINSP_9compositeIJNSP_16operator_adaptorINS7_8equal_toIvEEEENSQ_INSP_8argumentILj0EEEEENSQ_INSP_5valueIbEEEEEEEEEEENSB_17counting_iteratorIlNSB_11use_defaultES16_S16_EEEEEEEPS9_jSF_S9_S9_NS7_10__identityEEEvT0_T1_T2_T3_T4_T6_)
        /*02f0*/ 	.word	0x00000000


	//----- nvinfo : EIATTR_MIN_STACK_SIZE
	.align		4
.L_170:
        /*02f4*/ 	.byte	0x04, 0x12
        /*02f6*/ 	.short	(.L_172 - .L_171)
	.align		4
.L_171:
        /*02f8*/ 	.word	index@(_ZN3cub18CUB_300001_SM_10006detail6reduce28DeviceReduceSingleTileKernelINS2_10policy_hubIdy11max_functorIdEE10Policy1000EPdS9_iS6_ddN4cuda3std3__410__identityEEEvT0_T1_T2_T3_T4_T6_)
        /*02fc*/ 	.word	0x00000000


	//----- nvinfo : EIATTR_MIN_STACK_SIZE
	.align		4
.L_172:
        /*0300*/ 	.byte	0x04, 0x12
        /*0302*/ 	.short	(.L_174 - .L_173)
	.align		4
.L_173:
        /*0304*/ 	.word	index@(_ZN3cub18CUB_300001_SM_10006detail6reduce18DeviceReduceKernelINS2_10policy_hubIdy11max_functorIdEE10Policy1000EN6thrust24THRUST_300001_SM_1000_NS6detail15normal_iteratorINSA_10device_ptrIdEEEEyS6_dN4cuda3std3__410__identityEEEvT0_PT3_T1_NS0_13GridEvenShareISN_EET2_T4_)
        /*0308*/ 	.word	0x00000000


	//----- nvinfo : EIATTR_MIN_STACK_SIZE
	.align		4
.L_174:
        /*030c*/ 	.byte	0x04, 0x12
        /*030e*/ 	.short	(.L_176 - .L_175)
	.align		4
.L_175:
        /*0310*/ 	.word	index@(_ZN3cub18CUB_300001_SM_10006detail6reduce28DeviceReduceSingleTileKernelINS2_10policy_hubIdy11max_functorIdEE10Policy1000EN6thrust24THRUST_300001_SM_1000_NS6detail15normal_iteratorINSA_10device_ptrIdEEEEPdyS6_ddN4cuda3std3__410__identityEEEvT0_T1_T2_T3_T4_T6_)
        /*0314*/ 	.word	0x00000000


	//----- nvinfo : EIATTR_MIN_STACK_SIZE
	.align		4
.L_176:
        /*0318*/ 	.byte	0x04, 0x12
        /*031a*/ 	.short	(.L_178 - .L_177)
	.align		4
.L_177:
        /*031c*/ 	.word	index@(_ZN3cub18CUB_300001_SM_10006detail6reduce28DeviceReduceSingleTileKernelINS2_10policy_hubIdj11max_functorIdEE10Policy1000EPdS9_iS6_ddN4cuda3std3__410__identityEEEvT0_T1_T2_T3_T4_T6_)
        /*0320*/ 	.word	0x00000000


	//----- nvinfo : EIATTR_MIN_STACK_SIZE
	.align		4
.L_178:
        /*0324*/ 	.byte	0x04, 0x12
        /*0326*/ 	.short	(.L_180 - .L_179)
	.align		4
.L_179:
        /*0328*/ 	.word	index@(_ZN3cub18CUB_300001_SM_10006detail6reduce18DeviceReduceKernelINS2_10policy_hubIdj11max_functorIdEE10Policy1000EN6thrust24THRUST_300001_SM_1000_NS6detail15normal_iteratorINSA_10device_ptrIdEEEEjS6_dN4cuda3std3__410__identityEEEvT0_PT3_T1_NS0_13GridEvenShareISN_EET2_T4_)
        /*032c*/ 	.word	0x00000000


	//----- nvinfo : EIATTR_MIN_STACK_SIZE
	.align		4
.L_180:
        /*0330*/ 	.byte	0x04, 0x12
        /*0332*/ 	.short	(.L_182 - .L_181)
	.align		4
.L_181:
        /*0334*/ 	.word	index@(_ZN3cub18CUB_300001_SM_10006detail6reduce28DeviceReduceSingleTileKernelINS2_10policy_hubIdj11max_functorIdEE10Policy1000EN6thrust24THRUST_300001_SM_1000_NS6detail15normal_iteratorINSA_10device_ptrIdEEEEPdjS6_ddN4cuda3std3__410__identityEEEvT0_T1_T2_T3_T4_T6_)
        /*0338*/ 	.word	0x00000000


	//----- nvinfo : EIATTR_MIN_STACK_SIZE
	.align		4
.L_182:
        /*033c*/ 	.byte	0x04, 0x12
        /*033e*/ 	.short	(.L_184 - .L_183)
	.align		4
.L_183:
        /*0340*/ 	.word	index@(_ZN3cub18CUB_300001_SM_10006detail6reduce28DeviceReduceSingleTileKernelINS2_10policy_hubImy11mul_functorImEE10Policy1000EPmS9_iS6_mmN4cuda3std3__410__identityEEEvT0_T1_T2_T3_T4_T6_)
        /*0344*/ 	.word	0x00000000


	//----- nvinfo : EIATTR_MIN_STACK_SIZE
	.align		4
.L_184:
        /*0348*/ 	.byte	0x04, 0x12
        /*034a*/ 	.short	(.L_186 - .L_185)
	.align		4
.L_185:
        /*034c*/ 	.word	index@(_ZN3cub18CUB_300001_SM_10006detail6reduce18DeviceReduceKernelINS2_10policy_hubImy11mul_functorImEE10Policy1000EN6thrust24THRUST_300001_SM_1000_NS6detail15normal_iteratorINSA_10device_ptrIjEEEEyS6_m11inc_functorIjEEEvT0_PT3_T1_NS0_13GridEvenShareISL_EET2_T4_)
        /*0350*/ 	.word	0x00000000


	//----- nvinfo : EIATTR_MIN_STACK_SIZE
	.align		4
.L_186:
        /*0354*/ 	.byte	0x04, 0x12
        /*0356*/ 	.short	(.L_188 - .L_187)
	.align		4
.L_187:
        /*0358*/ 	.word	index@(_ZN3cub18CUB_300001_SM_10006detail6reduce28DeviceReduceSingleTileKernelINS2_10policy_hubImy11mul_functorImEE10Policy1000EN6thrust24THRUST_300001_SM_1000_NS6detail15normal_iteratorINSA_10device_ptrIjEEEEPmyS6_mm11inc_functorIjEEEvT0_T1_T2_T3_T4_T6_)
        /*035c*/ 	.word	0x00000000


	//----- nvinfo : EIATTR_MIN_STACK_SIZE
	.align		4
.L_188:
        /*0360*/ 	.byte	0x04, 0x12
        /*0362*/ 	.short	(.L_190 - .L_189)
	.align		4
.L_189:
        /*0364*/ 	.word	index@(_ZN3cub18CUB_300001_SM_10006detail6reduce28DeviceReduceSingleTileKernelINS2_10policy_hubImj11mul_functorImEE10Policy1000EPmS9_iS6_mmN4cuda3std3__410__identityEEEvT0_T1_T2_T3_T4_T6_)
        /*0368*/ 	.word	0x00000000


	//----- nvinfo : EIATTR_MIN_STACK_SIZE
	.align		4
.L_190:
        /*036c*/ 	.byte	0x04, 0x12
        /*036e*/ 	.short	(.L_192 - .L_191)
	.align		4
.L_191:
        /*0370*/ 	.word	index@(_ZN3cub18CUB_300001_SM_10006detail6reduce18DeviceReduceKernelINS2_10policy_hubImj11mul_functorImEE10Policy1000EN6thrust24THRUST_300001_SM_1000_NS6detail15normal_iteratorINSA_10device_ptrIjEEEEjS6_m11inc_functorIjEEEvT0_PT3_T1_NS0_13GridEvenShareISL_EET2_T4_)
        /*0374*/ 	.word	0x00000000


	//----- nvinfo : EIATTR_MIN_STACK_SIZE
	.align		4
.L_192:
        /*0378*/ 	.byte	0x04, 0x12
        /*037a*/ 	.short	(.L_194 - .L_193)
	.align		4
.L_193:
        /*037c*/ 	.word	index@(_ZN3cub18CUB_300001_SM_10006detail6reduce28DeviceReduceSingleTileKernelINS2_10policy_hubImj11mul_functorImEE10Policy1000EN6thrust24THRUST_300001_SM_1000_NS6detail15normal_iteratorINSA_10device_ptrIjEEEEPmjS6_mm11inc_functorIjEEEvT0_T1_T2_T3_T4_T6_)
        /*0380*/ 	.word	0x00000000


	//----- nvinfo : EIATTR_MIN_STACK_SIZE
	.align		4
.L_194:
        /*0384*/ 	.byte	0x04, 0x12
        /*0386*/ 	.short	(.L_196 - .L_195)
	.align		4
.L_195:
        /*0388*/ 	.word	index@(_ZN3cub18CUB_300001_SM_10006detail9transform16transform_kernelINS2_10policy_hubILb1EN4cuda3std3__45tupleIJN6thrust24THRUST_300001_SM_1000_NS6detail15normal_iteratorINSA_10device_ptrIdEEEEEEEE10policy1000El11abs_functorIdESF_JPdEEEvT0_iT1_T2_DpNS2_10kernel_argIT3_EE)
        /*038c*/ 	.word	0x00000000


	//----- nvinfo : EIATTR_MIN_STACK_SIZE
	.align		4
.L_196:
        /*0390*/ 	.byte	0x04, 0x12
        /*0392*/ 	.short	(.L_198 - .L_197)
	.align		4
.L_197:
        /*0394*/ 	.word	index@(_ZN3cub18CUB_300001_SM_10006detail9transform16transform_kernelINS2_10policy_hubILb1EN4cuda3std3__45tupleIJN6thrust24THRUST_300001_SM_1000_NS6detail15normal_iteratorINSA_10device_ptrIdEEEEEEEE10policy1000Ei11abs_functorIdESF_JPdEEEvT0_iT1_T2_DpNS2_10kernel_argIT3_EE)
        /*0398*/ 	.word	0x00000000


	//----- nvinfo : EIATTR_MIN_STACK_SIZE
	.align		4
.L_198:
        /*039c*/ 	.byte	0x04, 0x12
        /*039e*/ 	.short	(.L_200 - .L_199)
	.align		4
.L_199:
        /*03a0*/ 	.word	index@(_ZN3cub18CUB_300001_SM_10006detail9transform16transform_kernelINS2_10policy_hubILb1EN4cuda3std3__45tupleIJN6thrust24THRUST_300001_SM_1000_NS6detail15normal_iteratorINSA_10device_ptrIdEEEESF_EEEE10policy1000El12diff_functorIdESF_JPdSL_EEEvT0_iT1_T2_DpNS2_10kernel_argIT3_EE)
        /*03a4*/ 	.word	0x00000000


	//----- nvinfo : EIATTR_MIN_STACK_SIZE
	.align		4
.L_200:
        /*03a8*/ 	.byte	0x04, 0x12
        /*03aa*/ 	.short	(.L_202 - .L_201)
	.align		4
.L_201:
        /*03ac*/ 	.word	index@(_ZN3cub18CUB_300001_SM_10006detail9transform16transform_kernelINS2_10policy_hubILb1EN4cuda3std3__45tupleIJN6thrust24THRUST_300001_SM_1000_NS6detail15normal_iteratorINSA_10device_ptrIdEEEESF_EEEE10policy1000Ei12diff_functorIdESF_JPdSL_EEEvT0_iT1_T2_DpNS2_10kernel_argIT3_EE)
        /*03b0*/ 	.word	0x00000000


	//----- nvinfo : EIATTR_MIN_STACK_SIZE
	.align		4
.L_202:
        /*03b4*/ 	.byte	0x04, 0x12
        /*03b6*/ 	.short	(.L_204 - .L_203)
	.align		4
.L_203:
        /*03b8*/ 	.word	index@(_ZN3cub18CUB_300001_SM_10006detail8for_each13static_kernelINS2_12policy_hub_t12policy_500_tEmN6thrust24THRUST_300001_SM_1000_NS8cuda_cub20__uninitialized_fill7functorINS7_10device_ptrIbEEbEEEEvT0_T1_)
        /*03bc*/ 	.word	0x00000000


	//----- nvinfo : EIATTR_MIN_STACK_SIZE
	.align		4
.L_204:
        /*03c0*/ 	.byte	0x04, 0x12
        /*03c2*/ 	.short	(.L_206 - .L_205)
	.align		4
.L_205:
        /*03c4*/ 	.word	index@(_ZN3cub18CUB_300001_SM_10006detail8for_each13static_kernelINS2_12policy_hub_t12policy_500_tEmN6thrust24THRUST_300001_SM_1000_NS8cuda_cub20__uninitialized_fill7functorINS7_10device_ptrIdEEdEEEEvT0_T1_)
        /*03c8*/ 	.word	0x00000000


	//----- nvinfo : EIATTR_MIN_STACK_SIZE
	.align		4
.L_206:
        /*03cc*/ 	.byte	0x04, 0x12
        /*03ce*/ 	.short	(.L_208 - .L_207)
	.align		4
.L_207:
        /*03d0*/ 	.word	index@(_ZN3cub18CUB_300001_SM_10006detail8for_each13static_kernelINS2_12policy_hub_t12policy_500_tEmN6thrust24THRUST_300001_SM_1000_NS8cuda_cub20__uninitialized_fill7functorINS7_10device_ptrIjEEjEEEEvT0_T1_)
        /*03d4*/ 	.word	0x00000000


	//----- nvinfo : EIATTR_MIN_STACK_SIZE
	.align		4
.L_208:
        /*03d8*/ 	.byte	0x04, 0x12
        /*03da*/ 	.short	(.L_210 - .L_209)
	.align		4
.L_209:
        /*03dc*/ 	.word	index@(_ZN3cub18CUB_300001_SM_10006detail11EmptyKernelIvEEvv)
        /*03e0*/ 	.word	0x00000000


	//----- nvinfo : EIATTR_MIN_STACK_SIZE
	.align		4
.L_210:
        /*03e4*/ 	.byte	0x04, 0x12
        /*03e6*/ 	.short	(.L_212 - .L_211)
	.align		4
.L_211:
        /*03e8*/ 	.word	index@(_Z6kernelPjPdS0_S0_PbS_S0_S0_mi)
        /*03ec*/ 	.word	0x00000010
.L_212:


//--------------------- .nv.compat                --------------------------
	.section	.nv.compat,"",@"SHT_CUDA_COMPAT_INFO"
	.align	4
        /*0000*/ 	.byte	0x02, 0x09, 0x00, 0x00, 0x02, 0x02, 0x01, 0x00, 0x02, 0x05, 0x05, 0x00, 0x03, 0x07, 0x01, 0x01
        /*0010*/ 	.byte	0x02, 0x03, 0x00, 0x00, 0x02, 0x06, 0x01, 0x00, 0x04, 0x0b, 0x08, 0x00, 0x01, 0x00, 0x00, 0x00
        /*0020*/ 	.byte	0x00, 0x00, 0x00, 0x00


//--------------------- .nv.info._ZN3cub18CUB_300001_SM_10006detail6reduce28DeviceReduceSingleTileKernelINS2_10policy_hubIN4cuda3std3__45tupleIJblEEEyN6thrust24THRUST_300001_SM_1000_NS8cuda_cub9__find_if7functorIS9_EEE10Policy1000EPS9_SI_iSF_S9_S9_NS7_10__identityEEEvT0_T1_T2_T3_T4_T6_ --------------------------
	.section	.nv.info._ZN3cub18CUB_300001_SM_10006detail6reduce28DeviceReduceSingleTileKernelINS2_10policy_hubIN4cuda3std3__45tupleIJblEEEyN6thrust24THRUST_300001_SM_1000_NS8cuda_cub9__find_if7functorIS9_EEE10Policy1000EPS9_SI_iSF_S9_S9_NS7_10__identityEEEvT0_T1_T2_T3_T4_T6_,"",@"SHT_CUDA_INFO"
	.sectionflags	@""
	.align	4


	//----- nvinfo : EIATTR_CUDA_API_VERSION
	.align		4
        /*0000*/ 	.byte	0x04, 0x37
        /*0002*/ 	.short	(.L_214 - .L_213)
.L_213:
        /*0004*/ 	.word	0x00000082


	//----- nvinfo : EIATTR_KPARAM_INFO
	.align		4
.L_214:
        /*0008*/ 	.byte	0x04, 0x17
        /*000a*/ 	.short	(.L_216 - .L_215)
.L_215:
        /*000c*/ 	.word	0x00000000
        /*0010*/ 	.short	0x0005
        /*0012*/ 	.short	0x0028
        /*0014*/ 	.byte	0x00, 0xf0, 0x05, 0x00


	//----- nvinfo : EIATTR_KPARAM_INFO
	.align		4
.L_216:
        /*0018*/ 	.byte	0x04, 0x17
        /*001a*/ 	.short	(.L_218 - .L_217)
.L_217:
        /*001c*/ 	.word	0x00000000
        /*0020*/ 	.short	0x0004
        /*0022*/ 	.short	0x0018
        /*0024*/ 	.byte	0x00, 0xf0, 0x41, 0x00


	//----- nvinfo : EIATTR_KPARAM_INFO
	.align		4
.L_218:
        /*0028*/ 	.byte	0x04, 0x17
        /*002a*/ 	.short	(.L_220 - .L_219)
.L_219:
        /*002c*/ 	.word	0x00000000
        /*0030*/ 	.short	0x0003
        /*0032*/ 	.short	0x0014
        /*0034*/ 	.byte	0x00, 0xf0, 0x05, 0x00


	//----- nvinfo : EIATTR_KPARAM_INFO
	.align		4
.L_220:
        /*0038*/ 	.byte	0x04, 0x17
        /*003a*/ 	.short	(.L_222 - .L_221)
.L_221:
        /*003c*/ 	.word	0x00000000
        /*0040*/ 	.short	0x0002
        /*0042*/ 	.short	0x0010
        /*0044*/ 	.byte	0x00, 0xf0, 0x11, 0x00


	//----- nvinfo : EIATTR_KPARAM_INFO
	.align		4
.L_222:
        /*0048*/ 	.byte	0x04, 0x17
        /*004a*/ 	.short	(.L_224 - .L_223)
.L_223:
        /*004c*/ 	.word	0x00000000
        /*0050*/ 	.short	0x0001
        /*0052*/ 	.short	0x0008
        /*0054*/ 	.byte	0x00, 0xf5, 0x21, 0x00


	//----- nvinfo : EIATTR_KPARAM_INFO
	.align		4
.L_224:
        /*0058*/ 	.byte	0x04, 0x17
        /*005a*/ 	.short	(.L_226 - .L_225)
.L_225:
        /*005c*/ 	.word	0x00000000
        /*0060*/ 	.short	0x0000
        /*0062*/ 	.short	0x0000
        /*0064*/ 	.byte	0x00, 0xf5, 0x21, 0x00


	//----- nvinfo : EIATTR_SPARSE_MMA_MASK
	.align		4
.L_226:
        /*0068*/ 	.byte	0x03, 0x50
        /*006a*/ 	.short	0x0000


	//----- nvinfo : EIATTR_MAXREG_COUNT
	.align		4
        /*006c*/ 	.byte	0x03, 0x1b
        /*006e*/ 	.short	0x00ff


	//----- nvinfo : EIATTR_NUM_BARRIERS
	.align		4
        /*0070*/ 	.byte	0x02, 0x4c
        /*0072*/ 	.byte	0x01
	.zero		1


	//----- nvinfo : EIATTR_MERCURY_ISA_VERSION
	.align		4
        /*0074*/ 	.byte	0x03, 0x5f
        /*0076*/ 	.short	0x0101


	//----- nvinfo : EIATTR_COOP_GROUP_MASK_REGIDS
	.align		4
        /*0078*/ 	.byte	0x04, 0x29
        /*007a*/ 	.short	(.L_228 - .L_227)


	//   ....[0]....
.L_227:
        /*007c*/ 	.word	0xffffffff


	//   ....[1]....
        /*0080*/ 	.word	0xffffffff


	//   ....[2]....
        /*0084*/ 	.word	0xffffffff


	//   ....[3]....
        /*0088*/ 	.word	0xffffffff


	//   ....[4]....
        /*008c*/ 	.word	0xffffffff


	//   ....[5]....
        /*0090*/ 	.word	0xffffffff


	//   ....[6]....
        /*0094*/ 	.word	0xffffffff


	//   ....[7]....
        /*0098*/ 	.word	0xffffffff


	//   ....[8]....
        /*009c*/ 	.word	0xffffffff


	//   ....[9]....
        /*00a0*/ 	.word	0xffffffff


	//   ....[10]....
        /*00a4*/ 	.word	0xffffffff


	//   ....[11]....
        /*00a8*/ 	.word	0xffffffff


	//   ....[12]....
        /*00ac*/ 	.word	0xffffffff


	//   ....[13]....
        /*00b0*/ 	.word	0xffffffff


	//   ....[14]....
        /*00b4*/ 	.word	0xffffffff


	//   ....[15]....
        /*00b8*/ 	.word	0xffffffff


	//   ....[16]....
        /*00bc*/ 	.word	0xffffffff


	//   ....[17]....
        /*00c0*/ 	.word	0xffffffff


	//   ....[18]....
        /*00c4*/ 	.word	0xffffffff


	//   ....[19]....
        /*00c8*/ 	.word	0xffffffff


	//   ....[20]....
        /*00cc*/ 	.word	0xffffffff


	//   ....[21]....
        /*00d0*/ 	.word	0xffffffff


	//   ....[22]....
        /*00d4*/ 	.word	0xffffffff


	//   ....[23]....
        /*00d8*/ 	.word	0xffffffff


	//   ....[24]....
        /*00dc*/ 	.word	0xffffffff


	//   ....[25]....
        /*00e0*/ 	.word	0xffffffff


	//   ....[26]....
        /*00e4*/ 	.word	0xffffffff


	//   ....[27]....
        /*00e8*/ 	.word	0xffffffff


	//   ....[28]....
        /*00ec*/ 	.word	0xffffffff


	//   ....[29]....
        /*00f0*/ 	.word	0xffffffff


	//   ....[30]....
        /*00f4*/ 	.word	0xffffffff


	//   ....[31]....
        /*00f8*/ 	.word	0xffffffff


	//   ....[32]....
        /*00fc*/ 	.word	0xffffffff


	//   ....[33]....
        /*0100*/ 	.word	0xffffffff


	//   ....[34]....
        /*0104*/ 	.word	0xffffffff


	//   ....[35]....
        /*0108*/ 	.word	0xffffffff


	//   ....[36]....
        /*010c*/ 	.word	0xffffffff


	//   ....[37]....
        /*0110*/ 	.word	0xffffffff


	//   ....[38]....
        /*0114*/ 	.word	0xffffffff


	//   ....[39]....
        /*0118*/ 	.word	0xffffffff


	//   ....[40]....
        /*011c*/ 	.word	0xffffffff


	//   ....[41]....
        /*0120*/ 	.word	0xffffffff


	//   ....[42]....
        /*0124*/ 	.word	0xffffffff


	//   ....[43]....
        /*0128*/ 	.word	0xffffffff


	//   ....[44]....
        /*012c*/ 	.word	0xffffffff


	//----- nvinfo : EIATTR_COOP_GROUP_INSTR_OFFSETS
	.align		4
.L_228:
        /*0130*/ 	.byte	0x04, 0x28
        /*0132*/ 	.short	(.L_230 - .L_229)


	//   ....[0]....
.L_229:
        /*0134*/ 	.word	0x000007d0


	//   ....[1]....
        /*0138*/ 	.word	0x000007e0


	//   ....[2]....
        /*013c*/ 	.word	0x000007f0


	//   ....[3]....
        /*0140*/ 	.word	0x00000940


	//   ....[4]....
        /*0144*/ 	.word	0x00000970


	//   ....[5]....
        /*0148*/ 	.word	0x000009a0


	//   ....[6]....
        /*014c*/ 	.word	0x00000ac0


	//   ....[7]....
        /*0150*/ 	.word	0x00000ae0


	//   ....[8]....
        /*0154*/ 	.word	0x00000af0


	//   ....[9]....
        /*0158*/ 	.word	0x00000c10


	//   ....[10]....
        /*015c*/ 	.word	0x00000c30


	//   ....[11]....
        /*0160*/ 	.word	0x00000c40


	//   ....[12]....
        /*0164*/ 	.word	0x00000d60


	//   ....[13]....
        /*0168*/ 	.word	0x00000d80


	//   ....[14]....
        /*016c*/ 	.word	0x00000d90


	//   ....[15]....
        /*0170*/ 	.word	0x00001520


	//   ....[16]....
        /*0174*/ 	.word	0x000015b0


	//   ....[17]....
        /*0178*/ 	.word	0x000015e0


	//   ....[18]....
        /*017c*/ 	.word	0x00001700


	//   ....[19]....
        /*0180*/ 	.word	0x00001730


	//   ....[20]....
        /*0184*/ 	.word	0x00001740


	//   ....[21]....
        /*0188*/ 	.word	0x00001860


	//   ....[22]....
        /*018c*/ 	.word	0x00001880


	//   ....[23]....
        /*0190*/ 	.word	0x00001890


	//   ....[24]....
        /*0194*/ 	.word	0x000019b0


	//   ....[25]....
        /*0198*/ 	.word	0x000019d0


	//   ....[26]....
        /*019c*/ 	.word	0x000019e0


	//   ....[27]....
        /*01a0*/ 	.word	0x00001b00


	//   ....[28]....
        /*01a4*/ 	.word	0x00001b20


	//   ....[29]....
        /*01a8*/ 	.word	0x00001b30


	//   ....[30]....
        /*01ac*/ 	.word	0x000031b0


	//   ....[31]....
        /*01b0*/ 	.word	0x000031c0


	//   ....[32]....
        /*01b4*/ 	.word	0x000031d0


	//   ....[33]....
        /*01b8*/ 	.word	0x00003320


	//   ....[34]....
        /*01bc*/ 	.word	0x00003350


	//   ....[35]....
        /*01c0*/ 	.word	0x00003380


	//   ....[36]....
        /*01c4*/ 	.word	0x000034a0


	//   ....[37]....
        /*01c8*/ 	.word	0x000034c0


	//   ....[38]....
        /*01cc*/ 	.word	0x000034d0


	//   ....[39]....
        /*01d0*/ 	.word	0x000035f0


	//   ....[40]....
        /*01d4*/ 	.word	0x00003610


	//   ....[41]....
        /*01d8*/ 	.word	0x00003620


	//   ....[42]....
        /*01dc*/ 	.word	0x00003740


	//   ....[43]....
        /*01e0*/ 	.word	0x00003760


	//   ....[44]....
        /*01e4*/ 	.word	0x00003770


	//----- nvinfo : EIATTR_VRC_CTA_INIT_COUNT
	.align		4
.L_230:
        /*01e8*/ 	.byte	0x02, 0x4a
	.zero		1
	.zero		1


	//----- nvinfo : EIATTR_EXIT_INSTR_OFFSETS
	.align		4
        /*01ec*/ 	.byte	0x04, 0x1c
        /*01ee*/ 	.short	(.L_232 - .L_231)


	//   ....[0]....
.L_231:
        /*01f0*/ 	.word	0x00000080


	//   ....[1]....
        /*01f4*/ 	.word	0x000000d0


	//   ....[2]....
        /*01f8*/ 	.word	0x00003e80


	//   ....[3]....
        /*01fc*/ 	.word	0x00003f70


	//----- nvinfo : EIATTR_MAX_THREADS
	.align		4
.L_232:
        /*0200*/ 	.byte	0x04, 0x05
        /*0202*/ 	.short	(.L_234 - .L_233)
.L_233:
        /*0204*/ 	.word	0x00000100
        /*0208*/ 	.word	0x00000001
        /*020c*/ 	.word	0x00000001


	//----- nvinfo : EIATTR_CRS_STACK_SIZE
	.align		4
.L_234:
        /*0210*/ 	.byte	0x04, 0x1e
        /*0212*/ 	.short	(.L_236 - .L_235)
.L_235:
        /*0214*/ 	.word	0x00000000


	//----- nvinfo : EIATTR_CBANK_PARAM_SIZE
	.align		4
.L_236:
        /*0218*/ 	.byte	0x03, 0x19
        /*021a*/ 	.short	0x0029


	//----- nvinfo : EIATTR_PARAM_CBANK
	.align		4
        /*021c*/ 	.byte	0x04, 0x0a
        /*021e*/ 	.short	(.L_238 - .L_237)
	.align		4
.L_237:
        /*0220*/ 	.word	index@(.nv.constant0._ZN3cub18CUB_300001_SM_10006detail6reduce28DeviceReduceSingleTileKernelINS2_10policy_hubIN4cuda3std3__45tupleIJblEEEyN6thrust24THRUST_300001_SM_1000_NS8cuda_cub9__find_if7functorIS9_EEE10Policy1000EPS9_SI_iSF_S9_S9_NS7_10__identityEEEvT0_T1_T2_T3_T4_T6_)
        /*0224*/ 	.short	0x0380
        /*0226*/ 	.short	0x0029


	//----- nvinfo : EIATTR_SW_WAR
	.align		4
.L_238:
        /*0228*/ 	.byte	0x04, 0x36
        /*022a*/ 	.short	(.L_240 - .L_239)
.L_239:
        /*022c*/ 	.word	0x00000008
.L_240:


//--------------------- .nv.info._ZN3cub18CUB_300001_SM_10006detail6reduce18DeviceReduceKernelINS2_10policy_hubIN4cuda3std3__45tupleIJblEEEyN6thrust24THRUST_300001_SM_1000_NS8cuda_cub9__find_if7functorIS9_EEE10Policy1000ENSB_12zip_iteratorINS8_IJNSD_26transform_input_iterator_tIbNSB_6detail15normal_iteratorINSB_10device_ptrIbEEEENSK_10functional5actorINSP_9compositeIJNSP_16operator_adaptorINS7_8equal_toIvEEEENSQ_INSP_8argumentILj0EEEEENSQ_INSP_5valueIbEEEEEEEEEEENSB_17counting_iteratorIlNSB_11use_defaultES16_S16_EEEEEEEySF_S9_NS7_10__identityEEEvT0_PT3_T1_NS0_13GridEvenShareIS1E_EET2_T4_ --------------------------
	.section	.nv.info._ZN3cub18CUB_300001_SM_10006detail6reduce18DeviceReduceKernelINS2_10policy_hubIN4cuda3std3__45tupleIJblEEEyN6thrust24THRUST_300001_SM_1000_NS8cuda_cub9__find_if7functorIS9_EEE10Policy1000ENSB_12zip_iteratorINS8_IJNSD_26transform_input_iterator_tIbNSB_6detail15normal_iteratorINSB_10device_ptrIbEEEENSK_10functional5actorINSP_9compositeIJNSP_16operator_adaptorINS7_8equal_toIvEEEENSQ_INSP_8argumentILj0EEEEENSQ_INSP_5valueIbEEEEEEEEEEENSB_17counting_iteratorIlNSB_11use_defaultES16_S16_EEEEEEEySF_S9_NS7_10__identityEEEvT0_PT3_T1_NS0_13GridEvenShareIS1E_EET2_T4_,"",@"SHT_CUDA_INFO"
	.sectionflags	@""
	.align	4


	//----- nvinfo : EIATTR_CUDA_API_VERSION
	.align		4
        /*0000*/ 	.byte	0x04, 0x37
        /*0002*/ 	.short	(.L_242 - .L_241)
.L_241:
        /*0004*/ 	.word	0x00000082


	//----- nvinfo : EIATTR_KPARAM_INFO
	.align		4
.L_242:
        /*0008*/ 	.byte	0x04, 0x17
        /*000a*/ 	.short	(.L_244 - .L_243)
.L_243:
        /*000c*/ 	.word	0x00000000
        /*0010*/ 	.short	0x0005
        /*0012*/ 	.short	0x0071
        /*0014*/ 	.byte	0x00, 0xf0, 0x05, 0x00


	//----- nvinfo : EIATTR_KPARAM_INFO
	.align		4
.L_244:
        /*0018*/ 	.byte	0x04, 0x17
        /*001a*/ 	.short	(.L_246 - .L_245)
.L_245:
        /*001c*/ 	.word	0x00000000
        /*0020*/ 	.short	0x0004
        /*0022*/ 	.short	0x0070
        /*0024*/ 	.byte	0x00, 0xf0, 0x05, 0x00


	//----- nvinfo : EIATTR_KPARAM_INFO
	.align		4
.L_246:
        /*0028*/ 	.byte	0x04, 0x17
        /*002a*/ 	.short	(.L_248 - .L_247)
.L_247:
        /*002c*/ 	.word	0x00000000
        /*0030*/ 	.short	0x0003
        /*0032*/ 	.short	0x0028
        /*0034*/ 	.byte	0x00, 0xf0, 0x21, 0x01


	//----- nvinfo : EIATTR_KPARAM_INFO
	.align		4
.L_248:
        /*0038*/ 	.byte	0x04, 0x17
        /*003a*/ 	.short	(.L_250 - .L_249)
.L_249:
        /*003c*/ 	.word	0x00000000
        /*0040*/ 	.short	0x0002
        /*0042*/ 	.short	0x0020
        /*0044*/ 	.byte	0x00, 0xf0, 0x21, 0x00


	//----- nvinfo : EIATTR_KPARAM_INFO
	.align		4
.L_250:
        /*0048*/ 	.byte	0x04, 0x17
        /*004a*/ 	.short	(.L_252 - .L_251)
.L_251:
        /*004c*/ 	.word	0x00000000
        /*0050*/ 	.short	0x0001
        /*0052*/ 	.short	0x0018
        /*0054*/ 	.byte	0x00, 0xf5, 0x21, 0x00


	//----- nvinfo : EIATTR_KPARAM_INFO
	.align		4
.L_252:
        /*0058*/ 	.byte	0x04, 0x17
        /*005a*/ 	.short	(.L_254 - .L_253)
.L_253:
        /*005c*/ 	.word	0x00000000
        /*0060*/ 	.short	0x0000
        /*0062*/ 	.short	0x0000
        /*0064*/ 	.byte	0x00, 0xf0, 0x61, 0x00


	//----- nvinfo : EIATTR_SPARSE_MMA_MASK
	.align		4
.L_254:
        /*0068*/ 	.byte	0x03, 0x50
        /*006a*/ 	.short	0x0000


	//----- nvinfo : EIATTR_MAXREG_COUNT
	.align		4
        /*006c*/ 	.byte	0x03, 0x1b
        /*006e*/ 	.short	0x00ff


	//----- nvinfo : EIATTR_NUM_BARRIERS
	.align		4
        /*0070*/ 	.byte	0x02, 0x4c
        /*0072*/ 	.byte	0x01
	.zero		1


	//----- nvinfo : EIATTR_MERCURY_ISA_VERSION
	.align		4
        /*0074*/ 	.byte	0x03, 0x5f
        /*0076*/ 	.short	0x0101


	//----- nvinfo : EIATTR_COOP_GROUP_MASK_REGIDS
	.align		4
        /*0078*/ 	.byte	0x04, 0x29
        /*007a*/ 	.short	(.L_256 - .L_255)


	//   ....[0]....
.L_255:
        /*007c*/ 	.word	0xffffffff


	//   ....[1]....
        /*0080*/ 	.word	0xffffffff


	//   ....[2]....
        /*0084*/ 	.word	0xffffffff


	//   ....[3]....
        /*0088*/ 	.word	0xffffffff


	//   ....[4]....
        /*008c*/ 	.word	0xffffffff


	//   ....[5]....
        /*0090*/ 	.word	0xffffffff


	//   ....[6]....
        /*0094*/ 	.word	0xffffffff


	//   ....[7]....
        /*0098*/ 	.word	0xffffffff


	//   ....[8]....
        /*009c*/ 	.word	0xffffffff


	//   ....[9]....
        /*00a0*/ 	.word	0xffffffff


	//   ....[10]....
        /*00a4*/ 	.word	0xffffffff


	//   ....[11]....
        /*00a8*/ 	.word	0xffffffff


	//   ....[12]....
        /*00ac*/ 	.word	0xffffffff


	//   ....[13]....
        /*00b0*/ 	.word	0xffffffff


	//   ....[14]....
        /*00b4*/ 	.word	0xffffffff


	//   ....[15]....
        /*00b8*/ 	.word	0xffffffff


	//   ....[16]....
        /*00bc*/ 	.word	0xffffffff


	//   ....[17]....
        /*00c0*/ 	.word	0xffffffff


	//   ....[18]....
        /*00c4*/ 	.word	0xffffffff


	//   ....[19]....
        /*00c8*/ 	.word	0xffffffff


	//   ....[20]....
        /*00cc*/ 	.word	0xffffffff


	//   ....[21]....
        /*00d0*/ 	.word	0xffffffff


	//   ....[22]....
        /*00d4*/ 	.word	0xffffffff


	//   ....[23]....
        /*00d8*/ 	.word	0xffffffff


	//   ....[24]....
        /*00dc*/ 	.word	0xffffffff


	//   ....[25]....
        /*00e0*/ 	.word	0xffffffff


	//   ....[26]....
        /*00e4*/ 	.word	0xffffffff


	//   ....[27]....
        /*00e8*/ 	.word	0xffffffff


	//   ....[28]....
        /*00ec*/ 	.word	0xffffffff


	//   ....[29]....
        /*00f0*/ 	.word	0xffffffff


	//   ....[30]....
        /*00f4*/ 	.word	0xffffffff


	//   ....[31]....
        /*00f8*/ 	.word	0xffffffff


	//   ....[32]....
        /*00fc*/ 	.word	0xffffffff


	//   ....[33]....
        /*0100*/ 	.word	0xffffffff


	//   ....[34]....
        /*0104*/ 	.word	0xffffffff


	//   ....[35]....
        /*0108*/ 	.word	0xffffffff


	//   ....[36]....
        /*010c*/ 	.word	0xffffffff


	//   ....[37]....
        /*0110*/ 	.word	0xffffffff


	//   ....[38]....
        /*0114*/ 	.word	0xffffffff


	//   ....[39]....
        /*0118*/ 	.word	0xffffffff


	//   ....[40]....
        /*011c*/ 	.word	0xffffffff


	//   ....[41]....
        /*0120*/ 	.word	0xffffffff


	//   ....[42]....
        /*0124*/ 	.word	0xffffffff


	//   ....[43]....
        /*0128*/ 	.word	0xffffffff


	//   ....[44]....
        /*012c*/ 	.word	0xffffffff


	//----- nvinfo : EIATTR_COOP_GROUP_INSTR_OFFSETS
	.align		4
.L_256:
        /*0130*/ 	.byte	0x04, 0x28
        /*0132*/ 	.short	(.L_258 - .L_257)


	//   ....[0]....
.L_257:
        /*0134*/ 	.word	0x00001580


	//   ....[1]....
        /*0138*/ 	.word	0x00001590


	//   ....[2]....
        /*013c*/ 	.word	0x000015a0


	//   ....[3]....
        /*0140*/ 	.word	0x000016f0


	//   ....[4]....
        /*0144*/ 	.word	0x00001720


	//   ....[5]....
        /*0148*/ 	.word	0x00001750


	//   ....[6]....
        /*014c*/ 	.word	0x00001870


	//   ....[7]....
        /*0150*/ 	.word	0x00001890


	//   ....[8]....
        /*0154*/ 	.word	0x000018a0


	//   ....[9]....
        /*0158*/ 	.word	0x000019c0


	//   ....[10]....
        /*015c*/ 	.word	0x000019e0


	//   ....[11]....
        /*0160*/ 	.word	0x000019f0


	//   ....[12]....
        /*0164*/ 	.word	0x00001b10


	//   ....[13]....
        /*0168*/ 	.word	0x00001b30


	//   ....[14]....
        /*016c*/ 	.word	0x00001b40


	//   ....[15]....
        /*0170*/ 	.word	0x000022e0


	//   ....[16]....
        /*0174*/ 	.word	0x00002370


	//   ....[17]....
        /*0178*/ 	.word	0x000023a0


	//   ....[18]....
        /*017c*/ 	.word	0x000024c0


	//   ....[19]....
        /*0180*/ 	.word	0x000024f0


	//   ....[20]....
        /*0184*/ 	.word	0x00002500


	//   ....[21]....
        /*0188*/ 	.word	0x00002620


	//   ....[22]....
        /*018c*/ 	.word	0x00002640


	//   ....[23]....
        /*0190*/ 	.word	0x00002650


	//   ....[24]....
        /*0194*/ 	.word	0x00002770


	//   ....[25]....
        /*0198*/ 	.word	0x00002790


	//   ....[26]....
        /*019c*/ 	.word	0x000027a0


	//   ....[27]....
        /*01a0*/ 	.word	0x000028c0


	//   ....[28]....
        /*01a4*/ 	.word	0x000028e0


	//   ....[29]....
        /*01a8*/ 	.word	0x000028f0


	//   ....[30]....
        /*01ac*/ 	.word	0x00004c30


	//   ....[31]....
        /*01b0*/ 	.word	0x00004c40


	//   ....[32]....
        /*01b4*/ 	.word	0x00004c50


	//   ....[33]....
        /*01b8*/ 	.word	0x00004da0


	//   ....[34]....
        /*01bc*/ 	.word	0x00004dd0


	//   ....[35]....
        /*01c0*/ 	.word	0x00004e00


	//   ....[36]....
        /*01c4*/ 	.word	0x00004f20


	//   ....[37]....
        /*01c8*/ 	.word	0x00004f40


	//   ....[38]....
        /*01cc*/ 	.word	0x00004f50


	//   ....[39]....
        /*01d0*/ 	.word	0x00005070


	//   ....[40]....
        /*01d4*/ 	.word	0x00005090


	//   ....[41]....
        /*01d8*/ 	.word	0x000050a0


	//   ....[42]....
        /*01dc*/ 	.word	0x000051c0


	//   ....[43]....
        /*01e0*/ 	.word	0x000051e0


	//   ....[44]....
        /*01e4*/ 	.word	0x000051f0


	//----- nvinfo : EIATTR_VRC_CTA_INIT_COUNT
	.align		4
.L_258:
        /*01e8*/ 	.byte	0x02, 0x4a
	.zero		1
	.zero		1


	//----- nvinfo : EIATTR_EXIT_INSTR_OFFSETS
	.align		4
        /*01ec*/ 	.byte	0x04, 0x1c
        /*01ee*/ 	.short	(.L_260 - .L_259)


	//   ....[0]....
.L_259:
        /*01f0*/ 	.word	0x00005910


	//   ....[1]....
        /*01f4*/ 	.word	0x00005970


	//----- nvinfo : EIATTR_MAX_THREADS
	.align		4
.L_260:
        /*01f8*/ 	.byte	0x04, 0x05
        /*01fa*/ 	.short	(.L_262 - .L_261)
.L_261:
        /*01fc*/ 	.word	0x00000100
        /*0200*/ 	.word	0x00000001
        /*0204*/ 	.word	0x00000001


	//----- nvinfo : EIATTR_CRS_STACK_SIZE
	.align		4
.L_262:
        /*0208*/ 	.byte	0x04, 0x1e
        /*020a*/ 	.short	(.L_264 - .L_263)
.L_263:
        /*020c*/ 	.word	0x00000000


	//----- nvinfo : EIATTR_CBANK_PARAM_SIZE
	.align		4
.L_264:
        /*0210*/ 	.byte	0x03, 0x19
        /*0212*/ 	.short	0x0072


	//----- nvinfo : EIATTR_PARAM_CBANK
	.align		4
        /*0214*/ 	.byte	0x04, 0x0a
        /*0216*/ 	.short	(.L_266 - .L_265)
	.align		4
.L_265:
        /*0218*/ 	.word	index@(.nv.constant0._ZN3cub18CUB_300001_SM_10006detail6reduce18DeviceReduceKernelINS2_10policy_hubIN4cuda3std3__45tupleIJblEEEyN6thrust24THRUST_300001_SM_1000_NS8cuda_cub9__find_if7functorIS9_EEE10Policy1000ENSB_12zip_iteratorINS8_IJNSD_26transform_input_iterator_tIbNSB_6detail15normal_iteratorINSB_10device_ptrIbEEEENSK_10functional5actorINSP_9compositeIJNSP_16operator_adaptorINS7_8equal_toIvEEEENSQ_INSP_8argumentILj0EEEEENSQ_INSP_5valueIbEEEEEEEEEEENSB_17counting_iteratorIlNSB_11use_defaultES16_S16_EEEEEEEySF_S9_NS7_10__identityEEEvT0_PT3_T1_NS0_13GridEvenShareIS1E_EET2_T4_)
        /*021c*/ 	.short	0x0380
        /*021e*/ 	.short	0x0072


	//----- nvinfo : EIATTR_SW_WAR
	.align		4
.L_266:
        /*0220*/ 	.byte	0x04, 0x36
        /*0222*/ 	.short	(.L_268 - .L_267)
.L_267:
        /*0224*/ 	.word	0x00000008
.L_268:


//--------------------- .nv.info._ZN3cub18CUB_300001_SM_10006detail6reduce28DeviceReduceSingleTileKernelINS2_10policy_hubIN4cuda3std3__45tupleIJblEEEyN6thrust24THRUST_300001_SM_1000_NS8cuda_cub9__find_if7functorIS9_EEE10Policy1000ENSB_12zip_iteratorINS8_IJNSD_26transform_input_iterator_tIbNSB_6detail15normal_iteratorINSB_10device_ptrIbEEEENSK_10functional5actorINSP_9compositeIJNSP_16operator_adaptorINS7_8equal_toIvEEEENSQ_INSP_8argumentILj0EEEEENSQ_INSP_5valueIbEEEEEEEEEEENSB_17counting_iteratorIlNSB_11use_defaultES16_S16_EEEEEEEPS9_ySF_S9_S9_NS7_10__identityEEEvT0_T1_T2_T3_T4_T6_ --------------------------
	.section	.nv.info._ZN3cub18CUB_300001_SM_10006detail6reduce28DeviceReduceSingleTileKernelINS2_10policy_hubIN4cuda3std3__45tupleIJblEEEyN6thrust24THRUST_300001_SM_1000_NS8cuda_cub9__find_if7functorIS9_EEE10Policy1000ENSB_12zip_iteratorINS8_IJNSD_26transform_input_iterator_tIbNSB_6detail15normal_iteratorINSB_10device_ptrIbEEEENSK_10functional5actorINSP_9compositeIJNSP_16operator_adaptorINS7_8equal_toIvEEEENSQ_INSP_8argumentILj0EEEEENSQ_INSP_5valueIbEEEEEEEEEEENSB_17counting_iteratorIlNSB_11use_defaultES16_S16_EEEEEEEPS9_ySF_S9_S9_NS7_10__identityEEEvT0_T1_T2_T3_T4_T6_,"",@"SHT_CUDA_INFO"
	.sectionflags	@""
	.align	4


	//----- nvinfo : EIATTR_CUDA_API_VERSION
	.align		4
        /*0000*/ 	.byte	0x04, 0x37
        /*0002*/ 	.short	(.L_270 - .L_269)
.L_269:
        /*0004*/ 	.word	0x00000082


	//----- nvinfo : EIATTR_KPARAM_INFO
	.align		4
.L_270:
        /*0008*/ 	.byte	0x04, 0x17
        /*000a*/ 	.short	(.L_272 - .L_271)
.L_271:
        /*000c*/ 	.word	0x00000000
        /*0010*/ 	.short	0x0005
        /*0012*/ 	.short	0x0040
        /*0014*/ 	.byte	0x00, 0xf0, 0x05, 0x00


	//----- nvinfo : EIATTR_KPARAM_INFO
	.align		4
.L_272:
        /*0018*/ 	.byte	0x04, 0x17
        /*001a*/ 	.short	(.L_274 - .L_273)
.L_273:
        /*001c*/ 	.word	0x00000000
        /*0020*/ 	.short	0x0004
        /*0022*/ 	.short	0x0030
        /*0024*/ 	.byte	0x00, 0xf0, 0x41, 0x00


	//----- nvinfo : EIATTR_KPARAM_INFO
	.align		4
.L_274:
        /*0028*/ 	.byte	0x04, 0x17
        /*002a*/ 	.short	(.L_276 - .L_275)
.L_275:
        /*002c*/ 	.word	0x00000000
        /*0030*/ 	.short	0x0003
        /*0032*/ 	.short	0x0028
        /*0034*/ 	.byte	0x00, 0xf0, 0x05, 0x00


	//----- nvinfo : EIATTR_KPARAM_INFO
	.align		4
.L_276:
        /*0038*/ 	.byte	0x04, 0x17
        /*003a*/ 	.short	(.L_278 - .L_277)
.L_277:
        /*003c*/ 	.word	0x00000000
        /*0040*/ 	.short	0x0002
        /*0042*/ 	.short	0x0020
        /*0044*/ 	.byte	0x00, 0xf0, 0x21, 0x00


	//----- nvinfo : EIATTR_KPARAM_INFO
	.align		4
.L_278:
        /*0048*/ 	.byte	0x04, 0x17
        /*004a*/ 	.short	(.L_280 - .L_279)
.L_279:
        /*004c*/ 	.word	0x00000000
        /*0050*/ 	.short	0x0001
        /*0052*/ 	.short	0x0018
        /*0054*/ 	.byte	0x00, 0xf5, 0x21, 0x00


	//----- nvinfo : EIATTR_KPARAM_INFO
	.align		4
.L_280:
        /*0058*/ 	.byte	0x04, 0x17
        /*005a*/ 	.short	(.L_282 - .L_281)
.L_281:
        /*005c*/ 	.word	0x00000000
        /*0060*/ 	.short	0x0000
        /*0062*/ 	.short	0x0000
        /*0064*/ 	.byte	0x00, 0xf0, 0x61, 0x00


	//----- nvinfo : EIATTR_SPARSE_MMA_MASK
	.align		4
.L_282:
        /*0068*/ 	.byte	0x03, 0x50
        /*006a*/ 	.short	0x0000


	//----- nvinfo : EIATTR_MAXREG_COUNT
	.align		4
        /*006c*/ 	.byte	0x03, 0x1b
        /*006e*/ 	.short	0x00ff


	//----- nvinfo : EIATTR_NUM_BARRIERS
	.align		4
        /*0070*/ 	.byte	0x02, 0x4c
        /*0072*/ 	.byte	0x01
	.zero		1


	//----- nvinfo : EIATTR_MERCURY_ISA_VERSION
	.align		4
        /*0074*/ 	.byte	0x03, 0x5f
        /*0076*/ 	.short	0x0101


	//----- nvinfo : EIATTR_COOP_GROUP_MASK_REGIDS
	.align		4
        /*0078*/ 	.byte	0x04, 0x29
        /*007a*/ 	.short	(.L_284 - .L_283)


	//   ....[0]....
.L_283:
        /*007c*/ 	.word	0xffffffff


	//   ....[1]....
        /*0080*/ 	.word	0xffffffff


	//   ....[2]....
        /*0084*/ 	.word	0xffffffff


	//   ....[3]....
        /*0088*/ 	.word	0xffffffff


	//   ....[4]....
        /*008c*/ 	.word	0xffffffff


	//   ....[5]....
        /*0090*/ 	.word	0xffffffff


	//   ....[6]....
        /*0094*/ 	.word	0xffffffff


	//   ....[7]....
        /*0098*/ 	.word	0xffffffff


	//   ....[8]....
        /*009c*/ 	.word	0xffffffff


	//   ....[9]....
        /*00a0*/ 	.word	0xffffffff


	//   ....[10]....
        /*00a4*/ 	.word	0xffffffff


	//   ....[11]....
        /*00a8*/ 	.word	0xffffffff


	//   ....[12]....
        /*00ac*/ 	.word	0xffffffff


	//   ....[13]....
        /*00b0*/ 	.word	0xffffffff


	//   ....[14]....
        /*00b4*/ 	.word	0xffffffff


	//   ....[15]....
        /*00b8*/ 	.word	0xffffffff


	//   ....[16]....
        /*00bc*/ 	.word	0xffffffff


	//   ....[17]....
        /*00c0*/ 	.word	0xffffffff


	//   ....[18]....
        /*00c4*/ 	.word	0xffffffff


	//   ....[19]....
        /*00c8*/ 	.word	0xffffffff


	//   ....[20]....
        /*00cc*/ 	.word	0xffffffff


	//   ....[21]....
        /*00d0*/ 	.word	0xffffffff


	//   ....[22]....
        /*00d4*/ 	.word	0xffffffff


	//   ....[23]....
        /*00d8*/ 	.word	0xffffffff


	//   ....[24]....
        /*00dc*/ 	.word	0xffffffff


	//   ....[25]....
        /*00e0*/ 	.word	0xffffffff


	//   ....[26]....
        /*00e4*/ 	.word	0xffffffff


	//   ....[27]....
        /*00e8*/ 	.word	0xffffffff


	//   ....[28]....
        /*00ec*/ 	.word	0xffffffff


	//   ....[29]....
        /*00f0*/ 	.word	0xffffffff


	//   ....[30]....
        /*00f4*/ 	.word	0xffffffff


	//   ....[31]....
        /*00f8*/ 	.word	0xffffffff


	//   ....[32]....
        /*00fc*/ 	.word	0xffffffff


	//   ....[33]....
        /*0100*/ 	.word	0xffffffff


	//   ....[34]....
        /*0104*/ 	.word	0xffffffff


	//   ....[35]....
        /*0108*/ 	.word	0xffffffff


	//   ....[36]....
        /*010c*/ 	.word	0xffffffff


	//   ....[37]....
        /*0110*/ 	.word	0xffffffff


	//   ....[38]....
        /*0114*/ 	.word	0xffffffff


	//   ....[39]....
        /*0118*/ 	.word	0xffffffff


	//   ....[40]....
        /*011c*/ 	.word	0xffffffff


	//   ....[41]....
        /*0120*/ 	.word	0xffffffff


	//   ....[42]....
        /*0124*/ 	.word	0xffffffff


	//   ....[43]....
        /*0128*/ 	.word	0xffffffff


	//   ....[44]....
        /*012c*/ 	.word	0xffffffff


	//----- nvinfo : EIATTR_COOP_GROUP_INSTR_OFFSETS
	.align		4
.L_284:
        /*0130*/ 	.byte	0x04, 0x28
        /*0132*/ 	.short	(.L_286 - .L_285)


	//   ....[0]....
.L_285:
        /*0134*/ 	.word	0x000013c0


	//   ....[1]....
        /*0138*/ 	.word	0x000013d0


	//   ....[2]....
        /*013c*/ 	.word	0x000013e0


	//   ....[3]....
        /*0140*/ 	.word	0x00001530


	//   ....[4]....
        /*0144*/ 	.word	0x00001560


	//   ....[5]....
        /*0148*/ 	.word	0x00001590


	//   ....[6]....
        /*014c*/ 	.word	0x000016b0


	//   ....[7]....
        /*0150*/ 	.word	0x000016d0


	//   ....[8]....
        /*0154*/ 	.word	0x000016e0


	//   ....[9]....
        /*0158*/ 	.word	0x00001800


	//   ....[10]....
        /*015c*/ 	.word	0x00001820


	//   ....[11]....
        /*0160*/ 	.word	0x00001830


	//   ....[12]....
        /*0164*/ 	.word	0x00001950


	//   ....[13]....
        /*0168*/ 	.word	0x00001970


	//   ....[14]....
        /*016c*/ 	.word	0x00001980


	//   ....[15]....
        /*0170*/ 	.word	0x00002130


	//   ....[16]....
        /*0174*/ 	.word	0x000021c0


	//   ....[17]....
        /*0178*/ 	.word	0x000021f0


	//   ....[18]....
        /*017c*/ 	.word	0x00002310


	//   ....[19]....
        /*0180*/ 	.word	0x00002340


	//   ....[20]....
        /*0184*/ 	.word	0x00002350


	//   ....[21]....
        /*0188*/ 	.word	0x00002470


	//   ....[22]....
        /*018c*/ 	.word	0x00002490


	//   ....[23]....
        /*0190*/ 	.word	0x000024a0


	//   ....[24]....
        /*0194*/ 	.word	0x000025c0


	//   ....[25]....
        /*0198*/ 	.word	0x000025e0


	//   ....[26]....
        /*019c*/ 	.word	0x000025f0


	//   ....[27]....
        /*01a0*/ 	.word	0x00002710


	//   ....[28]....
        /*01a4*/ 	.word	0x00002730


	//   ....[29]....
        /*01a8*/ 	.word	0x00002740


	//   ....[30]....
        /*01ac*/ 	.word	0x00004a00


	//   ....[31]....
        /*01b0*/ 	.word	0x00004a10


	//   ....[32]....
        /*01b4*/ 	.word	0x00004a20


	//   ....[33]....
        /*01b8*/ 	.word	0x00004b70


	//   ....[34]....
        /*01bc*/ 	.word	0x00004ba0


	//   ....[35]....
        /*01c0*/ 	.word	0x00004bd0


	//   ....[36]....
        /*01c4*/ 	.word	0x00004cf0


	//   ....[37]....
        /*01c8*/ 	.word	0x00004d10


	//   ....[38]....
        /*01cc*/ 	.word	0x00004d20


	//   ....[39]....
        /*01d0*/ 	.word	0x00004e40


	//   ....[40]....
        /*01d4*/ 	.word	0x00004e60


	//   ....[41]....
        /*01d8*/ 	.word	0x00004e70


	//   ....[42]....
        /*01dc*/ 	.word	0x00004f90


	//   ....[43]....
        /*01e0*/ 	.word	0x00004fb0


	//   ....[44]....
        /*01e4*/ 	.word	0x00004fc0


	//----- nvinfo : EIATTR_VRC_CTA_INIT_COUNT
	.align		4
.L_286:
        /*01e8*/ 	.byte	0x02, 0x4a
	.zero		1
	.zero		1


	//----- nvinfo : EIATTR_EXIT_INSTR_OFFSETS
	.align		4
        /*01ec*/ 	.byte	0x04, 0x1c
        /*01ee*/ 	.short	(.L_288 - .L_287)


	//   ....[0]....
.L_287:
        /*01f0*/ 	.word	0x00000090


	//   ....[1]....
        /*01f4*/ 	.word	0x000000e0


	//   ....[2]....
        /*01f8*/ 	.word	0x000056f0


	//   ....[3]....
        /*01fc*/ 	.word	0x000057e0


	//----- nvinfo : EIATTR_MAX_THREADS
	.align		4
.L_288:
        /*0200*/ 	.byte	0x04, 0x05
        /*0202*/ 	.short	(.L_290 - .L_289)
.L_289:
        /*0204*/ 	.word	0x00000100
        /*0208*/ 	.word	0x00000001
        /*020c*/ 	.word	0x00000001


	//----- nvinfo : EIATTR_CRS_STACK_SIZE
	.align		4
.L_290:
        /*0210*/ 	.byte	0x04, 0x1e
        /*0212*/ 	.short	(.L_292 - .L_291)
.L_291:
        /*0214*/ 	.word	0x00000000


	//----- nvinfo : EIATTR_CBANK_PARAM_SIZE
	.align		4
.L_292:
        /*0218*/ 	.byte	0x03, 0x19
        /*021a*/ 	.short	0x0041


	//----- nvinfo : EIATTR_PARAM_CBANK
	.align		4
        /*021c*/ 	.byte	0x04, 0x0a
        /*021e*/ 	.short	(.L_294 - .L_293)
	.align		4
.L_293:
        /*0220*/ 	.word	index@(.nv.constant0._ZN3cub18CUB_300001_SM_10006detail6reduce28DeviceReduceSingleTileKernelINS2_10policy_hubIN4cuda3std3__45tupleIJblEEEyN6thrust24THRUST_300001_SM_1000_NS8cuda_cub9__find_if7functorIS9_EEE10Policy1000ENSB_12zip_iteratorINS8_IJNSD_26transform_input_iterator_tIbNSB_6detail15normal_iteratorINSB_10device_ptrIbEEEENSK_10functional5actorINSP_9compositeIJNSP_16operator_adaptorINS7_8equal_toIvEEEENSQ_INSP_8argumentILj0EEEEENSQ_INSP_5valueIbEEEEEEEEEEENSB_17counting_iteratorIlNSB_11use_defaultES16_S16_EEEEEEEPS9_ySF_S9_S9_NS7_10__identityEEEvT0_T1_T2_T3_T4_T6_)
        /*0224*/ 	.short	0x0380
        /*0226*/ 	.short	0x0041


	//----- nvinfo : EIATTR_SW_WAR
	.align		4
.L_294:
        /*0228*/ 	.byte	0x04, 0x36
        /*022a*/ 	.short	(.L_296 - .L_295)
.L_295:
        /*022c*/ 	.word	0x00000008
.L_296:


//--------------------- .nv.info._ZN3cub18CUB_300001_SM_10006detail6reduce28DeviceReduceSingleTileKernelINS2_10policy_hubIN4cuda3std3__45tupleIJblEEEjN6thrust24THRUST_300001_SM_1000_NS8cuda_cub9__find_if7functorIS9_EEE10Policy1000EPS9_SI_iSF_S9_S9_NS7_10__identityEEEvT0_T1_T2_T3_T4_T6_ --------------------------
	.section	.nv.info._ZN3cub18CUB_300001_SM_10006detail6reduce28DeviceReduceSingleTileKernelINS2_10policy_hubIN4cuda3std3__45tupleIJblEEEjN6thrust24THRUST_300001_SM_1000_NS8cuda_cub9__find_if7functorIS9_EEE10Policy1000EPS9_SI_iSF_S9_S9_NS7_10__identityEEEvT0_T1_T2_T3_T4_T6_,"",@"SHT_CUDA_INFO"
	.sectionflags	@""
	.align	4


	//----- nvinfo : EIATTR_CUDA_API_VERSION
	.align		4
        /*0000*/ 	.byte	0x04, 0x37
        /*0002*/ 	.short	(.L_298 - .L_297)
.L_297:
        /*0004*/ 	.word	0x00000082


	//----- nvinfo : EIATTR_KPARAM_INFO
	.align		4
.L_298:
        /*0008*/ 	.byte	0x04, 0x17
        /*000a*/ 	.short	(.L_300 - .L_299)
.L_299:
        /*000c*/ 	.word	0x00000000
        /*0010*/ 	.short	0x0005
        /*0012*/ 	.short	0x0028
        /*0014*/ 	.byte	0x00, 0xf0, 0x05, 0x00


	//----- nvinfo : EIATTR_KPARAM_INFO
	.align		4
.L_300:
        /*0018*/ 	.byte	0x04, 0x17
        /*001a*/ 	.short	(.L_302 - .L_301)
.L_301:
        /*001c*/ 	.word	0x00000000
        /*0020*/ 	.short	0x0004
        /*0022*/ 	.short	0x0018
        /*0024*/ 	.byte	0x00, 0xf0, 0x41, 0x00


	//----- nvinfo : EIATTR_KPARAM_INFO
	.align		4
.L_302:
        /*0028*/ 	.byte	0x04, 0x17
        /*002a*/ 	.short	(.L_304 - .L_303)
.L_303:
        /*002c*/ 	.word	0x00000000
        /*0030*/ 	.short	0x0003
        /*0032*/ 	.short	0x0014
        /*0034*/ 	.byte	0x00, 0xf0, 0x05, 0x00


	//----- nvinfo : EIATTR_KPARAM_INFO
	.align		4
.L_304:
        /*0038*/ 	.byte	0x04, 0x17
        /*003a*/ 	.short	(.L_306 - .L_305)
.L_305:
        /*003c*/ 	.word	0x00000000
        /*0040*/ 	.short	0x0002
        /*0042*/ 	.short	0x0010
        /*0044*/ 	.byte	0x00, 0xf0, 0x11, 0x00


	//----- nvinfo : EIATTR_KPARAM_INFO
	.align		4
.L_306:
        /*0048*/ 	.byte	0x04, 0x17
        /*004a*/ 	.short	(.L_308 - .L_307)
.L_307:
        /*004c*/ 	.word	0x00000000
        /*0050*/ 	.short	0x0001
        /*0052*/ 	.short	0x0008
        /*0054*/ 	.byte	0x00, 0xf5, 0x21, 0x00


	//----- nvinfo : EIATTR_KPARAM_INFO
	.align		4
.L_308:
        /*0058*/ 	.byte	0x04, 0x17
        /*005a*/ 	.short	(.L_310 - .L_309)
.L_309:
        /*005c*/ 	.word	0x00000000
        /*0060*/ 	.short	0x0000
        /*0062*/ 	.short	0x0000
        /*0064*/ 	.byte	0x00, 0xf5, 0x21, 0x00


	//----- nvinfo : EIATTR_SPARSE_MMA_MASK
	.align		4
.L_310:
        /*0068*/ 	.byte	0x03, 0x50
        /*006a*/ 	.short	0x0000


	//----- nvinfo : EIATTR_MAXREG_COUNT
	.align		4
        /*006c*/ 	.byte	0x03, 0x1b
        /*006e*/ 	.short	0x00ff


	//----- nvinfo : EIATTR_NUM_BARRIERS
	.align		4
        /*0070*/ 	.byte	0x02, 0x4c
        /*0072*/ 	.byte	0x01
	.zero		1


	//----- nvinfo : EIATTR_MERCURY_ISA_VERSION
	.align		4
        /*0074*/ 	.byte	0x03, 0x5f
        /*0076*/ 	.short	0x0101


	//----- nvinfo : EIATTR_COOP_GROUP_MASK_REGIDS
	.align		4
        /*0078*/ 	.byte	0x04, 0x29
        /*007a*/ 	.short	(.L_312 - .L_311)


	//   ....[0]....
.L_311:
        /*007c*/ 	.word	0xffffffff


	//   ....[1]....
        /*0080*/ 	.word	0xffffffff


	//   ....[2]....
        /*0084*/ 	.word	0xffffffff


	//   ....[3]....
        /*0088*/ 	.word	0xffffffff


	//   ....[4]....
        /*008c*/ 	.word	0xffffffff


	//   ....[5]....
        /*0090*/ 	.word	0xffffffff


	//   ....[6]....
        /*0094*/ 	.word	0xffffffff


	//   ....[7]....
        /*0098*/ 	.word	0xffffffff


	//   ....[8]....
        /*009c*/ 	.word	0xffffffff


	//   ....[9]....
        /*00a0*/ 	.word	0xffffffff


	//   ....[10]....
        /*00a4*/ 	.word	0xffffffff


	//   ....[11]....
        /*00a8*/ 	.word	0xffffffff


	//   ....[12]....
        /*00ac*/ 	.word	0xffffffff


	//   ....[13]....
        /*00b0*/ 	.word	0xffffffff


	//   ....[14]....
        /*00b4*/ 	.word	0xffffffff


	//   ....[15]....
        /*00b8*/ 	.word	0xffffffff


	//   ....[16]....
        /*00bc*/ 	.word	0xffffffff


	//   ....[17]....
        /*00c0*/ 	.word	0xffffffff


	//   ....[18]....
        /*00c4*/ 	.word	0xffffffff


	//   ....[19]....
        /*00c8*/ 	.word	0xffffffff


	//   ....[20]....
        /*00cc*/ 	.word	0xffffffff


	//   ....[21]....
        /*00d0*/ 	.word	0xffffffff


	//   ....[22]....
        /*00d4*/ 	.word	0xffffffff


	//   ....[23]....
        /*00d8*/ 	.word	0xffffffff


	//   ....[24]....
        /*00dc*/ 	.word	0xffffffff


	//   ....[25]....
        /*00e0*/ 	.word	0xffffffff


	//   ....[26]....
        /*00e4*/ 	.word	0xffffffff


	//   ....[27]....
        /*00e8*/ 	.word	0xffffffff


	//   ....[28]....
        /*00ec*/ 	.word	0xffffffff


	//   ....[29]....
        /*00f0*/ 	.word	0xffffffff


	//   ....[30]....
        /*00f4*/ 	.word	0xffffffff


	//   ....[31]....
        /*00f8*/ 	.word	0xffffffff


	//   ....[32]....
        /*00fc*/ 	.word	0xffffffff


	//   ....[33]....
        /*0100*/ 	.word	0xffffffff


	//   ....[34]....
        /*0104*/ 	.word	0xffffffff


	//   ....[35]....
        /*0108*/ 	.word	0xffffffff


	//   ....[36]....
        /*010c*/ 	.word	0xffffffff


	//   ....[37]....
        /*0110*/ 	.word	0xffffffff


	//   ....[38]....
        /*0114*/ 	.word	0xffffffff


	//   ....[39]....
        /*0118*/ 	.word	0xffffffff


	//   ....[40]....
        /*011c*/ 	.word	0xffffffff


	//   ....[41]....
        /*0120*/ 	.word	0xffffffff


	//   ....[42]....
        /*0124*/ 	.word	0xffffffff


	//   ....[43]....
        /*0128*/ 	.word	0xffffffff


	//   ....[44]....
        /*012c*/ 	.word	0xffffffff


	//----- nvinfo : EIATTR_COOP_GROUP_INSTR_OFFSETS
	.align		4
.L_312:
        /*0130*/ 	.byte	0x04, 0x28
        /*0132*/ 	.short	(.L_314 - .L_313)


	//   ....[0]....
.L_313:
        /*0134*/ 	.word	0x000007d0


	//   ....[1]....
        /*0138*/ 	.word	0x000007e0


	//   ....[2]....
        /*013c*/ 	.word	0x000007f0


	//   ....[3]....
        /*0140*/ 	.word	0x00000940


	//   ....[4]....
        /*0144*/ 	.word	0x00000970


	//   ....[5]....
        /*0148*/ 	.word	0x000009a0


	//   ....[6]....
        /*014c*/ 	.word	0x00000ac0


	//   ....[7]....
        /*0150*/ 	.word	0x00000ae0


	//   ....[8]....
        /*0154*/ 	.word	0x00000af0


	//   ....[9]....
        /*0158*/ 	.word	0x00000c10


	//   ....[10]....
        /*015c*/ 	.word	0x00000c30


	//   ....[11]....
        /*0160*/ 	.word	0x00000c40


	//   ....[12]....
        /*0164*/ 	.word	0x00000d60


	//   ....[13]....
        /*0168*/ 	.word	0x00000d80


	//   ....[14]....
        /*016c*/ 	.word	0x00000d90


	//   ....[15]....
        /*0170*/ 	.word	0x00001520


	//   ....[16]....
        /*0174*/ 	.word	0x000015b0


	//   ....[17]....
        /*0178*/ 	.word	0x000015e0


	//   ....[18]....
        /*017c*/ 	.word	0x00001700


	//   ....[19]....
        /*0180*/ 	.word	0x00001730


	//   ....[20]....
        /*0184*/ 	.word	0x00001740


	//   ....[21]....
        /*0188*/ 	.word	0x00001860


	//   ....[22]....
        /*018c*/ 	.word	0x00001880


	//   ....[23]....
        /*0190*/ 	.word	0x00001890


	//   ....[24]....
        /*0194*/ 	.word	0x000019b0


	//   ....[25]....
        /*0198*/ 	.word	0x000019d0


	//   ....[26]....
        /*019c*/ 	.word	0x000019e0


	//   ....[27]....
        /*01a0*/ 	.word	0x00001b00


	//   ....[28]....
        /*01a4*/ 	.word	0x00001b20


	//   ....[29]....
        /*01a8*/ 	.word	0x00001b30


	//   ....[30]....
        /*01ac*/ 	.word	0x000031b0


	//   ....[31]....
        /*01b0*/ 	.word	0x000031c0


	//   ....[32]....
        /*01b4*/ 	.word	0x000031d0


	//   ....[33]....
        /*01b8*/ 	.word	0x00003320


	//   ....[34]....
        /*01bc*/ 	.word	0x00003350


	//   ....[35]....
        /*01c0*/ 	.word	0x00003380


	//   ....[36]....
        /*01c4*/ 	.word	0x000034a0


	//   ....[37]....
        /*01c8*/ 	.word	0x000034c0


	//   ....[38]....
        /*01cc*/ 	.word	0x000034d0


	//   ....[39]....
        /*01d0*/ 	.word	0x000035f0


	//   ....[40]....
        /*01d4*/ 	.word	0x00003610


	//   ....[41]....
        /*01d8*/ 	.word	0x00003620


	//   ....[42]....
        /*01dc*/ 	.word	0x00003740


	//   ....[43]....
        /*01e0*/ 	.word	0x00003760


	//   ....[44]....
        /*01e4*/ 	.word	0x00003770


	//----- nvinfo : EIATTR_VRC_CTA_INIT_COUNT
	.align		4
.L_314:
        /*01e8*/ 	.byte	0x02, 0x4a
	.zero		1
	.zero		1


	//----- nvinfo : EIATTR_EXIT_INSTR_OFFSETS
	.align		4
        /*01ec*/ 	.byte	0x04, 0x1c
        /*01ee*/ 	.short	(.L_316 - .L_315)


	//   ....[0]....
.L_315:
        /*01f0*/ 	.word	0x00000080


	//   ....[1]....
        /*01f4*/ 	.word	0x000000d0


	//   ....[2]....
        /*01f8*/ 	.word	0x00003e80


	//   ....[3]....
        /*01fc*/ 	.word	0x00003f70


	//----- nvinfo : EIATTR_MAX_THREADS
	.align		4
.L_316:
        /*0200*/ 	.byte	0x04, 0x05
        /*0202*/ 	.short	(.L_318 - .L_317)
.L_317:
        /*0204*/ 	.word	0x00000100
        /*0208*/ 	.word	0x00000001
        /*020c*/ 	.word	0x00000001


	//----- nvinfo : EIATTR_CRS_STACK_SIZE
	.align		4
.L_318:
        /*0210*/ 	.byte	0x04, 0x1e
        /*0212*/ 	.short	(.L_320 - .L_319)
.L_319:
        /*0214*/ 	.word	0x00000000


	//----- nvinfo : EIATTR_CBANK_PARAM_SIZE
	.align		4
.L_320:
        /*0218*/ 	.byte	0x03, 0x19
        /*021a*/ 	.short	0x0029


	//----- nvinfo : EIATTR_PARAM_CBANK
	.align		4
        /*021c*/ 	.byte	0x04, 0x0a
        /*021e*/ 	.short	(.L_322 - .L_321)
	.align		4
.L_321:
        /*0220*/ 	.word	index@(.nv.constant0._ZN3cub18CUB_300001_SM_10006detail6reduce28DeviceReduceSingleTileKernelINS2_10policy_hubIN4cuda3std3__45tupleIJblEEEjN6thrust24THRUST_300001_SM_1000_NS8cuda_cub9__find_if7functorIS9_EEE10Policy1000EPS9_SI_iSF_S9_S9_NS7_10__identityEEEvT0_T1_T2_T3_T4_T6_)
        /*0224*/ 	.short	0x0380
        /*0226*/ 	.short	0x0029


	//----- nvinfo : EIATTR_SW_WAR
	.align		4
.L_322:
        /*0228*/ 	.byte	0x04, 0x36
        /*022a*/ 	.short	(.L_324 - .L_323)
.L_323:
        /*022c*/ 	.word	0x00000008
.L_324:


//--------------------- .nv.info._ZN3cub18CUB_300001_SM_10006detail6reduce18DeviceReduceKernelINS2_10policy_hubIN4cuda3std3__45tupleIJblEEEjN6thrust24THRUST_300001_SM_1000_NS8cuda_cub9__find_if7functorIS9_EEE10Policy1000ENSB_12zip_iteratorINS8_IJNSD_26transform_input_iterator_tIbNSB_6detail15normal_iteratorINSB_10device_ptrIbEEEENSK_10functional5actorINSP_9compositeIJNSP_16operator_adaptorINS7_8equal_toIvEEEENSQ_INSP_8argumentILj0EEEEENSQ_INSP_5valueIbEEEEEEEEEEENSB_17counting_iteratorIlNSB_11use_defaultES16_S16_EEEEEEEjSF_S9_NS7_10__identityEEEvT0_PT3_T1_NS0_13GridEvenShareIS1E_EET2_T4_ --------------------------
	.section	.nv.info._ZN3cub18CUB_300001_SM_10006detail6reduce18DeviceReduceKernelINS2_10policy_hubIN4cuda3std3__45tupleIJblEEEjN6thrust24THRUST_300001_SM_1000_NS8cuda_cub9__find_if7functorIS9_EEE10Policy1000ENSB_12zip_iteratorINS8_IJNSD_26transform_input_iterator_tIbNSB_6detail15normal_iteratorINSB_10device_ptrIbEEEENSK_10functional5actorINSP_9compositeIJNSP_16operator_adaptorINS7_8equal_toIvEEEENSQ_INSP_8argumentILj0EEEEENSQ_INSP_5valueIbEEEEEEEEEEENSB_17counting_iteratorIlNSB_11use_defaultES16_S16_EEEEEEEjSF_S9_NS7_10__identityEEEvT0_PT3_T1_NS0_13GridEvenShareIS1E_EET2_T4_,"",@"SHT_CUDA_INFO"
	.sectionflags	@""
	.align	4


	//----- nvinfo : EIATTR_CUDA_API_VERSION
	.align		4
        /*0000*/ 	.byte	0x04, 0x37
        /*0002*/ 	.short	(.L_326 - .L_325)
.L_325:
        /*0004*/ 	.word	0x00000082


	//----- nvinfo : EIATTR_KPARAM_INFO
	.align		4
.L_326:
        /*0008*/ 	.byte	0x04, 0x17
        /*000a*/ 	.short	(.L_328 - .L_327)
.L_327:
        /*000c*/ 	.word	0x00000000
        /*0010*/ 	.short	0x0005
        /*0012*/ 	.short	0x004d
        /*0014*/ 	.byte	0x00, 0xf0, 0x05, 0x00


	//----- nvinfo : EIATTR_KPARAM_INFO
	.align		4
.L_328:
        /*0018*/ 	.byte	0x04, 0x17
        /*001a*/ 	.short	(.L_330 - .L_329)
.L_329:
        /*001c*/ 	.word	0x00000000
        /*0020*/ 	.short	0x0004
        /*0022*/ 	.short	0x004c
        /*0024*/ 	.byte	0x00, 0xf0, 0x05, 0x00


	//----- nvinfo : EIATTR_KPARAM_INFO
	.align		4
.L_330:
        /*0028*/ 	.byte	0x04, 0x17
        /*002a*/ 	.short	(.L_332 - .L_331)
.L_331:
        /*002c*/ 	.word	0x00000000
        /*0030*/ 	.short	0x0003
        /*0032*/ 	.short	0x0024
        /*0034*/ 	.byte	0x00, 0xf0, 0xa1, 0x00


	//----- nvinfo : EIATTR_KPARAM_INFO
	.align		4
.L_332:
        /*0038*/ 	.byte	0x04, 0x17
        /*003a*/ 	.short	(.L_334 - .L_333)
.L_333:
        /*003c*/ 	.word	0x00000000
        /*0040*/ 	.short	0x0002
        /*0042*/ 	.short	0x0020
        /*0044*/ 	.byte	0x00, 0xf0, 0x11, 0x00


	//----- nvinfo : EIATTR_KPARAM_INFO
	.align		4
.L_334:
        /*0048*/ 	.byte	0x04, 0x17
        /*004a*/ 	.short	(.L_336 - .L_335)
.L_335:
        /*004c*/ 	.word	0x00000000
        /*0050*/ 	.short	0x0001
        /*0052*/ 	.short	0x0018
        /*0054*/ 	.byte	0x00, 0xf5, 0x21, 0x00


	//----- nvinfo : EIATTR_KPARAM_INFO
	.align		4
.L_336:
        /*0058*/ 	.byte	0x04, 0x17
        /*005a*/ 	.short	(.L_338 - .L_337)
.L_337:
        /*005c*/ 	.word	0x00000000
        /*0060*/ 	.short	0x0000
        /*0062*/ 	.short	0x0000
        /*0064*/ 	.byte	0x00, 0xf0, 0x61, 0x00


	//----- nvinfo : EIATTR_SPARSE_MMA_MASK
	.align		4
.L_338:
        /*0068*/ 	.byte	0x03, 0x50
        /*006a*/ 	.short	0x0000


	//----- nvinfo : EIATTR_MAXREG_COUNT
	.align		4
        /*006c*/ 	.byte	0x03, 0x1b
        /*006e*/ 	.short	0x00ff


	//----- nvinfo : EIATTR_NUM_BARRIERS
	.align		4
        /*0070*/ 	.byte	0x02, 0x4c
        /*0072*/ 	.byte	0x01
	.zero		1


	//----- nvinfo : EIATTR_MERCURY_ISA_VERSION
	.align		4
        /*0074*/ 	.byte	0x03, 0x5f
        /*0076*/ 	.short	0x0101


	//----- nvinfo : EIATTR_COOP_GROUP_MASK_REGIDS
	.align		4
        /*0078*/ 	.byte	0x04, 0x29
        /*007a*/ 	.short	(.L_340 - .L_339)


	//   ....[0]....
.L_339:
        /*007c*/ 	.word	0xffffffff


	//   ....[1]....
        /*0080*/ 	.word	0xffffffff


	//   ....[2]....
        /*0084*/ 	.word	0xffffffff


	//   ....[3]....
        /*0088*/ 	.word	0xffffffff


	//   ....[4]....
        /*008c*/ 	.word	0xffffffff


	//   ....[5]....
        /*0090*/ 	.word	0xffffffff


	//   ....[6]....
        /*0094*/ 	.word	0xffffffff


	//   ....[7]....
        /*0098*/ 	.word	0xffffffff


	//   ....[8]....
        /*009c*/ 	.word	0xffffffff


	//   ....[9]....
        /*00a0*/ 	.word	0xffffffff


	//   ....[10]....
        /*00a4*/ 	.word	0xffffffff


	//   ....[11]....
        /*00a8*/ 	.word	0xffffffff


	//   ....[12]....
        /*00ac*/ 	.word	0xffffffff


	//   ....[13]....
        /*00b0*/ 	.word	0xffffffff


	//   ....[14]....
        /*00b4*/ 	.word	0xffffffff


	//   ....[15]....
        /*00b8*/ 	.word	0xffffffff


	//   ....[16]....
        /*00bc*/ 	.word	0xffffffff


	//   ....[17]....
        /*00c0*/ 	.word	0xffffffff


	//   ....[18]....
        /*00c4*/ 	.word	0xffffffff


	//   ....[19]....
        /*00c8*/ 	.word	0xffffffff


	//   ....[20]....
        /*00cc*/ 	.word	0xffffffff


	//   ....[21]....
        /*00d0*/ 	.word	0xffffffff


	//   ....[22]....
        /*00d4*/ 	.word	0xffffffff


	//   ....[23]....
        /*00d8*/ 	.word	0xffffffff


	//   ....[24]....
        /*00dc*/ 	.word	0xffffffff


	//   ....[25]....
        /*00e0*/ 	.word	0xffffffff


	//   ....[26]....
        /*00e4*/ 	.word	0xffffffff


	//   ....[27]....
        /*00e8*/ 	.word	0xffffffff


	//   ....[28]....
        /*00ec*/ 	.word	0xffffffff


	//   ....[29]....
        /*00f0*/ 	.word	0xffffffff


	//   ....[30]....
        /*00f4*/ 	.word	0xffffffff


	//   ....[31]....
        /*00f8*/ 	.word	0xffffffff


	//   ....[32]....
        /*00fc*/ 	.word	0xffffffff


	//   ....[33]....
        /*0100*/ 	.word	0xffffffff


	//   ....[34]....
        /*0104*/ 	.word	0xffffffff


	//   ....[35]....
        /*0108*/ 	.word	0xffffffff


	//   ....[36]....
        /*010c*/ 	.word	0xffffffff


	//   ....[37]....
        /*0110*/ 	.word	0xffffffff


	//   ....[38]....
        /*0114*/ 	.word	0xffffffff


	//   ....[39]....
        /*0118*/ 	.word	0xffffffff


	//   ....[40]....
        /*011c*/ 	.word	0xffffffff


	//   ....[41]....
        /*0120*/ 	.word	0xffffffff


	//   ....[42]....
        /*0124*/ 	.word	0xffffffff


	//   ....[43]....
        /*0128*/ 	.word	0xffffffff


	//   ....[44]....
        /*012c*/ 	.word	0xffffffff


	//----- nvinfo : EIATTR_COOP_GROUP_INSTR_OFFSETS
	.align		4
.L_340:
        /*0130*/ 	.byte	0x04, 0x28
        /*0132*/ 	.short	(.L_342 - .L_341)


	//   ....[0]....
.L_341:
        /*0134*/ 	.word	0x000015a0


	//   ....[1]....
        /*0138*/ 	.word	0x000015b0


	//   ....[2]....
        /*013c*/ 	.word	0x000015c0


	//   ....[3]....
        /*0140*/ 	.word	0x00001710


	//   ....[4]....
        /*0144*/ 	.word	0x00001740


	//   ....[5]....
        /*0148*/ 	.word	0x00001770


	//   ....[6]....
        /*014c*/ 	.word	0x00001890


	//   ....[7]....
        /*0150*/ 	.word	0x000018b0


	//   ....[8]....
        /*0154*/ 	.word	0x000018c0


	//   ....[9]....
        /*0158*/ 	.word	0x000019e0


	//   ....[10]....
        /*015c*/ 	.word	0x00001a00


	//   ....[11]....
        /*0160*/ 	.word	0x00001a10


	//   ....[12]....
        /*0164*/ 	.word	0x00001b30


	//   ....[13]....
        /*0168*/ 	.word	0x00001b50


	//   ....[14]....
        /*016c*/ 	.word	0x00001b60


	//   ....[15]....
        /*0170*/ 	.word	0x000022e0


	//   ....[16]....
        /*0174*/ 	.word	0x00002370


	//   ....[17]....
        /*0178*/ 	.word	0x000023a0


	//   ....[18]....
        /*017c*/ 	.word	0x000024c0


	//   ....[19]....
        /*0180*/ 	.word	0x000024f0


	//   ....[20]....
        /*0184*/ 	.word	0x00002500


	//   ....[21]....
        /*0188*/ 	.word	0x00002620


	//   ....[22]....
        /*018c*/ 	.word	0x00002640


	//   ....[23]....
        /*0190*/ 	.word	0x00002650


	//   ....[24]....
        /*0194*/ 	.word	0x00002770


	//   ....[25]....
        /*0198*/ 	.word	0x00002790


	//   ....[26]....
        /*019c*/ 	.word	0x000027a0


	//   ....[27]....
        /*01a0*/ 	.word	0x000028c0


	//   ....[28]....
        /*01a4*/ 	.word	0x000028e0


	//   ....[29]....
        /*01a8*/ 	.word	0x000028f0


	//   ....[30]....
        /*01ac*/ 	.word	0x00004d80


	//   ....[31]....
        /*01b0*/ 	.word	0x00004d90


	//   ....[32]....
        /*01b4*/ 	.word	0x00004da0


	//   ....[33]....
        /*01b8*/ 	.word	0x00004ef0


	//   ....[34]....
        /*01bc*/ 	.word	0x00004f20


	//   ....[35]....
        /*01c0*/ 	.word	0x00004f50


	//   ....[36]....
        /*01c4*/ 	.word	0x00005070


	//   ....[37]....
        /*01c8*/ 	.word	0x00005090


	//   ....[38]....
        /*01cc*/ 	.word	0x000050a0


	//   ....[39]....
        /*01d0*/ 	.word	0x000051c0


	//   ....[40]....
        /*01d4*/ 	.word	0x000051e0


	//   ....[41]....
        /*01d8*/ 	.word	0x000051f0


	//   ....[42]....
        /*01dc*/ 	.word	0x00005310


	//   ....[43]....
        /*01e0*/ 	.word	0x00005330


	//   ....[44]....
        /*01e4*/ 	.word	0x00005340


	//----- nvinfo : EIATTR_VRC_CTA_INIT_COUNT
	.align		4
.L_342:
        /*01e8*/ 	.byte	0x02, 0x4a
	.zero		1
	.zero		1


	//----- nvinfo : EIATTR_EXIT_INSTR_OFFSETS
	.align		4
        /*01ec*/ 	.byte	0x04, 0x1c
        /*01ee*/ 	.short	(.L_344 - .L_343)


	//   ....[0]....
.L_343:
        /*01f0*/ 	.word	0x00005a40


	//   ....[1]....
        /*01f4*/ 	.word	0x00005a90


	//----- nvinfo : EIATTR_MAX_THREADS
	.align		4
.L_344:
        /*01f8*/ 	.byte	0x04, 0x05
        /*01fa*/ 	.short	(.L_346 - .L_345)
.L_345:
        /*01fc*/ 	.word	0x00000100
        /*0200*/ 	.word	0x00000001
        /*0204*/ 	.word	0x00000001


	//----- nvinfo : EIATTR_CRS_STACK_SIZE
	.align		4
.L_346:
        /*0208*/ 	.byte	0x04, 0x1e
        /*020a*/ 	.short	(.L_348 - .L_347)
.L_347:
        /*020c*/ 	.word	0x00000000


	//----- nvinfo : EIATTR_CBANK_PARAM_SIZE
	.align		4
.L_348:
        /*0210*/ 	.byte	0x03, 0x19
        /*0212*/ 	.short	0x004e


	//----- nvinfo : EIATTR_PARAM_CBANK
	.align		4
        /*0214*/ 	.byte	0x04, 0x0a
        /*0216*/ 	.short	(.L_350 - .L_349)
	.align		4
.L_349:
        /*0218*/ 	.word	index@(.nv.constant0._ZN3cub18CUB_300001_SM_10006detail6reduce18DeviceReduceKernelINS2_10policy_hubIN4cuda3std3__45tupleIJblEEEjN6thrust24THRUST_300001_SM_1000_NS8cuda_cub9__find_if7functorIS9_EEE10Policy1000ENSB_12zip_iteratorINS8_IJNSD_26transform_input_iterator_tIbNSB_6detail15normal_iteratorINSB_10device_ptrIbEEEENSK_10functional5actorINSP_9compositeIJNSP_16operator_adaptorINS7_8equal_toIvEEEENSQ_INSP_8argumentILj0EEEEENSQ_INSP_5valueIbEEEEEEEEEEENSB_17counting_iteratorIlNSB_11use_defaultES16_S16_EEEEEEEjSF_S9_NS7_10__identityEEEvT0_PT3_T1_NS0_13GridEvenShareIS1E_EET2_T4_)
        /*021c*/ 	.short	0x0380
        /*021e*/ 	.short	0x004e


	//----- nvinfo : EIATTR_SW_WAR
	.align		4
.L_350:
        /*0220*/ 	.byte	0x04, 0x36
        /*0222*/ 	.short	(.L_352 - .L_351)
.L_351:
        /*0224*/ 	.word	0x00000008
.L_352:


//--------------------- .nv.info._ZN3cub18CUB_300001_SM_10006detail6reduce28DeviceReduceSingleTileKernelINS2_10policy_hubIN4cuda3std3__45tupleIJblEEEjN6thrust24THRUST_300001_SM_1000_NS8cuda_cub9__find_if7functorIS9_EEE10Policy1000ENSB_12zip_iteratorINS8_IJNSD_26transform_input_iterator_tIbNSB_6detail15normal_iteratorINSB_10device_ptrIbEEEENSK_10functional5actorINSP_9compositeIJNSP_16operator_adaptorINS7_8equal_toIvEEEENSQ_INSP_8argumentILj0EEEEENSQ_INSP_5valueIbEEEEEEEEEEENSB_17counting_iteratorIlNSB_11use_defaultES16_S16_EEEEEEEPS9_jSF_S9_S9_NS7_10__identityEEEvT0_T1_T2_T3_T4_T6_ --------------------------
	.section	.nv.info._ZN3cub18CUB_300001_SM_10006detail6reduce28DeviceReduceSingleTileKernelINS2_10policy_hubIN4cuda3std3__45tupleIJblEEEjN6thrust24THRUST_300001_SM_1000_NS8cuda_cub9__find_if7functorIS9_EEE10Policy1000ENSB_12zip_iteratorINS8_IJNSD_26transform_input_iterator_tIbNSB_6detail15normal_iteratorINSB_10device_ptrIbEEEENSK_10functional5actorINSP_9compositeIJNSP_16operator_adaptorINS7_8equal_toIvEEEENSQ_INSP_8argumentILj0EEEEENSQ_INSP_5valueIbEEEEEEEEEEENSB_17counting_iteratorIlNSB_11use_defaultES16_S16_EEEEEEEPS9_jSF_S9_S9_NS7_10__identityEEEvT0_T1_T2_T3_T4_T6_,"",@"SHT_CUDA_INFO"
	.sectionflags	@""
	.align	4


	//----- nvinfo : EIATTR_CUDA_API_VERSION
	.align		4
        /*0000*/ 	.byte	0x04, 0x37
        /*0002*/ 	.short	(.L_354 - .L_353)
.L_353:
        /*0004*/ 	.word	0x00000082


	//----- nvinfo : EIATTR_KPARAM_INFO
	.align		4
.L_354:
        /*0008*/ 	.byte	0x04, 0x17
        /*000a*/ 	.short	(.L_356 - .L_355)
.L_355:
        /*000c*/ 	.word	0x00000000
        /*0010*/ 	.short	0x0005
        /*0012*/ 	.short	0x0038
        /*0014*/ 	.byte	0x00, 0xf0, 0x05, 0x00


	//----- nvinfo : EIATTR_KPARAM_INFO
	.align		4
.L_356:
        /*0018*/ 	.byte	0x04, 0x17
        /*001a*/ 	.short	(.L_358 - .L_357)
.L_357:
        /*001c*/ 	.word	0x00000000
        /*0020*/ 	.short	0x0004
        /*0022*/ 	.short	0x0028
        /*0024*/ 	.byte	0x00, 0xf0, 0x41, 0x00


	//----- nvinfo : EIATTR_KPARAM_INFO
	.align		4
.L_358:
        /*0028*/ 	.byte	0x04, 0x17
        /*002a*/ 	.short	(.L_360 - .L_359)
.L_359:
        /*002c*/ 	.word	0x00000000
        /*0030*/ 	.short	0x0003
        /*0032*/ 	.short	0x0024
        /*0034*/ 	.byte	0x00, 0xf0, 0x05, 0x00


	//----- nvinfo : EIATTR_KPARAM_INFO
	.align		4
.L_360:
        /*0038*/ 	.byte	0x04, 0x17
        /*003a*/ 	.short	(.L_362 - .L_361)
.L_361:
        /*003c*/ 	.word	0x00000000
        /*0040*/ 	.short	0x0002
        /*0042*/ 	.short	0x0020
        /*0044*/ 	.byte	0x00, 0xf0, 0x11, 0x00


	//----- nvinfo : EIATTR_KPARAM_INFO
	.align		4
.L_362:
        /*0048*/ 	.byte	0x04, 0x17
        /*004a*/ 	.short	(.L_364 - .L_363)
.L_363:
        /*004c*/ 	.word	0x00000000
        /*0050*/ 	.short	0x0001
        /*0052*/ 	.short	0x0018
        /*0054*/ 	.byte	0x00, 0xf5, 0x21, 0x00


	//----- nvinfo : EIATTR_KPARAM_INFO
	.align		4
.L_364:
        /*0058*/ 	.byte	0x04, 0x17
        /*005a*/ 	.short	(.L_366 - .L_365)
.L_365:
        /*005c*/ 	.word	0x00000000
        /*0060*/ 	.short	0x0000
        /*0062*/ 	.short	0x0000
        /*0064*/ 	.byte	0x00, 0xf0, 0x61, 0x00


	//----- nvinfo : EIATTR_SPARSE_MMA_MASK
	.align		4
.L_366:
        /*0068*/ 	.byte	0x03, 0x50
        /*006a*/ 	.short	0x0000


	//----- nvinfo : EIATTR_MAXREG_COUNT
	.align		4
        /*006c*/ 	.byte	0x03, 0x1b
        /*006e*/ 	.short	0x00ff


	//----- nvinfo : EIATTR_NUM_BARRIERS
	.align		4
        /*0070*/ 	.byte	0x02, 0x4c
        /*0072*/ 	.byte	0x01
	.zero		1


	//----- nvinfo : EIATTR_MERCURY_ISA_VERSION
	.align		4
        /*0074*/ 	.byte	0x03, 0x5f
        /*0076*/ 	.short	0x0101


	//----- nvinfo : EIATTR_COOP_GROUP_MASK_REGIDS
	.align		4
        /*0078*/ 	.byte	0x04, 0x29
        /*007a*/ 	.short	(.L_368 - .L_367)


	//   ....[0]....
.L_367:
        /*007c*/ 	.word	0xffffffff


	//   ....[1]....
        /*0080*/ 	.word	0xffffffff


	//   ....[2]....
        /*0084*/ 	.word	0xffffffff


	//   ....[3]....
        /*0088*/ 	.word	0xffffffff


	//   ....[4]....
        /*008c*/ 	.word	0xffffffff


	//   ....[5]....
        /*0090*/ 	.word	0xffffffff


	//   ....[6]....
        /*0094*/ 	.word	0xffffffff


	//   ....[7]....
        /*0098*/ 	.word	0xffffffff


	//   ....[8]....
        /*009c*/ 	.word	0xffffffff


	//   ....[9]....
        /*00a0*/ 	.word	0xffffffff


	//   ....[10]....
        /*00a4*/ 	.word	0xffffffff


	//   ....[11]....
        /*00a8*/ 	.word	0xffffffff


	//   ....[12]....
        /*00ac*/ 	.word	0xffffffff


	//   ....[13]....
        /*00b0*/ 	.word	0xffffffff


	//   ....[14]....
        /*00b4*/ 	.word	0xffffffff


	//   ....[15]....
        /*00b8*/ 	.word	0xffffffff


	//   ....[16]....
        /*00bc*/ 	.word	0xffffffff


	//   ....[17]....
        /*00c0*/ 	.word	0xffffffff


	//   ....[18]....
        /*00c4*/ 	.word	0xffffffff


	//   ....[19]....
        /*00c8*/ 	.word	0xffffffff


	//   ....[20]....
        /*00cc*/ 	.word	0xffffffff


	//   ....[21]....
        /*00d0*/ 	.word	0xffffffff


	//   ....[22]....
        /*00d4*/ 	.word	0xffffffff


	//   ....[23]....
        /*00d8*/ 	.word	0xffffffff


	//   ....[24]....
        /*00dc*/ 	.word	0xffffffff


	//   ....[25]....
        /*00e0*/ 	.word	0xffffffff


	//   ....[26]....
        /*00e4*/ 	.word	0xffffffff


	//   ....[27]....
        /*00e8*/ 	.word	0xffffffff


	//   ....[28]....
        /*00ec*/ 	.word	0xffffffff


	//   ....[29]....
        /*00f0*/ 	.word	0xffffffff


	//   ....[30]....
        /*00f4*/ 	.word	0xffffffff


	//   ....[31]....
        /*00f8*/ 	.word	0xffffffff


	//   ....[32]....
        /*00fc*/ 	.word	0xffffffff


	//   ....[33]....
        /*0100*/ 	.word	0xffffffff


	//   ....[34]....
        /*0104*/ 	.word	0xffffffff


	//   ....[35]....
        /*0108*/ 	.word	0xffffffff


	//   ....[36]....
        /*010c*/ 	.word	0xffffffff


	//   ....[37]....
        /*0110*/ 	.word	0xffffffff


	//   ....[38]....
        /*0114*/ 	.word	0xffffffff


	//   ....[39]....
        /*0118*/ 	.word	0xffffffff


	//   ....[40]....
        /*011c*/ 	.word	0xffffffff


	//   ....[41]....
        /*0120*/ 	.word	0xffffffff


	//   ....[42]....
        /*0124*/ 	.word	0xffffffff


	//   ....[43]....
        /*0128*/ 	.word	0xffffffff


	//   ....[44]....
        /*012c*/ 	.word	0xffffffff


	//----- nvinfo : EIATTR_COOP_GROUP_INSTR_OFFSETS
	.align		4
.L_368:
        /*0130*/ 	.byte	0x04, 0x28
        /*0132*/ 	.short	(.L_370 - .L_369)


	//   ....[0]....
.L_369:
        /*0134*/ 	.word	0x00001380


	//   ....[1]....
        /*0138*/ 	.word	0x00001390


	//   ....[2]....
        /*013c*/ 	.word	0x000013a0


	//   ....[3]....
        /*0140*/ 	.word	0x000014f0


	//   ....[4]....
        /*0144*/ 	.word	0x00001520


	//   ....[5]....
        /*0148*/ 	.word	0x00001550


	//   ....[6]....
        /*014c*/ 	.word	0x00001670


	//   ....[7]....
        /*0150*/ 	.word	0x00001690


	//   ....[8]....
        /*0154*/ 	.word	0x000016a0


	//   ....[9]....
        /*0158*/ 	.word	0x000017c0


	//   ....[10]....
        /*015c*/ 	.word	0x000017e0


	//   ....[11]....
        /*0160*/ 	.word	0x000017f0


	//   ....[12]....
        /*0164*/ 	.word	0x00001910


	//   ....[13]....
        /*0168*/ 	.word	0x00001930


	//   ....[14]....
        /*016c*/ 	.word	0x00001940


	//   ....[15]....
        /*0170*/ 	.word	0x000020c0


	//   ....[16]....
        /*0174*/ 	.word	0x00002150


	//   ....[17]....
        /*0178*/ 	.word	0x00002180


	//   ....[18]....
        /*017c*/ 	.word	0x000022a0


	//   ....[19]....
        /*0180*/ 	.word	0x000022d0


	//   ....[20]....
        /*0184*/ 	.word	0x000022e0


	//   ....[21]....
        /*0188*/ 	.word	0x00002400


	//   ....[22]....
        /*018c*/ 	.word	0x00002420


	//   ....[23]....
        /*0190*/ 	.word	0x00002430


	//   ....[24]....
        /*0194*/ 	.word	0x00002550


	//   ....[25]....
        /*0198*/ 	.word	0x00002570


	//   ....[26]....
        /*019c*/ 	.word	0x00002580


	//   ....[27]....
        /*01a0*/ 	.word	0x000026a0


	//   ....[28]....
        /*01a4*/ 	.word	0x000026c0


	//   ....[29]....
        /*01a8*/ 	.word	0x000026d0


	//   ....[30]....
        /*01ac*/ 	.word	0x00004a30


	//   ....[31]....
        /*01b0*/ 	.word	0x00004a40


	//   ....[32]....
        /*01b4*/ 	.word	0x00004a50


	//   ....[33]....
        /*01b8*/ 	.word	0x00004ba0


	//   ....[34]....
        /*01bc*/ 	.word	0x00004bd0


	//   ....[35]....
        /*01c0*/ 	.word	0x00004c00


	//   ....[36]....
        /*01c4*/ 	.word	0x00004d20


	//   ....[37]....
        /*01c8*/ 	.word	0x00004d40


	//   ....[38]....
        /*01cc*/ 	.word	0x00004d50


	//   ....[39]....
        /*01d0*/ 	.word	0x00004e70


	//   ....[40]....
        /*01d4*/ 	.word	0x00004e90


	//   ....[41]....
        /*01d8*/ 	.word	0x00004ea0


	//   ....[42]....
        /*01dc*/ 	.word	0x00004fc0


	//   ....[43]....
        /*01e0*/ 	.word	0x00004fe0


	//   ....[44]....
        /*01e4*/ 	.word	0x00004ff0


	//----- nvinfo : EIATTR_VRC_CTA_INIT_COUNT
	.align		4
.L_370:
        /*01e8*/ 	.byte	0x02, 0x4a
	.zero		1
	.zero		1


	//----- nvinfo : EIATTR_EXIT_INSTR_OFFSETS
	.align		4
        /*01ec*/ 	.byte	0x04, 0x1c
        /*01ee*/ 	.short	(.L_372 - .L_371)


	//   ....[0]....
.L_371:
        /*01f0*/ 	.word	0x00000080


	//   ....[1]....
        /*01f4*/ 	.word	0x000000d0


	//   ....[2]....
        /*01f8*/ 	.word	0x000056f0


	//   ....[3]....
        /*01fc*/ 	.word	0x000057e0


	//----- nvinfo : EIATTR_MAX_THREADS
	.align		4
.L_372:
        /*0200*/ 	.byte	0x04, 0x05
        /*0202*/ 	.short	(.L_374 - .L_373)
.L_373:
        /*0204*/ 	.word	0x00000100
        /*0208*/ 	.word	0x00000001
        /*020c*/ 	.word	0x00000001


	//----- nvinfo : EIATTR_CRS_STACK_SIZE
	.align		4
.L_374:
        /*0210*/ 	.byte	0x04, 0x1e
        /*0212*/ 	.short	(.L_376 - .L_375)
.L_375:
        /*0214*/ 	.word	0x00000000


	//----- nvinfo : EIATTR_CBANK_PARAM_SIZE
	.align		4
.L_376:
        /*0218*/ 	.byte	0x03, 0x19
        /*021a*/ 	.short	0x0039


	//----- nvinfo : EIATTR_PARAM_CBANK
	.align		4
        /*021c*/ 	.byte	0x04, 0x0a
        /*021e*/ 	.short	(.L_378 - .L_377)
	.align		4
.L_377:
        /*0220*/ 	.word	index@(.nv.constant0._ZN3cub18CUB_300001_SM_10006detail6reduce28DeviceReduceSingleTileKernelINS2_10policy_hubIN4cuda3std3__45tupleIJblEEEjN6thrust24THRUST_300001_SM_1000_NS8cuda_cub9__find_if7functorIS9_EEE10Policy1000ENSB_12zip_iteratorINS8_IJNSD_26transform_input_iterator_tIbNSB_6detail15normal_iteratorINSB_10device_ptrIbEEEENSK_10functional5actorINSP_9compositeIJNSP_16operator_adaptorINS7_8equal_toIvEEEENSQ_INSP_8argumentILj0EEEEENSQ_INSP_5valueIbEEEEEEEEEEENSB_17counting_iteratorIlNSB_11use_defaultES16_S16_EEEEEEEPS9_jSF_S9_S9_NS7_10__identityEEEvT0_T1_T2_T3_T4_T6_)
        /*0224*/ 	.short	0x0380
        /*0226*/ 	.short	0x0039


	//----- nvinfo : EIATTR_SW_WAR
	.align		4
.L_378:
        /*0228*/ 	.byte	0x04, 0x36
        /*022a*/ 	.short	(.L_380 - .L_379)
.L_379:
        /*022c*/ 	.word	0x00000008
.L_380:


//--------------------- .nv.info._ZN3cub18CUB_300001_SM_10006detail6reduce28DeviceReduceSingleTileKernelINS2_10policy_hubIdy11max_functorIdEE10Policy1000EPdS9_iS6_ddN4cuda3std3__410__identityEEEvT0_T1_T2_T3_T4_T6_ --------------------------
	.section	.nv.info._ZN3cub18CUB_300001_SM_10006detail6reduce28DeviceReduceSingleTileKernelINS2_10policy_hubIdy11max_functorIdEE10Policy1000EPdS9_iS6_ddN4cuda3std3__410__identityEEEvT0_T1_T2_T3_T4_T6_,"",@"SHT_CUDA_INFO"
	.sectionflags	@""
	.align	4


	//----- nvinfo : EIATTR_CUDA_API_VERSION
	.align		4
        /*0000*/ 	.byte	0x04, 0x37
        /*0002*/ 	.short	(.L_382 - .L_381)
.L_381:
        /*0004*/ 	.word	0x00000082


	//----- nvinfo : EIATTR_KPARAM_INFO
	.align		4
.L_382:
        /*0008*/ 	.byte	0x04, 0x17
        /*000a*/ 	.short	(.L_384 - .L_383)
.L_383:
        /*000c*/ 	.word	0x00000000
        /*0010*/ 	.short	0x0005
        /*0012*/ 	.short	0x0020
        /*0014*/ 	.byte	0x00, 0xf0, 0x05, 0x00


	//----- nvinfo : EIATTR_KPARAM_INFO
	.align		4
.L_384:
        /*0018*/ 	.byte	0x04, 0x17
        /*001a*/ 	.short	(.L_386 - .L_385)
.L_385:
        /*001c*/ 	.word	0x00000000
        /*0020*/ 	.short	0x0004
        /*0022*/ 	.short	0x0018
        /*0024*/ 	.byte	0x00, 0xf0, 0x21, 0x00


	//----- nvinfo : EIATTR_KPARAM_INFO
	.align		4
.L_386:
        /*0028*/ 	.byte	0x04, 0x17
        /*002a*/ 	.short	(.L_388 - .L_387)
.L_387:
        /*002c*/ 	.word	0x00000000
        /*0030*/ 	.short	0x0003
        /*0032*/ 	.short	0x0014
        /*0034*/ 	.byte	0x00, 0xf0, 0x05, 0x00


	//----- nvinfo : EIATTR_KPARAM_INFO
	.align		4
.L_388:
        /*0038*/ 	.byte	0x04, 0x17
        /*003a*/ 	.short	(.L_390 - .L_389)
.L_389:
        /*003c*/ 	.word	0x00000000
        /*0040*/ 	.short	0x0002
        /*0042*/ 	.short	0x0010
        /*0044*/ 	.byte	0x00, 0xf0, 0x11, 0x00


	//----- nvinfo : EIATTR_KPARAM_INFO
	.align		4
.L_390:
        /*0048*/ 	.byte	0x04, 0x17
        /*004a*/ 	.short	(.L_392 - .L_391)
.L_391:
        /*004c*/ 	.word	0x00000000
        /*0050*/ 	.short	0x0001
        /*0052*/ 	.short	0x0008
        /*0054*/ 	.byte	0x00, 0xf5, 0x21, 0x00


	//----- nvinfo : EIATTR_KPARAM_INFO
	.align		4
.L_392:
        /*0058*/ 	.byte	0x04, 0x17
        /*005a*/ 	.short	(.L_394 - .L_393)
.L_393:
        /*005c*/ 	.word	0x00000000
        /*0060*/ 	.short	0x0000
        /*0062*/ 	.short	0x0000
        /*0064*/ 	.byte	0x00, 0xf5, 0x21, 0x00


	//----- nvinfo : EIATTR_SPARSE_MMA_MASK
	.align		4
.L_394:
        /*0068*/ 	.byte	0x03, 0x50
        /*006a*/ 	.short	0x0000


	//----- nvinfo : EIATTR_MAXREG_COUNT
	.align		4
        /*006c*/ 	.byte	0x03, 0x1b
        /*006e*/ 	.short	0x00ff


	//----- nvinfo : EIATTR_NUM_BARRIERS
	.align		4
        /*0070*/ 	.byte	0x02, 0x4c
        /*0072*/ 	.byte	0x01
	.zero		1


	//----- nvinfo : EIATTR_MERCURY_ISA_VERSION
	.align		4
        /*0074*/ 	.byte	0x03, 0x5f
        /*0076*/ 	.short	0x0101


	//----- nvinfo : EIATTR_COOP_GROUP_MASK_REGIDS
	.align		4
        /*0078*/ 	.byte	0x04, 0x29
        /*007a*/ 	.short	(.L_396 - .L_395)


	//   ....[0]....
.L_395:
        /*007c*/ 	.word	0xffffffff


	//   ....[1]....
        /*0080*/ 	.word	0xffffffff


	//   ....[2]....
        /*0084*/ 	.word	0xffffffff


	//   ....[3]....
        /*0088*/ 	.word	0xffffffff


	//   ....[4]....
        /*008c*/ 	.word	0xffffffff


	//   ....[5]....
        /*0090*/ 	.word	0xffffffff


	//   ....[6]....
        /*0094*/ 	.word	0xffffffff


	//   ....[7]....
        /*0098*/ 	.word	0xffffffff


	//   ....[8]....
        /*009c*/ 	.word	0xffffffff


	//   ....[9]....
        /*00a0*/ 	.word	0xffffffff


	//   ....[10]....
        /*00a4*/ 	.word	0xffffffff


	//   ....[11]....
        /*00a8*/ 	.word	0xffffffff


	//   ....[12]....
        /*00ac*/ 	.word	0xffffffff


	//   ....[13]....
        /*00b0*/ 	.word	0xffffffff


	//   ....[14]....
        /*00b4*/ 	.word	0xffffffff


	//   ....[15]....
        /*00b8*/ 	.word	0xffffffff


	//   ....[16]....
        /*00bc*/ 	.word	0xffffffff


	//   ....[17]....
        /*00c0*/ 	.word	0xffffffff


	//   ....[18]....
        /*00c4*/ 	.word	0xffffffff


	//   ....[19]....
        /*00c8*/ 	.word	0xffffffff


	//   ....[20]....
        /*00cc*/ 	.word	0xffffffff


	//   ....[21]....
        /*00d0*/ 	.word	0xffffffff


	//   ....[22]....
        /*00d4*/ 	.word	0xffffffff


	//   ....[23]....
        /*00d8*/ 	.word	0xffffffff


	//   ....[24]....
        /*00dc*/ 	.word	0xffffffff


	//   ....[25]....
        /*00e0*/ 	.word	0xffffffff


	//   ....[26]....
        /*00e4*/ 	.word	0xffffffff


	//   ....[27]....
        /*00e8*/ 	.word	0xffffffff


	//   ....[28]....
        /*00ec*/ 	.word	0xffffffff


	//   ....[29]....
        /*00f0*/ 	.word	0xffffffff


	//   ....[30]....
        /*00f4*/ 	.word	0xffffffff


	//   ....[31]....
        /*00f8*/ 	.word	0xffffffff


	//   ....[32]....
        /*00fc*/ 	.word	0xffffffff


	//   ....[33]....
        /*0100*/ 	.word	0xffffffff


	//   ....[34]....
        /*0104*/ 	.word	0xffffffff


	//   ....[35]....
        /*0108*/ 	.word	0xffffffff


	//   ....[36]....
        /*010c*/ 	.word	0xffffffff


	//   ....[37]....
        /*0110*/ 	.word	0xffffffff


	//   ....[38]....
        /*0114*/ 	.word	0xffffffff


	//   ....[39]....
        /*0118*/ 	.word	0xffffffff


	//   ....[40]....
        /*011c*/ 	.word	0xffffffff


	//   ....[41]....
        /*0120*/ 	.word	0xffffffff


	//   ....[42]....
        /*0124*/ 	.word	0xffffffff


	//   ....[43]....
        /*0128*/ 	.word	0xffffffff


	//   ....[44]....
        /*012c*/ 	.word	0xffffffff


	//   ....[45]....
        /*0130*/ 	.word	0xffffffff


	//   ....[46]....
        /*0134*/ 	.word	0xffffffff


	//   ....[47]....
        /*0138*/ 	.word	0xffffffff


	//   ....[48]....
        /*013c*/ 	.word	0xffffffff


	//   ....[49]....
        /*0140*/ 	.word	0xffffffff


	//   ....[50]....
        /*0144*/ 	.word	0xffffffff


	//   ....[51]....
        /*0148*/ 	.word	0xffffffff


	//   ....[52]....
        /*014c*/ 	.word	0xffffffff


	//   ....[53]....
        /*0150*/ 	.word	0xffffffff


	//   ....[54]....
        /*0154*/ 	.word	0xffffffff


	//   ....[55]....
        /*0158*/ 	.word	0xffffffff


	//   ....[56]....
        /*015c*/ 	.word	0xffffffff


	//   ....[57]....
        /*0160*/ 	.word	0xffffffff


	//   ....[58]....
        /*0164*/ 	.word	0xffffffff


	//   ....[59]....
        /*0168*/ 	.word	0xffffffff


	//----- nvinfo : EIATTR_COOP_GROUP_INSTR_OFFSETS
	.align		4
.L_396:
        /*016c*/ 	.byte	0x04, 0x28
        /*016e*/ 	.short	(.L_398 - .L_397)


	//   ....[0]....
.L_397:
        /*0170*/ 	.word	0x00000d30


	//   ....[1]....
        /*0174*/ 	.word	0x00000d40


	//   ....[2]....
        /*0178*/ 	.word	0x00000dd0


	//   ....[3]....
        /*017c*/ 	.word	0x00000e10


	//   ....[4]....
        /*0180*/ 	.word	0x00000e80


	//   ....[5]....
        /*0184*/ 	.word	0x00000ea0


	//   ....[6]....
        /*0188*/ 	.word	0x00000ef0


	//   ....[7]....
        /*018c*/ 	.word	0x00000f10


	//   ....[8]....
        /*0190*/ 	.word	0x00000f60


	//   ....[9]....
        /*0194*/ 	.word	0x00000f80


	//   ....[10]....
        /*0198*/ 	.word	0x00001280


	//   ....[11]....
        /*019c*/ 	.word	0x00001290


	//   ....[12]....
        /*01a0*/ 	.word	0x00001320


	//   ....[13]....
        /*01a4*/ 	.word	0x00001350


	//   ....[14]....
        /*01a8*/ 	.word	0x000013b0


	//   ....[15]....
        /*01ac*/ 	.word	0x000013e0


	//   ....[16]....
        /*01b0*/ 	.word	0x00001440


	//   ....[17]....
        /*01b4*/ 	.word	0x00001480


	//   ....[18]....
        /*01b8*/ 	.word	0x000014f0


	//   ....[19]....
        /*01bc*/ 	.word	0x00001530


	//   ....[20]....
        /*01c0*/ 	.word	0x00002960


	//   ....[21]....
        /*01c4*/ 	.word	0x00002970


	//   ....[22]....
        /*01c8*/ 	.word	0x00002a00


	//   ....[23]....
        /*01cc*/ 	.word	0x00002a30


	//   ....[24]....
        /*01d0*/ 	.word	0x00002aa0


	//   ....[25]....
        /*01d4*/ 	.word	0x00002ac0


	//   ....[26]....
        /*01d8*/ 	.word	0x00002b20


	//   ....[27]....
        /*01dc*/ 	.word	0x00002b30


	//   ....[28]....
        /*01e0*/ 	.word	0x00002b80


	//   ....[29]....
        /*01e4*/ 	.word	0x00002b90


	//   ....[30]....
        /*01e8*/ 	.word	0x00003a20


	//   ....[31]....
        /*01ec*/ 	.word	0x00003a30


	//   ....[32]....
        /*01f0*/ 	.word	0x00003ac0


	//   ....[33]....
        /*01f4*/ 	.word	0x00003b00


	//   ....[34]....
        /*01f8*/ 	.word	0x00003b80


	//   ....[35]....
        /*01fc*/ 	.word	0x00003bc0


	//   ....[36]....
        /*0200*/ 	.word	0x00003c20


	//   ....[37]....
        /*0204*/ 	.word	0x00003c50


	//   ....[38]....
        /*0208*/ 	.word	0x00003ca0


	//   ....[39]....
        /*020c*/ 	.word	0x00003cd0


	//   ....[40]....
        /*0210*/ 	.word	0x00003fb0


	//   ....[41]....
        /*0214*/ 	.word	0x00003fc0


	//   ....[42]....
        /*0218*/ 	.word	0x00004050


	//   ....[43]....
        /*021c*/ 	.word	0x00004080


	//   ....[44]....
        /*0220*/ 	.word	0x000040d0


	//   ....[45]....
        /*0224*/ 	.word	0x00004100


	//   ....[46]....
        /*0228*/ 	.word	0x00004170


	//   ....[47]....
        /*022c*/ 	.word	0x000041b0


	//   ....[48]....
        /*0230*/ 	.word	0x00004220


	//   ....[49]....
        /*0234*/ 	.word	0x00004250


	//   ....[50]....
        /*0238*/ 	.word	0x00005700


	//   ....[51]....
        /*023c*/ 	.word	0x00005710


	//   ....[52]....
        /*0240*/ 	.word	0x000057a0


	//   ....[53]....
        /*0244*/ 	.word	0x000057e0


	//   ....[54]....
        /*0248*/ 	.word	0x00005860


	//   ....[55]....
        /*024c*/ 	.word	0x000058a0


	//   ....[56]....
        /*0250*/ 	.word	0x00005900


	//   ....[57]....
        /*0254*/ 	.word	0x00005930


	//   ....[58]....
        /*0258*/ 	.word	0x00005980


	//   ....[59]....
        /*025c*/ 	.word	0x000059b0


	//----- nvinfo : EIATTR_VRC_CTA_INIT_COUNT
	.align		4
.L_398:
        /*0260*/ 	.byte	0x02, 0x4a
	.zero		1
	.zero		1


	//----- nvinfo : EIATTR_EXIT_INSTR_OFFSETS
	.align		4
        /*0264*/ 	.byte	0x04, 0x1c
        /*0266*/ 	.short	(.L_400 - .L_399)


	//   ....[0]....
.L_399:
        /*0268*/ 	.word	0x00000080


	//   ....[1]....
        /*026c*/ 	.word	0x000000c0


	//   ....[2]....
        /*0270*/ 	.word	0x00005c20


	//   ....[3]....
        /*0274*/ 	.word	0x00005ca0


	//----- nvinfo : EIATTR_MAX_THREADS
	.align		4
.L_400:
        /*0278*/ 	.byte	0x04, 0x05
        /*027a*/ 	.short	(.L_402 - .L_401)
.L_401:
        /*027c*/ 	.word	0x00000100
        /*0280*/ 	.word	0x00000001
        /*0284*/ 	.word	0x00000001


	//----- nvinfo : EIATTR_CRS_STACK_SIZE
	.align		4
.L_402:
        /*0288*/ 	.byte	0x04, 0x1e
        /*028a*/ 	.short	(.L_404 - .L_403)
.L_403:
        /*028c*/ 	.word	0x00000000


	//----- nvinfo : EIATTR_CBANK_PARAM_SIZE
	.align		4
.L_404:
        /*0290*/ 	.byte	0x03, 0x19
        /*0292*/ 	.short	0x0021


	//----- nvinfo : EIATTR_PARAM_CBANK
	.align		4
        /*0294*/ 	.byte	0x04, 0x0a
        /*0296*/ 	.short	(.L_406 - .L_405)
	.align		4
.L_405:
        /*0298*/ 	.word	index@(.nv.constant0._ZN3cub18CUB_300001_SM_10006detail6reduce28DeviceReduceSingleTileKernelINS2_10policy_hubIdy11max_functorIdEE10Policy1000EPdS9_iS6_ddN4cuda3std3__410__identityEEEvT0_T1_T2_T3_T4_T6_)
        /*029c*/ 	.short	0x0380
        /*029e*/ 	.short	0x0021


	//----- nvinfo : EIATTR_SW_WAR
	.align		4
.L_406:
        /*02a0*/ 	.byte	0x04, 0x36
        /*02a2*/ 	.short	(.L_408 - .L_407)
.L_407:
        /*02a4*/ 	.word	0x00000008
.L_408:


//--------------------- .nv.info._ZN3cub18CUB_300001_SM_10006detail6reduce18DeviceReduceKernelINS2_10policy_hubIdy11max_functorIdEE10Policy1000EN6thrust24THRUST_300001_SM_1000_NS6detail15normal_iteratorINSA_10device_ptrIdEEEEyS6_dN4cuda3std3__410__identityEEEvT0_PT3_T1_NS0_13GridEvenShareISN_EET2_T4_ --------------------------
	.section	.nv.info._ZN3cub18CUB_300001_SM_10006detail6reduce18DeviceReduceKernelINS2_10policy_hubIdy11max_functorIdEE10Policy1000EN6thrust24THRUST_300001_SM_1000_NS6detail15normal_iteratorINSA_10device_ptrIdEEEEyS6_dN4cuda3std3__410__identityEEEvT0_PT3_T1_NS0_13GridEvenShareISN_EET2_T4_,"",@"SHT_CUDA_INFO"
	.sectionflags	@""
	.align	4


	//----- nvinfo : EIATTR_CUDA_API_VERSION
	.align		4
        /*0000*/ 	.byte	0x04, 0x37
        /*0002*/ 	.short	(.L_410 - .L_409)
.L_409:
        /*0004*/ 	.word	0x00000082


	//----- nvinfo : EIATTR_KPARAM_INFO
	.align		4
.L_410:
        /*0008*/ 	.byte	0x04, 0x17
        /*000a*/ 	.short	(.L_412 - .L_411)
.L_411:
        /*000c*/ 	.word	0x00000000
        /*0010*/ 	.short	0x0005
        /*0012*/ 	.short	0x0061
        /*0014*/ 	.byte	0x00, 0xf0, 0x05, 0x00


	//----- nvinfo : EIATTR_KPARAM_INFO
	.align		4
.L_412:
        /*0018*/ 	.byte	0x04, 0x17
        /*001a*/ 	.short	(.L_414 - .L_413)
.L_413:
        /*001c*/ 	.word	0x00000000
        /*0020*/ 	.short	0x0004
        /*0022*/ 	.short	0x0060
        /*0024*/ 	.byte	0x00, 0xf0, 0x05, 0x00


	//----- nvinfo : EIATTR_KPARAM_INFO
	.align		4
.L_414:
        /*0028*/ 	.byte	0x04, 0x17
        /*002a*/ 	.short	(.L_416 - .L_415)
.L_415:
        /*002c*/ 	.word	0x00000000
        /*0030*/ 	.short	0x0003
        /*0032*/ 	.short	0x0018
        /*0034*/ 	.byte	0x00, 0xf0, 0x21, 0x01


	//----- nvinfo : EIATTR_KPARAM_INFO
	.align		4
.L_416:
        /*0038*/ 	.byte	0x04, 0x17
        /*003a*/ 	.short	(.L_418 - .L_417)
.L_417:
        /*003c*/ 	.word	0x00000000
        /*0040*/ 	.short	0x0002
        /*0042*/ 	.short	0x0010
        /*0044*/ 	.byte	0x00, 0xf0, 0x21, 0x00


	//----- nvinfo : EIATTR_KPARAM_INFO
	.align		4
.L_418:
        /*0048*/ 	.byte	0x04, 0x17
        /*004a*/ 	.short	(.L_420 - .L_419)
.L_419:
        /*004c*/ 	.word	0x00000000
        /*0050*/ 	.short	0x0001
        /*0052*/ 	.short	0x0008
        /*0054*/ 	.byte	0x00, 0xf5, 0x21, 0x00


	//----- nvinfo : EIATTR_KPARAM_INFO
	.align		4
.L_420:
        /*0058*/ 	.byte	0x04, 0x17
        /*005a*/ 	.short	(.L_422 - .L_421)
.L_421:
        /*005c*/ 	.word	0x00000000
        /*0060*/ 	.short	0x0000
        /*0062*/ 	.short	0x0000
        /*0064*/ 	.byte	0x00, 0xf0, 0x21, 0x00


	//----- nvinfo : EIATTR_SPARSE_MMA_MASK
	.align		4
.L_422:
        /*0068*/ 	.byte	0x03, 0x50
        /*006a*/ 	.short	0x0000


	//----- nvinfo : EIATTR_MAXREG_COUNT
	.align		4
        /*006c*/ 	.byte	0x03, 0x1b
        /*006e*/ 	.short	0x00ff


	//----- nvinfo : EIATTR_NUM_BARRIERS
	.align		4
        /*0070*/ 	.byte	0x02, 0x4c
        /*0072*/ 	.byte	0x01
	.zero		1


	//----- nvinfo : EIATTR_MERCURY_ISA_VERSION
	.align		4
        /*0074*/ 	.byte	0x03, 0x5f
        /*0076*/ 	.short	0x0101


	//----- nvinfo : EIATTR_COOP_GROUP_MASK_REGIDS
	.align		4
        /*0078*/ 	.byte	0x04, 0x29
        /*007a*/ 	.short	(.L_424 - .L_423)


	//   ....[0]....
.L_423:
        /*007c*/ 	.word	0xffffffff


	//   ....[1]....
        /*0080*/ 	.word	0xffffffff


	//   ....[2]....
        /*0084*/ 	.word	0xffffffff


	//   ....[3]....
        /*0088*/ 	.word	0xffffffff


	//   ....[4]....
        /*008c*/ 	.word	0xffffffff


	//   ....[5]....
        /*0090*/ 	.word	0xffffffff


	//   ....[6]....
        /*0094*/ 	.word	0xffffffff


	//   ....[7]....
        /*0098*/ 	.word	0xffffffff


	//   ....[8]....
        /*009c*/ 	.word	0xffffffff


	//   ....[9]....
        /*00a0*/ 	.word	0xffffffff


	//   ....[10]....
        /*00a4*/ 	.word	0xffffffff


	//   ....[11]....
        /*00a8*/ 	.word	0xffffffff


	//   ....[12]....
        /*00ac*/ 	.word	0xffffffff


	//   ....[13]....
        /*00b0*/ 	.word	0xffffffff


	//   ....[14]....
        /*00b4*/ 	.word	0xffffffff


	//   ....[15]....
        /*00b8*/ 	.word	0xffffffff


	//   ....[16]....
        /*00bc*/ 	.word	0xffffffff


	//   ....[17]....
        /*00c0*/ 	.word	0xffffffff


	//   ....[18]....
        /*00c4*/ 	.word	0xffffffff


	//   ....[19]....
        /*00c8*/ 	.word	0xffffffff


	//   ....[20]....
        /*00cc*/ 	.word	0xffffffff


	//   ....[21]....
        /*00d0*/ 	.word	0xffffffff


	//   ....[22]....
        /*00d4*/ 	.word	0xffffffff


	//   ....[23]....
        /*00d8*/ 	.word	0xffffffff


	//   ....[24]....
        /*00dc*/ 	.word	0xffffffff


	//   ....[25]....
        /*00e0*/ 	.word	0xffffffff


	//   ....[26]....
        /*00e4*/ 	.word	0xffffffff


	//   ....[27]....
        /*00e8*/ 	.word	0xffffffff


	//   ....[28]....
        /*00ec*/ 	.word	0xffffffff


	//   ....[29]....
        /*00f0*/ 	.word	0xffffffff


	//----- nvinfo : EIATTR_COOP_GROUP_INSTR_OFFSETS
	.align		4
.L_424:
        /*00f4*/ 	.byte	0x04, 0x28
        /*00f6*/ 	.short	(.L_426 - .L_425)


	//   ....[0]....
.L_425:
        /*00f8*/ 	.word	0x00000d50


	//   ....[1]....
        /*00fc*/ 	.word	0x00000d60


	//   ....[2]....
        /*0100*/ 	.word	0x00000df0


	//   ....[3]....
        /*0104*/ 	.word	0x00000e20


	//   ....[4]....
        /*0108*/ 	.word	0x00000e80


	//   ....[5]....
        /*010c*/ 	.word	0x00000eb0


	//   ....[6]....
        /*0110*/ 	.word	0x00000f10


	//   ....[7]....
        /*0114*/ 	.word	0x00000f20


	//   ....[8]....
        /*0118*/ 	.word	0x00000f70


	//   ....[9]....
        /*011c*/ 	.word	0x00000f80


	//   ....[10]....
        /*0120*/ 	.word	0x00001260


	//   ....[11]....
        /*0124*/ 	.word	0x00001270


	//   ....[12]....
        /*0128*/ 	.word	0x00001300


	//   ....[13]....
        /*012c*/ 	.word	0x00001320


	//   ....[14]....
        /*0130*/ 	.word	0x00001380


	//   ....[15]....
        /*0134*/ 	.word	0x000013a0


	//   ....[16]....
        /*0138*/ 	.word	0x00001400


	//   ....[17]....
        /*013c*/ 	.word	0x00001440


	//   ....[18]....
        /*0140*/ 	.word	0x000014b0


	//   ....[19]....
        /*0144*/ 	.word	0x000014d0


	//   ....[20]....
        /*0148*/ 	.word	0x00002c00


	//   ....[21]....
        /*014c*/ 	.word	0x00002c10


	//   ....[22]....
        /*0150*/ 	.word	0x00002cb0


	//   ....[23]....
        /*0154*/ 	.word	0x00002ce0


	//   ....[24]....
        /*0158*/ 	.word	0x00002d40


	//   ....[25]....
        /*015c*/ 	.word	0x00002d70


	//   ....[26]....
        /*0160*/ 	.word	0x00002dc0


	//   ....[27]....
        /*0164*/ 	.word	0x00002de0


	//   ....[28]....
        /*0168*/ 	.word	0x00002e30


	//   ....[29]....
        /*016c*/ 	.word	0x00002e50


	//----- nvinfo : EIATTR_VRC_CTA_INIT_COUNT
	.align		4
.L_426:
        /*0170*/ 	.byte	0x02, 0x4a
	.zero		1
	.zero		1


	//----- nvinfo : EIATTR_EXIT_INSTR_OFFSETS
	.align		4
        /*0174*/ 	.byte	0x04, 0x1c
        /*0176*/ 	.short	(.L_428 - .L_427)


	//   ....[0]....
.L_427:
        /*0178*/ 	.word	0x000030f0


	//   ....[1]....
        /*017c*/ 	.word	0x00003150


	//----- nvinfo : EIATTR_MAX_THREADS
	.align		4
.L_428:
        /*0180*/ 	.byte	0x04, 0x05
        /*0182*/ 	.short	(.L_430 - .L_429)
.L_429:
        /*0184*/ 	.word	0x00000100
        /*0188*/ 	.word	0x00000001
        /*018c*/ 	.word	0x00000001


	//----- nvinfo : EIATTR_CRS_STACK_SIZE
	.align		4
.L_430:
        /*0190*/ 	.byte	0x04, 0x1e
        /*0192*/ 	.short	(.L_432 - .L_431)
.L_431:
        /*0194*/ 	.word	0x00000000


	//----- nvinfo : EIATTR_CBANK_PARAM_SIZE
	.align		4
.L_432:
        /*0198*/ 	.byte	0x03, 0x19
        /*019a*/ 	.short	0x0062


	//----- nvinfo : EIATTR_PARAM_CBANK
	.align		4
        /*019c*/ 	.byte	0x04, 0x0a
        /*019e*/ 	.short	(.L_434 - .L_433)
	.align		4
.L_433:
        /*01a0*/ 	.word	index@(.nv.constant0._ZN3cub18CUB_300001_SM_10006detail6reduce18DeviceReduceKernelINS2_10policy_hubIdy11max_functorIdEE10Policy1000EN6thrust24THRUST_300001_SM_1000_NS6detail15normal_iteratorINSA_10device_ptrIdEEEEyS6_dN4cuda3std3__410__identityEEEvT0_PT3_T1_NS0_13GridEvenShareISN_EET2_T4_)
        /*01a4*/ 	.short	0x0380
        /*01a6*/ 	.short	0x0062


	//----- nvinfo : EIATTR_SW_WAR
	.align		4
.L_434:
        /*01a8*/ 	.byte	0x04, 0x36
        /*01aa*/ 	.short	(.L_436 - .L_435)
.L_435:
        /*01ac*/ 	.word	0x00000008
.L_436:


//--------------------- .nv.info._ZN3cub18CUB_300001_SM_10006detail6reduce28DeviceReduceSingleTileKernelINS2_10policy_hubIdy11max_functorIdEE10Policy1000EN6thrust24THRUST_300001_SM_1000_NS6detail15normal_iteratorINSA_10device_ptrIdEEEEPdyS6_ddN4cuda3std3__410__identityEEEvT0_T1_T2_T3_T4_T6_ --------------------------
	.section	.nv.info._ZN3cub18CUB_300001_SM_10006detail6reduce28DeviceReduceSingleTileKernelINS2_10policy_hubIdy11max_functorIdEE10Policy1000EN6thrust24THRUST_300001_SM_1000_NS6detail15normal_iteratorINSA_10device_ptrIdEEEEPdyS6_ddN4cuda3std3__410__identityEEEvT0_T1_T2_T3_T4_T6_,"",@"SHT_CUDA_INFO"
	.sectionflags	@""
	.align	4


	//----- nvinfo : EIATTR_CUDA_API_VERSION
	.align		4
        /*0000*/ 	.byte	0x04, 0x37
        /*0002*/ 	.short	(.L_438 - .L_437)
.L_437:
        /*0004*/ 	.word	0x00000082


	//----- nvinfo : EIATTR_KPARAM_INFO
	.align		4
.L_438:
        /*0008*/ 	.byte	0x04, 0x17
        /*000a*/ 	.short	(.L_440 - .L_439)
.L_439:
        /*000c*/ 	.word	0x00000000
        /*0010*/ 	.short	0x0005
        /*0012*/ 	.short	0x0028
        /*0014*/ 	.byte	0x00, 0xf0, 0x05, 0x00


	//----- nvinfo : EIATTR_KPARAM_INFO
	.align		4
.L_440:
        /*0018*/ 	.byte	0x04, 0x17
        /*001a*/ 	.short	(.L_442 - .L_441)
.L_441:
        /*001c*/ 	.word	0x00000000
        /*0020*/ 	.short	0x0004
        /*0022*/ 	.short	0x0020
        /*0024*/ 	.byte	0x00, 0xf0, 0x21, 0x00


	//----- nvinfo : EIATTR_KPARAM_INFO
	.align		4
.L_442:
        /*0028*/ 	.byte	0x04, 0x17
        /*002a*/ 	.short	(.L_444 - .L_443)
.L_443:
        /*002c*/ 	.word	0x00000000
        /*0030*/ 	.short	0x0003
        /*0032*/ 	.short	0x0018
        /*0034*/ 	.byte	0x00, 0xf0, 0x05, 0x00


	//----- nvinfo : EIATTR_KPARAM_INFO
	.align		4
.L_444:
        /*0038*/ 	.byte	0x04, 0x17
        /*003a*/ 	.short	(.L_446 - .L_445)
.L_445:
        /*003c*/ 	.word	0x00000000
        /*0040*/ 	.short	0x0002
        /*0042*/ 	.short	0x0010
        /*0044*/ 	.byte	0x00, 0xf0, 0x21, 0x00


	//----- nvinfo : EIATTR_KPARAM_INFO
	.align		4
.L_446:
        /*0048*/ 	.byte	0x04, 0x17
        /*004a*/ 	.short	(.L_448 - .L_447)
.L_447:
        /*004c*/ 	.word	0x00000000
        /*0050*/ 	.short	0x0001
        /*0052*/ 	.short	0x0008
        /*0054*/ 	.byte	0x00, 0xf5, 0x21, 0x00


	//----- nvinfo : EIATTR_KPARAM_INFO
	.align		4
.L_448:
        /*0058*/ 	.byte	0x04, 0x17
        /*005a*/ 	.short	(.L_450 - .L_449)
.L_449:
        /*005c*/ 	.word	0x00000000
        /*0060*/ 	.short	0x0000
        /*0062*/ 	.short	0x0000
        /*0064*/ 	.byte	0x00, 0xf0, 0x21, 0x00


	//----- nvinfo : EIATTR_SPARSE_MMA_MASK
	.align		4
.L_450:
        /*0068*/ 	.byte	0x03, 0x50
        /*006a*/ 	.short	0x0000


	//----- nvinfo : EIATTR_MAXREG_COUNT
	.align		4
        /*006c*/ 	.byte	0x03, 0x1b
        /*006e*/ 	.short	0x00ff


	//----- nvinfo : EIATTR_NUM_BARRIERS
	.align		4
        /*0070*/ 	.byte	0x02, 0x4c
        /*0072*/ 	.byte	0x01
	.zero		1


	//----- nvinfo : EIATTR_MERCURY_ISA_VERSION
	.align		4
        /*0074*/ 	.byte	0x03, 0x5f
        /*0076*/ 	.short	0x0101


	//----- nvinfo : EIATTR_COOP_GROUP_MASK_REGIDS
	.align		4
        /*0078*/ 	.byte	0x04, 0x29
        /*007a*/ 	.short	(.L_452 - .L_451)


	//   ....[0]....
.L_451:
        /*007c*/ 	.word	0xffffffff


	//   ....[1]....
        /*0080*/ 	.word	0xffffffff


	//   ....[2]....
        /*0084*/ 	.word	0xffffffff


	//   ....[3]....
        /*0088*/ 	.word	0xffffffff


	//   ....[4]....
        /*008c*/ 	.word	0xffffffff


	//   ....[5]....
        /*0090*/ 	.word	0xffffffff


	//   ....[6]....
        /*0094*/ 	.word	0xffffffff


	//   ....[7]....
        /*0098*/ 	.word	0xffffffff


	//   ....[8]....
        /*009c*/ 	.word	0xffffffff


	//   ....[9]....
        /*00a0*/ 	.word	0xffffffff


	//   ....[10]....
        /*00a4*/ 	.word	0xffffffff


	//   ....[11]....
        /*00a8*/ 	.word	0xffffffff


	//   ....[12]....
        /*00ac*/ 	.word	0xffffffff


	//   ....[13]....
        /*00b0*/ 	.word	0xffffffff


	//   ....[14]....
        /*00b4*/ 	.word	0xffffffff


	//   ....[15]....
        /*00b8*/ 	.word	0xffffffff


	//   ....[16]....
        /*00bc*/ 	.word	0xffffffff


	//   ....[17]....
        /*00c0*/ 	.word	0xffffffff


	//   ....[18]....
        /*00c4*/ 	.word	0xffffffff


	//   ....[19]....
        /*00c8*/ 	.word	0xffffffff


	//   ....[20]....
        /*00cc*/ 	.word	0xffffffff


	//   ....[21]....
        /*00d0*/ 	.word	0xffffffff


	//   ....[22]....
        /*00d4*/ 	.word	0xffffffff


	//   ....[23]....
        /*00d8*/ 	.word	0xffffffff


	//   ....[24]....
        /*00dc*/ 	.word	0xffffffff


	//   ....[25]....
        /*00e0*/ 	.word	0xffffffff


	//   ....[26]....
        /*00e4*/ 	.word	0xffffffff


	//   ....[27]....
        /*00e8*/ 	.word	0xffffffff


	//   ....[28]....
        /*00ec*/ 	.word	0xffffffff


	//   ....[29]....
        /*00f0*/ 	.word	0xffffffff


	//----- nvinfo : EIATTR_COOP_GROUP_INSTR_OFFSETS
	.align		4
.L_452:
        /*00f4*/ 	.byte	0x04, 0x28
        /*00f6*/ 	.short	(.L_454 - .L_453)


	//   ....[0]....
.L_453:
        /*00f8*/ 	.word	0x00000cb0


	//   ....[1]....
        /*00fc*/ 	.word	0x00000cc0


	//   ....[2]....
        /*0100*/ 	.word	0x00000d50


	//   ....[3]....
        /*0104*/ 	.word	0x00000d90


	//   ....[4]....
        /*0108*/ 	.word	0x00000df0


	//   ....[5]....
        /*010c*/ 	.word	0x00000e30


	//   ....[6]....
        /*0110*/ 	.word	0x00000e80


	//   ....[7]....
        /*0114*/ 	.word	0x00000eb0


	//   ....[8]....
        /*0118*/ 	.word	0x00000ef0


	//   ....[9]....
        /*011c*/ 	.word	0x00000f20


	//   ....[10]....
        /*0120*/ 	.word	0x00001240


	//   ....[11]....
        /*0124*/ 	.word	0x00001250


	//   ....[12]....
        /*0128*/ 	.word	0x000012e0


	//   ....[13]....
        /*012c*/ 	.word	0x00001300


	//   ....[14]....
        /*0130*/ 	.word	0x00001360


	//   ....[15]....
        /*0134*/ 	.word	0x00001380


	//   ....[16]....
        /*0138*/ 	.word	0x000013e0


	//   ....[17]....
        /*013c*/ 	.word	0x00001410


	//   ....[18]....
        /*0140*/ 	.word	0x00001490


	//   ....[19]....
        /*0144*/ 	.word	0x000014b0


	//   ....[20]....
        /*0148*/ 	.word	0x00002a40


	//   ....[21]....
        /*014c*/ 	.word	0x00002a50


	//   ....[22]....
        /*0150*/ 	.word	0x00002ae0


	//   ....[23]....
        /*0154*/ 	.word	0x00002b10


	//   ....[24]....
        /*0158*/ 	.word	0x00002b80


	//   ....[25]....
        /*015c*/ 	.word	0x00002ba0


	//   ....[26]....
        /*0160*/ 	.word	0x00002c00


	//   ....[27]....
        /*0164*/ 	.word	0x00002c10


	//   ....[28]....
        /*0168*/ 	.word	0x00002c50


	//   ....[29]....
        /*016c*/ 	.word	0x00002c60


	//----- nvinfo : EIATTR_VRC_CTA_INIT_COUNT
	.align		4
.L_454:
        /*0170*/ 	.byte	0x02, 0x4a
	.zero		1
	.zero		1


	//----- nvinfo : EIATTR_EXIT_INSTR_OFFSETS
	.align		4
        /*0174*/ 	.byte	0x04, 0x1c
        /*0176*/ 	.short	(.L_456 - .L_455)


	//   ....[0]....
.L_455:
        /*0178*/ 	.word	0x000000a0


	//   ....[1]....
        /*017c*/ 	.word	0x000000e0


	//   ....[2]....
        /*0180*/ 	.word	0x00002f00


	//   ....[3]....
        /*0184*/ 	.word	0x00002f80


	//----- nvinfo : EIATTR_MAX_THREADS
	.align		4
.L_456:
        /*0188*/ 	.byte	0x04, 0x05
        /*018a*/ 	.short	(.L_458 - .L_457)
.L_457:
        /*018c*/ 	.word	0x00000100
        /*0190*/ 	.word	0x00000001
        /*0194*/ 	.word	0x00000001


	//----- nvinfo : EIATTR_CRS_STACK_SIZE
	.align		4
.L_458:
        /*0198*/ 	.byte	0x04, 0x1e
        /*019a*/ 	.short	(.L_460 - .L_459)
.L_459:
        /*019c*/ 	.word	0x00000000


	//----- nvinfo : EIATTR_CBANK_PARAM_SIZE
	.align		4
.L_460:
        /*01a0*/ 	.byte	0x03, 0x19
        /*01a2*/ 	.short	0x0029


	//----- nvinfo : EIATTR_PARAM_CBANK
	.align		4
        /*01a4*/ 	.byte	0x04, 0x0a
        /*01a6*/ 	.short	(.L_462 - .L_461)
	.align		4
.L_461:
        /*01a8*/ 	.word	index@(.nv.constant0._ZN3cub18CUB_300001_SM_10006detail6reduce28DeviceReduceSingleTileKernelINS2_10policy_hubIdy11max_functorIdEE10Policy1000EN6thrust24THRUST_300001_SM_1000_NS6detail15normal_iteratorINSA_10device_ptrIdEEEEPdyS6_ddN4cuda3std3__410__identityEEEvT0_T1_T2_T3_T4_T6_)
        /*01ac*/ 	.short	0x0380
        /*01ae*/ 	.short	0x0029


	//----- nvinfo : EIATTR_SW_WAR
	.align		4
.L_462:
        /*01b0*/ 	.byte	0x04, 0x36
        /*01b2*/ 	.short	(.L_464 - .L_463)
.L_463:
        /*01b4*/ 	.word	0x00000008
.L_464:


//--------------------- .nv.info._ZN3cub18CUB_300001_SM_10006detail6reduce28DeviceReduceSingleTileKernelINS2_10policy_hubIdj11max_functorIdEE10Policy1000EPdS9_iS6_ddN4cuda3std3__410__identityEEEvT0_T1_T2_T3_T4_T6_ --------------------------
	.section	.nv.info._ZN3cub18CUB_300001_SM_10006detail6reduce28DeviceReduceSingleTileKernelINS2_10policy_hubIdj11max_functorIdEE10Policy1000EPdS9_iS6_ddN4cuda3std3__410__identityEEEvT0_T1_T2_T3_T4_T6_,"",@"SHT_CUDA_INFO"
	.sectionflags	@""
	.align	4


	//----- nvinfo : EIATTR_CUDA_API_VERSION
	.align		4
        /*0000*/ 	.byte	0x04, 0x37
        /*0002*/ 	.short	(.L_466 - .L_465)
.L_465:
        /*0004*/ 	.word	0x00000082


	//----- nvinfo : EIATTR_KPARAM_INFO
	.align		4
.L_466:
        /*0008*/ 	.byte	0x04, 0x17
        /*000a*/ 	.short	(.L_468 - .L_467)
.L_467:
        /*000c*/ 	.word	0x00000000
        /*0010*/ 	.short	0x0005
        /*0012*/ 	.short	0x0020
        /*0014*/ 	.byte	0x00, 0xf0, 0x05, 0x00


	//----- nvinfo : EIATTR_KPARAM_INFO
	.align		4
.L_468:
        /*0018*/ 	.byte	0x04, 0x17
        /*001a*/ 	.short	(.L_470 - .L_469)
.L_469:
        /*001c*/ 	.word	0x00000000
        /*0020*/ 	.short	0x0004
        /*0022*/ 	.short	0x0018
        /*0024*/ 	.byte	0x00, 0xf0, 0x21, 0x00


	//----- nvinfo : EIATTR_KPARAM_INFO
	.align		4
.L_470:
        /*0028*/ 	.byte	0x04, 0x17
        /*002a*/ 	.short	(.L_472 - .L_471)
.L_471:
        /*002c*/ 	.word	0x00000000
        /*0030*/ 	.short	0x0003
        /*0032*/ 	.short	0x0014
        /*0034*/ 	.byte	0x00, 0xf0, 0x05, 0x00


	//----- nvinfo : EIATTR_KPARAM_INFO
	.align		4
.L_472:
        /*0038*/ 	.byte	0x04, 0x17
        /*003a*/ 	.short	(.L_474 - .L_473)
.L_473:
        /*003c*/ 	.word	0x00000000
        /*0040*/ 	.short	0x0002
        /*0042*/ 	.short	0x0010
        /*0044*/ 	.byte	0x00, 0xf0, 0x11, 0x00


	//----- nvinfo : EIATTR_KPARAM_INFO
	.align		4
.L_474:
        /*0048*/ 	.byte	0x04, 0x17
        /*004a*/ 	.short	(.L_476 - .L_475)
.L_475:
        /*004c*/ 	.word	0x00000000
        /*0050*/ 	.short	0x0001
        /*0052*/ 	.short	0x0008
        /*0054*/ 	.byte	0x00, 0xf5, 0x21, 0x00


	//----- nvinfo : EIATTR_KPARAM_INFO
	.align		4
.L_476:
        /*0058*/ 	.byte	0x04, 0x17
        /*005a*/ 	.short	(.L_478 - .L_477)
.L_477:
        /*005c*/ 	.word	0x00000000
        /*0060*/ 	.short	0x0000
        /*0062*/ 	.short	0x0000
        /*0064*/ 	.byte	0x00, 0xf5, 0x21, 0x00


	//----- nvinfo : EIATTR_SPARSE_MMA_MASK
	.align		4
.L_478:
        /*0068*/ 	.byte	0x03, 0x50
        /*006a*/ 	.short	0x0000


	//----- nvinfo : EIATTR_MAXREG_COUNT
	.align		4
        /*006c*/ 	.byte	0x03, 0x1b
        /*006e*/ 	.short	0x00ff


	//----- nvinfo : EIATTR_NUM_BARRIERS
	.align		4
        /*0070*/ 	.byte	0x02, 0x4c
        /*0072*/ 	.byte	0x01
	.zero		1


	//----- nvinfo : EIATTR_MERCURY_ISA_VERSION
	.align		4
        /*0074*/ 	.byte	0x03, 0x5f
        /*0076*/ 	.short	0x0101


	//----- nvinfo : EIATTR_COOP_GROUP_MASK_REGIDS
	.align		4
        /*0078*/ 	.byte	0x04, 0x29
        /*007a*/ 	.short	(.L_480 - .L_479)


	//   ....[0]....
.L_479:
        /*007c*/ 	.word	0xffffffff


	//   ....[1]....
        /*0080*/ 	.word	0xffffffff


	//   ....[2]....
        /*0084*/ 	.word	0xffffffff


	//   ....[3]....
        /*0088*/ 	.word	0xffffffff


	//   ....[4]....
        /*008c*/ 	.word	0xffffffff


	//   ....[5]....
        /*0090*/ 	.word	0xffffffff


	//   ....[6]....
        /*0094*/ 	.word	0xffffffff


	//   ....[7]....
        /*0098*/ 	.word	0xffffffff


	//   ....[8]....
        /*009c*/ 	.word	0xffffffff


	//   ....[9]....
        /*00a0*/ 	.word	0xffffffff


	//   ....[10]....
        /*00a4*/ 	.word	0xffffffff


	//   ....[11]....
        /*00a8*/ 	.word	0xffffffff


	//   ....[12]....
        /*00ac*/ 	.word	0xffffffff


	//   ....[13]....
        /*00b0*/ 	.word	0xffffffff


	//   ....[14]....
        /*00b4*/ 	.word	0xffffffff


	//   ....[15]....
        /*00b8*/ 	.word	0xffffffff


	//   ....[16]....
        /*00bc*/ 	.word	0xffffffff


	//   ....[17]....
        /*00c0*/ 	.word	0xffffffff


	//   ....[18]....
        /*00c4*/ 	.word	0xffffffff


	//   ....[19]....
        /*00c8*/ 	.word	0xffffffff


	//   ....[20]....
        /*00cc*/ 	.word	0xffffffff


	//   ....[21]....
        /*00d0*/ 	.word	0xffffffff


	//   ....[22]....
        /*00d4*/ 	.word	0xffffffff


	//   ....[23]....
        /*00d8*/ 	.word	0xffffffff


	//   ....[24]....
        /*00dc*/ 	.word	0xffffffff


	//   ....[25]....
        /*00e0*/ 	.word	0xffffffff


	//   ....[26]....
        /*00e4*/ 	.word	0xffffffff


	//   ....[27]....
        /*00e8*/ 	.word	0xffffffff


	//   ....[28]....
        /*00ec*/ 	.word	0xffffffff


	//   ....[29]....
        /*00f0*/ 	.word	0xffffffff


	//   ....[30]....
        /*00f4*/ 	.word	0xffffffff


	//   ....[31]....
        /*00f8*/ 	.word	0xffffffff


	//   ....[32]....
        /*00fc*/ 	.word	0xffffffff


	//   ....[33]....
        /*0100*/ 	.word	0xffffffff


	//   ....[34]....
        /*0104*/ 	.word	0xffffffff


	//   ....[35]....
        /*0108*/ 	.word	0xffffffff


	//   ....[36]....
        /*010c*/ 	.word	0xffffffff


	//   ....[37]....
        /*0110*/ 	.word	0xffffffff


	//   ....[38]....
        /*0114*/ 	.word	0xffffffff


	//   ....[39]....
        /*0118*/ 	.word	0xffffffff


	//   ....[40]....
        /*011c*/ 	.word	0xffffffff


	//   ....[41]....
        /*0120*/ 	.word	0xffffffff


	//   ....[42]....
        /*0124*/ 	.word	0xffffffff


	//   ....[43]....
        /*0128*/ 	.word	0xffffffff


	//   ....[44]....
        /*012c*/ 	.word	0xffffffff


	//   ....[45]....
        /*0130*/ 	.word	0xffffffff


	//   ....[46]....
        /*0134*/ 	.word	0xffffffff


	//   ....[47]....
        /*0138*/ 	.word	0xffffffff


	//   ....[48]....
        /*013c*/ 	.word	0xffffffff


	//   ....[49]....
        /*0140*/ 	.word	0xffffffff


	//   ....[50]....
        /*0144*/ 	.word	0xffffffff


	//   ....[51]....
        /*0148*/ 	.word	0xffffffff


	//   ....[52]....
        /*014c*/ 	.word	0xffffffff


	//   ....[53]....
        /*0150*/ 	.word	0xffffffff


	//   ....[54]....
        /*0154*/ 	.word	0xffffffff


	//   ....[55]....
        /*0158*/ 	.word	0xffffffff


	//   ....[56]....
        /*015c*/ 	.word	0xffffffff


	//   ....[57]....
        /*0160*/ 	.word	0xffffffff


	//   ....[58]....
        /*0164*/ 	.word	0xffffffff


	//   ....[59]....
        /*0168*/ 	.word	0xffffffff


	//----- nvinfo : EIATTR_COOP_GROUP_INSTR_OFFSETS
	.align		4
.L_480:
        /*016c*/ 	.byte	0x04, 0x28
        /*016e*/ 	.short	(.L_482 - .L_481)


	//   ....[0]....
.L_481:
        /*0170*/ 	.word	0x00000d30


	//   ....[1]....
        /*0174*/ 	.word	0x00000d40


	//   ....[2]....
        /*0178*/ 	.word	0x00000dd0


	//   ....[3]....
        /*017c*/ 	.word	0x00000e10


	//   ....[4]....
        /*0180*/ 	.word	0x00000e80


	//   ....[5]....
        /*0184*/ 	.word	0x00000ea0


	//   ....[6]....
        /*0188*/ 	.word	0x00000ef0


	//   ....[7]....
        /*018c*/ 	.word	0x00000f10


	//   ....[8]....
        /*0190*/ 	.word	0x00000f60


	//   ....[9]....
        /*0194*/ 	.word	0x00000f80


	//   ....[10]....
        /*0198*/ 	.word	0x00001280


	//   ....[11]....
        /*019c*/ 	.word	0x00001290


	//   ....[12]....
        /*01a0*/ 	.word	0x00001320


	//   ....[13]....
        /*01a4*/ 	.word	0x00001350


	//   ....[14]....
        /*01a8*/ 	.word	0x000013b0


	//   ....[15]....
        /*01ac*/ 	.word	0x000013e0


	//   ....[16]....
        /*01b0*/ 	.word	0x00001440


	//   ....[17]....
        /*01b4*/ 	.word	0x00001480


	//   ....[18]....
        /*01b8*/ 	.word	0x000014f0


	//   ....[19]....
        /*01bc*/ 	.word	0x00001530


	//   ....[20]....
        /*01c0*/ 	.word	0x00002960


	//   ....[21]....
        /*01c4*/ 	.word	0x00002970


	//   ....[22]....
        /*01c8*/ 	.word	0x00002a00


	//   ....[23]....
        /*01cc*/ 	.word	0x00002a30


	//   ....[24]....
        /*01d0*/ 	.word	0x00002aa0


	//   ....[25]....
        /*01d4*/ 	.word	0x00002ac0


	//   ....[26]....
        /*01d8*/ 	.word	0x00002b20


	//   ....[27]....
        /*01dc*/ 	.word	0x00002b30


	//   ....[28]....
        /*01e0*/ 	.word	0x00002b80


	//   ....[29]....
        /*01e4*/ 	.word	0x00002b90


	//   ....[30]....
        /*01e8*/ 	.word	0x00003a20


	//   ....[31]....
        /*01ec*/ 	.word	0x00003a30


	//   ....[32]....
        /*01f0*/ 	.word	0x00003ac0


	//   ....[33]....
        /*01f4*/ 	.word	0x00003b00


	//   ....[34]....
        /*01f8*/ 	.word	0x00003b80


	//   ....[35]....
        /*01fc*/ 	.word	0x00003bc0


	//   ....[36]....
        /*0200*/ 	.word	0x00003c20


	//   ....[37]....
        /*0204*/ 	.word	0x00003c50


	//   ....[38]....
        /*0208*/ 	.word	0x00003ca0


	//   ....[39]....
        /*020c*/ 	.word	0x00003cd0


	//   ....[40]....
        /*0210*/ 	.word	0x00003fb0


	//   ....[41]....
        /*0214*/ 	.word	0x00003fc0


	//   ....[42]....
        /*0218*/ 	.word	0x00004050


	//   ....[43]....
        /*021c*/ 	.word	0x00004080


	//   ....[44]....
        /*0220*/ 	.word	0x000040d0


	//   ....[45]....
        /*0224*/ 	.word	0x00004100


	//   ....[46]....
        /*0228*/ 	.word	0x00004170


	//   ....[47]....
        /*022c*/ 	.word	0x000041b0


	//   ....[48]....
        /*0230*/ 	.word	0x00004220


	//   ....[49]....
        /*0234*/ 	.word	0x00004250


	//   ....[50]....
        /*0238*/ 	.word	0x00005700


	//   ....[51]....
        /*023c*/ 	.word	0x00005710


	//   ....[52]....
        /*0240*/ 	.word	0x000057a0


	//   ....[53]....
        /*0244*/ 	.word	0x000057e0


	//   ....[54]....
        /*0248*/ 	.word	0x00005860


	//   ....[55]....
        /*024c*/ 	.word	0x000058a0


	//   ....[56]....
        /*0250*/ 	.word	0x00005900


	//   ....[57]....
        /*0254*/ 	.word	0x00005930


	//   ....[58]....
        /*0258*/ 	.word	0x00005980


	//   ....[59]....
        /*025c*/ 	.word	0x000059b0


	//----- nvinfo : EIATTR_VRC_CTA_INIT_COUNT
	.align		4
.L_482:
        /*0260*/ 	.byte	0x02, 0x4a
	.zero		1
	.zero		1


	//----- nvinfo : EIATTR_EXIT_INSTR_OFFSETS
	.align		4
        /*0264*/ 	.byte	0x04, 0x1c
        /*0266*/ 	.short	(.L_484 - .L_483)


	//   ....[0]....
.L_483:
        /*0268*/ 	.word	0x00000080


	//   ....[1]....
        /*026c*/ 	.word	0x000000c0


	//   ....[2]....
        /*0270*/ 	.word	0x00005c20


	//   ....[3]....
        /*0274*/ 	.word	0x00005ca0


	//----- nvinfo : EIATTR_MAX_THREADS
	.align		4
.L_484:
        /*0278*/ 	.byte	0x04, 0x05
        /*027a*/ 	.short	(.L_486 - .L_485)
.L_485:
        /*027c*/ 	.word	0x00000100
        /*0280*/ 	.word	0x00000001
        /*0284*/ 	.word	0x00000001


	//----- nvinfo : EIATTR_CRS_STACK_SIZE
	.align		4
.L_486:
        /*0288*/ 	.byte	0x04, 0x1e
        /*028a*/ 	.short	(.L_488 - .L_487)
.L_487:
        /*028c*/ 	.word	0x00000000


	//----- nvinfo : EIATTR_CBANK_PARAM_SIZE
	.align		4
.L_488:
        /*0290*/ 	.byte	0x03, 0x19
        /*0292*/ 	.short	0x0021


	//----- nvinfo : EIATTR_PARAM_CBANK
	.align		4
        /*0294*/ 	.byte	0x04, 0x0a
        /*0296*/ 	.short	(.L_490 - .L_489)
	.align		4
.L_489:
        /*0298*/ 	.word	index@(.nv.constant0._ZN3cub18CUB_300001_SM_10006detail6reduce28DeviceReduceSingleTileKernelINS2_10policy_hubIdj11max_functorIdEE10Policy1000EPdS9_iS6_ddN4cuda3std3__410__identityEEEvT0_T1_T2_T3_T4_T6_)
        /*029c*/ 	.short	0x0380
        /*029e*/ 	.short	0x0021


	//----- nvinfo : EIATTR_SW_WAR
	.align		4
.L_490:
        /*02a0*/ 	.byte	0x04, 0x36
        /*02a2*/ 	.short	(.L_492 - .L_491)
.L_491:
        /*02a4*/ 	.word	0x00000008
.L_492:


//--------------------- .nv.info._ZN3cub18CUB_300001_SM_10006detail6reduce18DeviceReduceKernelINS2_10policy_hubIdj11max_functorIdEE10Policy1000EN6thrust24THRUST_300001_SM_1000_NS6detail15normal_iteratorINSA_10device_ptrIdEEEEjS6_dN4cuda3std3__410__identityEEEvT0_PT3_T1_NS0_13GridEvenShareISN_EET2_T4_ --------------------------
	.section	.nv.info._ZN3cub18CUB_300001_SM_10006detail6reduce18DeviceReduceKernelINS2_10policy_hubIdj11max_functorIdEE10Policy1000EN6thrust24THRUST_300001_SM_1000_NS6detail15normal_iteratorINSA_10device_ptrIdEEEEjS6_dN4cuda3std3__410__identityEEEvT0_PT3_T1_NS0_13GridEvenShareISN_EET2_T4_,"",@"SHT_CUDA_INFO"
	.sectionflags	@""
	.align	4


	//----- nvinfo : EIATTR_CUDA_API_VERSION
	.align		4
        /*0000*/ 	.byte	0x04, 0x37
        /*0002*/ 	.short	(.L_494 - .L_493)
.L_493:
        /*0004*/ 	.word	0x00000082


	//----- nvinfo : EIATTR_KPARAM_INFO
	.align		4
.L_494:
        /*0008*/ 	.byte	0x04, 0x17
        /*000a*/ 	.short	(.L_496 - .L_495)
.L_495:
        /*000c*/ 	.word	0x00000000
        /*0010*/ 	.short	0x0005
        /*0012*/ 	.short	0x003d
        /*0014*/ 	.byte	0x00, 0xf0, 0x05, 0x00


	//----- nvinfo : EIATTR_KPARAM_INFO
	.align		4
.L_496:
        /*0018*/ 	.byte	0x04, 0x17
        /*001a*/ 	.short	(.L_498 - .L_497)
.L_497:
        /*001c*/ 	.word	0x00000000
        /*0020*/ 	.short	0x0004
        /*0022*/ 	.short	0x003c
        /*0024*/ 	.byte	0x00, 0xf0, 0x05, 0x00


	//----- nvinfo : EIATTR_KPARAM_INFO
	.align		4
.L_498:
        /*0028*/ 	.byte	0x04, 0x17
        /*002a*/ 	.short	(.L_500 - .L_499)
.L_499:
        /*002c*/ 	.word	0x00000000
        /*0030*/ 	.short	0x0003
        /*0032*/ 	.short	0x0014
        /*0034*/ 	.byte	0x00, 0xf0, 0xa1, 0x00


	//----- nvinfo : EIATTR_KPARAM_INFO
	.align		4
.L_500:
        /*0038*/ 	.byte	0x04, 0x17
        /*003a*/ 	.short	(.L_502 - .L_501)
.L_501:
        /*003c*/ 	.word	0x00000000
        /*0040*/ 	.short	0x0002
        /*0042*/ 	.short	0x0010
        /*0044*/ 	.byte	0x00, 0xf0, 0x11, 0x00


	//----- nvinfo : EIATTR_KPARAM_INFO
	.align		4
.L_502:
        /*0048*/ 	.byte	0x04, 0x17
        /*004a*/ 	.short	(.L_504 - .L_503)
.L_503:
        /*004c*/ 	.word	0x00000000
        /*0050*/ 	.short	0x0001
        /*0052*/ 	.short	0x0008
        /*0054*/ 	.byte	0x00, 0xf5, 0x21, 0x00


	//----- nvinfo : EIATTR_KPARAM_INFO
	.align		4
.L_504:
        /*0058*/ 	.byte	0x04, 0x17
        /*005a*/ 	.short	(.L_506 - .L_505)
.L_505:
        /*005c*/ 	.word	0x00000000
        /*0060*/ 	.short	0x0000
        /*0062*/ 	.short	0x0000
        /*0064*/ 	.byte	0x00, 0xf0, 0x21, 0x00


	//----- nvinfo : EIATTR_SPARSE_MMA_MASK
	.align		4
.L_506:
        /*0068*/ 	.byte	0x03, 0x50
        /*006a*/ 	.short	0x0000


	//----- nvinfo : EIATTR_MAXREG_COUNT
	.align		4
        /*006c*/ 	.byte	0x03, 0x1b
        /*006e*/ 	.short	0x00ff


	//----- nvinfo : EIATTR_NUM_BARRIERS
	.align		4
        /*0070*/ 	.byte	0x02, 0x4c
        /*0072*/ 	.byte	0x01
	.zero		1


	//----- nvinfo : EIATTR_MERCURY_ISA_VERSION
	.align		4
        /*0074*/ 	.byte	0x03, 0x5f
        /*0076*/ 	.short	0x0101


	//----- nvinfo : EIATTR_COOP_GROUP_MASK_REGIDS
	.align		4
        /*0078*/ 	.byte	0x04, 0x29
        /*007a*/ 	.short	(.L_508 - .L_507)


	//   ....[0]....
.L_507:
        /*007c*/ 	.word	0xffffffff


	//   ....[1]....
        /*0080*/ 	.word	0xffffffff


	//   ....[2]....
        /*0084*/ 	.word	0xffffffff


	//   ....[3]....
        /*0088*/ 	.word	0xffffffff


	//   ....[4]....
        /*008c*/ 	.word	0xffffffff


	//   ....[5]....
        /*0090*/ 	.word	0xffffffff


	//   ....[6]....
        /*0094*/ 	.word	0xffffffff


	//   ....[7]....
        /*0098*/ 	.word	0xffffffff


	//   ....[8]....
        /*009c*/ 	.word	0xffffffff


	//   ....[9]....
        /*00a0*/ 	.word	0xffffffff


	//   ....[10]....
        /*00a4*/ 	.word	0xffffffff


	//   ....[11]....
        /*00a8*/ 	.word	0xffffffff


	//   ....[12]....
        /*00ac*/ 	.word	0xffffffff


	//   ....[13]....
        /*00b0*/ 	.word	0xffffffff


	//   ....[14]....
        /*00b4*/ 	.word	0xffffffff


	//   ....[15]....
        /*00b8*/ 	.word	0xffffffff


	//   ....[16]....
        /*00bc*/ 	.word	0xffffffff


	//   ....[17]....
        /*00c0*/ 	.word	0xffffffff


	//   ....[18]....
        /*00c4*/ 	.word	0xffffffff


	//   ....[19]....
        /*00c8*/ 	.word	0xffffffff


	//   ....[20]....
        /*00cc*/ 	.word	0xffffffff


	//   ....[21]....
        /*00d0*/ 	.word	0xffffffff


	//   ....[22]....
        /*00d4*/ 	.word	0xffffffff


	//   ....[23]....
        /*00d8*/ 	.word	0xffffffff


	//   ....[24]....
        /*00dc*/ 	.word	0xffffffff


	//   ....[25]....
        /*00e0*/ 	.word	0xffffffff


	//   ....[26]....
        /*00e4*/ 	.word	0xffffffff


	//   ....[27]....
        /*00e8*/ 	.word	0xffffffff


	//   ....[28]....
        /*00ec*/ 	.word	0xffffffff


	//   ....[29]....
        /*00f0*/ 	.word	0xffffffff


	//----- nvinfo : EIATTR_COOP_GROUP_INSTR_OFFSETS
	.align		4
.L_508:
        /*00f4*/ 	.byte	0x04, 0x28
        /*00f6*/ 	.short	(.L_510 - .L_509)


	//   ....[0]....
.L_509:
        /*00f8*/ 	.word	0x00000fa0


	//   ....[1]....
        /*00fc*/ 	.word	0x00000fb0


	//   ....[2]....
        /*0100*/ 	.word	0x00001040


	//   ....[3]....
        /*0104*/ 	.word	0x00001070


	//   ....[4]....
        /*0108*/ 	.word	0x000010e0


	//   ....[5]....
        /*010c*/ 	.word	0x00001100


	//   ....[6]....
        /*0110*/ 	.word	0x00001160


	//   ....[7]....
        /*0114*/ 	.word	0x00001170


	//   ....[8]....
        /*0118*/ 	.word	0x000011c0


	//   ....[9]....
        /*011c*/ 	.word	0x000011d0


	//   ....[10]....
        /*0120*/ 	.word	0x000014b0


	//   ....[11]....
        /*0124*/ 	.word	0x000014c0


	//   ....[12]....
        /*0128*/ 	.word	0x00001550


	//   ....[13]....
        /*012c*/ 	.word	0x00001570


	//   ....[14]....
        /*0130*/ 	.word	0x000015d0


	//   ....[15]....
        /*0134*/ 	.word	0x000015f0


	//   ....[16]....
        /*0138*/ 	.word	0x00001650


	//   ....[17]....
        /*013c*/ 	.word	0x00001690


	//   ....[18]....
        /*0140*/ 	.word	0x00001700


	//   ....[19]....
        /*0144*/ 	.word	0x00001720


	//   ....[20]....
        /*0148*/ 	.word	0x00002f70


	//   ....[21]....
        /*014c*/ 	.word	0x00002f80


	//   ....[22]....
        /*0150*/ 	.word	0x00003010


	//   ....[23]....
        /*0154*/ 	.word	0x00003040


	//   ....[24]....
        /*0158*/ 	.word	0x000030b0


	//   ....[25]....
        /*015c*/ 	.word	0x000030d0


	//   ....[26]....
        /*0160*/ 	.word	0x00003130


	//   ....[27]....
        /*0164*/ 	.word	0x00003140


	//   ....[28]....
        /*0168*/ 	.word	0x00003190


	//   ....[29]....
        /*016c*/ 	.word	0x000031a0


	//----- nvinfo : EIATTR_VRC_CTA_INIT_COUNT
	.align		4
.L_510:
        /*0170*/ 	.byte	0x02, 0x4a
	.zero		1
	.zero		1


	//----- nvinfo : EIATTR_EXIT_INSTR_OFFSETS
	.align		4
        /*0174*/ 	.byte	0x04, 0x1c
        /*0176*/ 	.short	(.L_512 - .L_511)


	//   ....[0]....
.L_511:
        /*0178*/ 	.word	0x00003430


	//   ....[1]....
        /*017c*/ 	.word	0x00003490


	//----- nvinfo : EIATTR_MAX_THREADS
	.align		4
.L_512:
        /*0180*/ 	.byte	0x04, 0x05
        /*0182*/ 	.short	(.L_514 - .L_513)
.L_513:
        /*0184*/ 	.word	0x00000100
        /*0188*/ 	.word	0x00000001
        /*018c*/ 	.word	0x00000001


	//----- nvinfo : EIATTR_CRS_STACK_SIZE
	.align		4
.L_514:
        /*0190*/ 	.byte	0x04, 0x1e
        /*0192*/ 	.short	(.L_516 - .L_515)
.L_515:
        /*0194*/ 	.word	0x00000000


	//----- nvinfo : EIATTR_CBANK_PARAM_SIZE
	.align		4
.L_516:
        /*0198*/ 	.byte	0x03, 0x19
        /*019a*/ 	.short	0x003e


	//----- nvinfo : EIATTR_PARAM_CBANK
	.align		4
        /*019c*/ 	.byte	0x04, 0x0a
        /*019e*/ 	.short	(.L_518 - .L_517)
	.align		4
.L_517:
        /*01a0*/ 	.word	index@(.nv.constant0._ZN3cub18CUB_300001_SM_10006detail6reduce18DeviceReduceKernelINS2_10policy_hubIdj11max_functorIdEE10Policy1000EN6thrust24THRUST_300001_SM_1000_NS6detail15normal_iteratorINSA_10device_ptrIdEEEEjS6_dN4cuda3std3__410__identityEEEvT0_PT3_T1_NS0_13GridEvenShareISN_EET2_T4_)
        /*01a4*/ 	.short	0x0380
        /*01a6*/ 	.short	0x003e


	//----- nvinfo : EIATTR_SW_WAR
	.align		4
.L_518:
        /*01a8*/ 	.byte	0x04, 0x36
        /*01aa*/ 	.short	(.L_520 - .L_519)
.L_519:
        /*01ac*/ 	.word	0x00000008
.L_520:


//--------------------- .nv.info._ZN3cub18CUB_300001_SM_10006detail6reduce28DeviceReduceSingleTileKernelINS2_10policy_hubIdj11max_functorIdEE10Policy1000EN6thrust24THRUST_300001_SM_1000_NS6detail15normal_iteratorINSA_10device_ptrIdEEEEPdjS6_ddN4cuda3std3__410__identityEEEvT0_T1_T2_T3_T4_T6_ --------------------------
	.section	.nv.info._ZN3cub18CUB_300001_SM_10006detail6reduce28DeviceReduceSingleTileKernelINS2_10policy_hubIdj11max_functorIdEE10Policy1000EN6thrust24THRUST_300001_SM_1000_NS6detail15normal_iteratorINSA_10device_ptrIdEEEEPdjS6_ddN4cuda3std3__410__identityEEEvT0_T1_T2_T3_T4_T6_,"",@"SHT_CUDA_INFO"
	.sectionflags	@""
	.align	4


	//----- nvinfo : EIATTR_CUDA_API_VERSION
	.align		4
        /*0000*/ 	.byte	0x04, 0x37
        /*0002*/ 	.short	(.L_522 - .L_521)
.L_521:
        /*0004*/ 	.word	0x00000082


	//----- nvinfo : EIATTR_KPARAM_INFO
	.align		4
.L_522:
        /*0008*/ 	.byte	0x04, 0x17
        /*000a*/ 	.short	(.L_524 - .L_523)
.L_523:
        /*000c*/ 	.word	0x00000000
        /*0010*/ 	.short	0x0005
        /*0012*/ 	.short	0x0020
        /*0014*/ 	.byte	0x00, 0xf0, 0x05, 0x00


	//----- nvinfo : EIATTR_KPARAM_INFO
	.align		4
.L_524:
        /*0018*/ 	.byte	0x04, 0x17
        /*001a*/ 	.short	(.L_526 - .L_525)
.L_525:
        /*001c*/ 	.word	0x00000000
        /*0020*/ 	.short	0x0004
        /*0022*/ 	.short	0x0018
        /*0024*/ 	.byte	0x00, 0xf0, 0x21, 0x00


	//----- nvinfo : EIATTR_KPARAM_INFO
	.align		4
.L_526:
        /*0028*/ 	.byte	0x04, 0x17
        /*002a*/ 	.short	(.L_528 - .L_527)
.L_527:
        /*002c*/ 	.word	0x00000000
        /*0030*/ 	.short	0x0003
        /*0032*/ 	.short	0x0014
        /*0034*/ 	.byte	0x00, 0xf0, 0x05, 0x00


	//----- nvinfo : EIATTR_KPARAM_INFO
	.align		4
.L_528:
        /*0038*/ 	.byte	0x04, 0x17
        /*003a*/ 	.short	(.L_530 - .L_529)
.L_529:
        /*003c*/ 	.word	0x00000000
        /*0040*/ 	.short	0x0002
        /*0042*/ 	.short	0x0010
        /*0044*/ 	.byte	0x00, 0xf0, 0x11, 0x00


	//----- nvinfo : EIATTR_KPARAM_INFO
	.align		4
.L_530:
        /*0048*/ 	.byte	0x04, 0x17
        /*004a*/ 	.short	(.L_532 - .L_531)
.L_531:
        /*004c*/ 	.word	0x00000000
        /*0050*/ 	.short	0x0001
        /*0052*/ 	.short	0x0008
        /*0054*/ 	.byte	0x00, 0xf5, 0x21, 0x00


	//----- nvinfo : EIATTR_KPARAM_INFO
	.align		4
.L_532:
        /*0058*/ 	.byte	0x04, 0x17
        /*005a*/ 	.short	(.L_534 - .L_533)
.L_533:
        /*005c*/ 	.word	0x00000000
        /*0060*/ 	.short	0x0000
        /*0062*/ 	.short	0x0000
        /*0064*/ 	.byte	0x00, 0xf0, 0x21, 0x00


	//----- nvinfo : EIATTR_SPARSE_MMA_MASK
	.align		4
.L_534:
        /*0068*/ 	.byte	0x03, 0x50
        /*006a*/ 	.short	0x0000


	//----- nvinfo : EIATTR_MAXREG_COUNT
	.align		4
        /*006c*/ 	.byte	0x03, 0x1b
        /*006e*/ 	.short	0x00ff


	//----- nvinfo : EIATTR_NUM_BARRIERS
	.align		4
        /*0070*/ 	.byte	0x02, 0x4c
        /*0072*/ 	.byte	0x01
	.zero		1


	//----- nvinfo : EIATTR_MERCURY_ISA_VERSION
	.align		4
        /*0074*/ 	.byte	0x03, 0x5f
        /*0076*/ 	.short	0x0101


	//----- nvinfo : EIATTR_COOP_GROUP_MASK_REGIDS
	.align		4
        /*0078*/ 	.byte	0x04, 0x29
        /*007a*/ 	.short	(.L_536 - .L_535)


	//   ....[0]....
.L_535:
        /*007c*/ 	.word	0xffffffff


	//   ....[1]....
        /*0080*/ 	.word	0xffffffff


	//   ....[2]....
        /*0084*/ 	.word	0xffffffff


	//   ....[3]....
        /*0088*/ 	.word	0xffffffff


	//   ....[4]....
        /*008c*/ 	.word	0xffffffff


	//   ....[5]....
        /*0090*/ 	.word	0xffffffff


	//   ....[6]....
        /*0094*/ 	.word	0xffffffff


	//   ....[7]....
        /*0098*/ 	.word	0xffffffff


	//   ....[8]....
        /*009c*/ 	.word	0xffffffff


	//   ....[9]....
        /*00a0*/ 	.word	0xffffffff


	//   ....[10]....
        /*00a4*/ 	.word	0xffffffff


	//   ....[11]....
        /*00a8*/ 	.word	0xffffffff


	//   ....[12]....
        /*00ac*/ 	.word	0xffffffff


	//   ....[13]....
        /*00b0*/ 	.word	0xffffffff


	//   ....[14]....
        /*00b4*/ 	.word	0xffffffff


	//   ....[15]....
        /*00b8*/ 	.word	0xffffffff


	//   ....[16]....
        /*00bc*/ 	.word	0xffffffff


	//   ....[17]....
        /*00c0*/ 	.word	0xffffffff


	//   ....[18]....
        /*00c4*/ 	.word	0xffffffff


	//   ....[19]....
        /*00c8*/ 	.word	0xffffffff


	//   ....[20]....
        /*00cc*/ 	.word	0xffffffff


	//   ....[21]....
        /*00d0*/ 	.word	0xffffffff


	//   ....[22]....
        /*00d4*/ 	.word	0xffffffff


	//   ....[23]....
        /*00d8*/ 	.word	0xffffffff


	//   ....[24]....
        /*00dc*/ 	.word	0xffffffff


	//   ....[25]....
        /*00e0*/ 	.word	0xffffffff


	//   ....[26]....
        /*00e4*/ 	.word	0xffffffff


	//   ....[27]....
        /*00e8*/ 	.word	0xffffffff


	//   ....[28]....
        /*00ec*/ 	.word	0xffffffff


	//   ....[29]....
        /*00f0*/ 	.word	0xffffffff


	//----- nvinfo : EIATTR_COOP_GROUP_INSTR_OFFSETS
	.align		4
.L_536:
        /*00f4*/ 	.byte	0x04, 0x28
        /*00f6*/ 	.short	(.L_538 - .L_537)


	//   ....[0]....
.L_537:
        /*00f8*/ 	.word	0x00000cc0


	//   ....[1]....
        /*00fc*/ 	.word	0x00000cd0


	//   ....[2]....
        /*0100*/ 	.word	0x00000d60


	//   ....[3]....
        /*0104*/ 	.word	0x00000da0


	//   ....[4]....
        /*0108*/ 	.word	0x00000e20


	//   ....[5]....
        /*010c*/ 	.word	0x00000e60


	//   ....[6]....
        /*0110*/ 	.word	0x00000ec0


	//   ....[7]....
        /*0114*/ 	.word	0x00000ef0


	//   ....[8]....
        /*0118*/ 	.word	0x00000f40


	//   ....[9]....
        /*011c*/ 	.word	0x00000f70


	//   ....[10]....
        /*0120*/ 	.word	0x00001250


	//   ....[11]....
        /*0124*/ 	.word	0x00001260


	//   ....[12]....
        /*0128*/ 	.word	0x000012f0


	//   ....[13]....
        /*012c*/ 	.word	0x00001310


	//   ....[14]....
        /*0130*/ 	.word	0x00001360


	//   ....[15]....
        /*0134*/ 	.word	0x00001380


	//   ....[16]....
        /*0138*/ 	.word	0x000013d0


	//   ....[17]....
        /*013c*/ 	.word	0x00001400


	//   ....[18]....
        /*0140*/ 	.word	0x00001470


	//   ....[19]....
        /*0144*/ 	.word	0x00001490


	//   ....[20]....
        /*0148*/ 	.word	0x00002b60


	//   ....[21]....
        /*014c*/ 	.word	0x00002b70


	//   ....[22]....
        /*0150*/ 	.word	0x00002c00


	//   ....[23]....
        /*0154*/ 	.word	0x00002c30


	//   ....[24]....
        /*0158*/ 	.word	0x00002ca0


	//   ....[25]....
        /*015c*/ 	.word	0x00002cc0


	//   ....[26]....
        /*0160*/ 	.word	0x00002d20


	//   ....[27]....
        /*0164*/ 	.word	0x00002d30


	//   ....[28]....
        /*0168*/ 	.word	0x00002d80


	//   ....[29]....
        /*016c*/ 	.word	0x00002d90


	//----- nvinfo : EIATTR_VRC_CTA_INIT_COUNT
	.align		4
.L_538:
        /*0170*/ 	.byte	0x02, 0x4a
	.zero		1
	.zero		1


	//----- nvinfo : EIATTR_EXIT_INSTR_OFFSETS
	.align		4
        /*0174*/ 	.byte	0x04, 0x1c
        /*0176*/ 	.short	(.L_540 - .L_539)


	//   ....[0]....
.L_539:
        /*0178*/ 	.word	0x00000080


	//   ....[1]....
        /*017c*/ 	.word	0x000000c0


	//   ....[2]....
        /*0180*/ 	.word	0x00003000


	//   ....[3]....
        /*0184*/ 	.word	0x00003080


	//----- nvinfo : EIATTR_MAX_THREADS
	.align		4
.L_540:
        /*0188*/ 	.byte	0x04, 0x05
        /*018a*/ 	.short	(.L_542 - .L_541)
.L_541:
        /*018c*/ 	.word	0x00000100
        /*0190*/ 	.word	0x00000001
        /*0194*/ 	.word	0x00000001


	//----- nvinfo : EIATTR_CRS_STACK_SIZE
	.align		4
.L_542:
        /*0198*/ 	.byte	0x04, 0x1e
        /*019a*/ 	.short	(.L_544 - .L_543)
.L_543:
        /*019c*/ 	.word	0x00000000


	//----- nvinfo : EIATTR_CBANK_PARAM_SIZE
	.align		4
.L_544:
        /*01a0*/ 	.byte	0x03, 0x19
        /*01a2*/ 	.short	0x0021


	//----- nvinfo : EIATTR_PARAM_CBANK
	.align		4
        /*01a4*/ 	.byte	0x04, 0x0a
        /*01a6*/ 	.short	(.L_546 - .L_545)
	.align		4
.L_545:
        /*01a8*/ 	.word	index@(.nv.constant0._ZN3cub18CUB_300001_SM_10006detail6reduce28DeviceReduceSingleTileKernelINS2_10policy_hubIdj11max_functorIdEE10Policy1000EN6thrust24THRUST_300001_SM_1000_NS6detail15normal_iteratorINSA_10device_ptrIdEEEEPdjS6_ddN4cuda3std3__410__identityEEEvT0_T1_T2_T3_T4_T6_)
        /*01ac*/ 	.short	0x0380
        /*01ae*/ 	.short	0x0021


	//----- nvinfo : EIATTR_SW_WAR
	.align		4
.L_546:
        /*01b0*/ 	.byte	0x04, 0x36
        /*01b2*/ 	.short	(.L_548 - .L_547)
.L_547:
        /*01b4*/ 	.word	0x00000008
.L_548:


//--------------------- .nv.info._ZN3cub18CUB_300001_SM_10006detail6reduce28DeviceReduceSingleTileKernelINS2_10policy_hubImy11mul_functorImEE10Policy1000EPmS9_iS6_mmN4cuda3std3__410__identityEEEvT0_T1_T2_T3_T4_T6_ --------------------------
	.section	.nv.info._ZN3cub18CUB_300001_SM_10006detail6reduce28DeviceReduceSingleTileKernelINS2_10policy_hubImy11mul_functorImEE10Policy1000EPmS9_iS6_mmN4cuda3std3__410__identityEEEvT0_T1_T2_T3_T4_T6_,"",@"SHT_CUDA_INFO"
	.sectionflags	@""
	.align	4


	//----- nvinfo : EIATTR_CUDA_API_VERSION
	.align		4
        /*0000*/ 	.byte	0x04, 0x37
        /*0002*/ 	.short	(.L_550 - .L_549)
.L_549:
        /*0004*/ 	.word	0x00000082


	//----- nvinfo : EIATTR_KPARAM_INFO
	.align		4
.L_550:
        /*0008*/ 	.byte	0x04, 0x17
        /*000a*/ 	.short	(.L_552 - .L_551)
.L_551:
        /*000c*/ 	.word	0x00000000
        /*0010*/ 	.short	0x0005
        /*0012*/ 	.short	0x0020
        /*0014*/ 	.byte	0x00, 0xf0, 0x05, 0x00


	//----- nvinfo : EIATTR_KPARAM_INFO
	.align		4
.L_552:
        /*0018*/ 	.byte	0x04, 0x17
        /*001a*/ 	.short	(.L_554 - .L_553)
.L_553:
        /*001c*/ 	.word	0x00000000
        /*0020*/ 	.short	0x0004
        /*0022*/ 	.short	0x0018
        /*0024*/ 	.byte	0x00, 0xf0, 0x21, 0x00


	//----- nvinfo : EIATTR_KPARAM_INFO
	.align		4
.L_554:
        /*0028*/ 	.byte	0x04, 0x17
        /*002a*/ 	.short	(.L_556 - .L_555)
.L_555:
        /*002c*/ 	.word	0x00000000
        /*0030*/ 	.short	0x0003
        /*0032*/ 	.short	0x0014
        /*0034*/ 	.byte	0x00, 0xf0, 0x05, 0x00


	//----- nvinfo : EIATTR_KPARAM_INFO
	.align		4
.L_556:
        /*0038*/ 	.byte	0x04, 0x17
        /*003a*/ 	.short	(.L_558 - .L_557)
.L_557:
        /*003c*/ 	.word	0x00000000
        /*0040*/ 	.short	0x0002
        /*0042*/ 	.short	0x0010
        /*0044*/ 	.byte	0x00, 0xf0, 0x11, 0x00


	//----- nvinfo : EIATTR_KPARAM_INFO
	.align		4
.L_558:
        /*0048*/ 	.byte	0x04, 0x17
        /*004a*/ 	.short	(.L_560 - .L_559)
.L_559:
        /*004c*/ 	.word	0x00000000
        /*0050*/ 	.short	0x0001
        /*0052*/ 	.short	0x0008
        /*0054*/ 	.byte	0x00, 0xf5, 0x21, 0x00


	//----- nvinfo : EIATTR_KPARAM_INFO
	.align		4
.L_560:
        /*0058*/ 	.byte	0x04, 0x17
        /*005a*/ 	.short	(.L_562 - .L_561)
.L_561:
        /*005c*/ 	.word	0x00000000
        /*0060*/ 	.short	0x0000
        /*0062*/ 	.short	0x0000
        /*0064*/ 	.byte	0x00, 0xf5, 0x21, 0x00


	//----- nvinfo : EIATTR_SPARSE_MMA_MASK
	.align		4
.L_562:
        /*0068*/ 	.byte	0x03, 0x50
        /*006a*/ 	.short	0x0000


	//----- nvinfo : EIATTR_MAXREG_COUNT
	.align		4
        /*006c*/ 	.byte	0x03, 0x1b
        /*006e*/ 	.short	0x00ff


	//----- nvinfo : EIATTR_NUM_BARRIERS
	.align		4
        /*0070*/ 	.byte	0x02, 0x4c
        /*0072*/ 	.byte	0x01
	.zero		1


	//----- nvinfo : EIATTR_MERCURY_ISA_VERSION
	.align		4
        /*0074*/ 	.byte	0x03, 0x5f
        /*0076*/ 	.short	0x0101


	//----- nvinfo : EIATTR_COOP_GROUP_MASK_REGIDS
	.align		4
        /*0078*/ 	.byte	0x04, 0x29
        /*007a*/ 	.short	(.L_564 - .L_563)


	//   ....[0]....
.L_563:
        /*007c*/ 	.word	0xffffffff


	//   ....[1]....
        /*0080*/ 	.word	0xffffffff


	//   ....[2]....
        /*0084*/ 	.word	0xffffffff


	//   ....[3]....
        /*0088*/ 	.word	0xffffffff


	//   ....[4]....
        /*008c*/ 	.word	0xffffffff


	//   ....[5]....
        /*0090*/ 	.word	0xffffffff


	//   ....[6]....
        /*0094*/ 	.word	0xffffffff


	//   ....[7]....
        /*0098*/ 	.word	0xffffffff


	//   ....[8]....
        /*009c*/ 	.word	0xffffffff


	//   ....[9]....
        /*00a0*/ 	.word	0xffffffff


	//   ....[10]....
        /*00a4*/ 	.word	0xffffffff


	//   ....[11]....
        /*00a8*/ 	.word	0xffffffff


	//   ....[12]....
        /*00ac*/ 	.word	0xffffffff


	//   ....[13]....
        /*00b0*/ 	.word	0xffffffff


	//   ....[14]....
        /*00b4*/ 	.word	0xffffffff


	//   ....[15]....
        /*00b8*/ 	.word	0xffffffff


	//   ....[16]....
        /*00bc*/ 	.word	0xffffffff


	//   ....[17]....
        /*00c0*/ 	.word	0xffffffff


	//   ....[18]....
        /*00c4*/ 	.word	0xffffffff


	//   ....[19]....
        /*00c8*/ 	.word	0xffffffff


	//   ....[20]....
        /*00cc*/ 	.word	0xffffffff


	//   ....[21]....
        /*00d0*/ 	.word	0xffffffff


	//   ....[22]....
        /*00d4*/ 	.word	0xffffffff


	//   ....[23]....
        /*00d8*/ 	.word	0xffffffff


	//   ....[24]....
        /*00dc*/ 	.word	0xffffffff


	//   ....[25]....
        /*00e0*/ 	.word	0xffffffff


	//   ....[26]....
        /*00e4*/ 	.word	0xffffffff


	//   ....[27]....
        /*00e8*/ 	.word	0xffffffff


	//   ....[28]....
        /*00ec*/ 	.word	0xffffffff


	//   ....[29]....
        /*00f0*/ 	.word	0xffffffff


	//   ....[30]....
        /*00f4*/ 	.word	0xffffffff


	//   ....[31]....
        /*00f8*/ 	.word	0xffffffff


	//   ....[32]....
        /*00fc*/ 	.word	0xffffffff


	//   ....[33]....
        /*0100*/ 	.word	0xffffffff


	//   ....[34]....
        /*0104*/ 	.word	0xffffffff


	//   ....[35]....
        /*0108*/ 	.word	0xffffffff


	//   ....[36]....
        /*010c*/ 	.word	0xffffffff


	//   ....[37]....
        /*0110*/ 	.word	0xffffffff


	//   ....[38]....
        /*0114*/ 	.word	0xffffffff


	//   ....[39]....
        /*0118*/ 	.word	0xffffffff


	//   ....[40]....
        /*011c*/ 	.word	0xffffffff


	//   ....[41]....
        /*0120*/ 	.word	0xffffffff


	//   ....[42]....
        /*0124*/ 	.word	0xffffffff


	//   ....[43]....
        /*0128*/ 	.word	0xffffffff


	//   ....[44]....
        /*012c*/ 	.word	0xffffffff


	//   ....[45]....
        /*0130*/ 	.word	0xffffffff


	//   ....[46]....
        /*0134*/ 	.word	0xffffffff


	//   ....[47]....
        /*0138*/ 	.word	0xffffffff


	//   ....[48]....
        /*013c*/ 	.word	0xffffffff


	//   ....[49]....
        /*0140*/ 	.word	0xffffffff


	//   ....[50]....
        /*0144*/ 	.word	0xffffffff


	//   ....[51]....
        /*0148*/ 	.word	0xffffffff


	//   ....[52]....
        /*014c*/ 	.word	0xffffffff


	//   ....[53]....
        /*0150*/ 	.word	0xffffffff


	//   ....[54]....
        /*0154*/ 	.word	0xffffffff


	//   ....[55]....
        /*0158*/ 	.word	0xffffffff


	//   ....[56]....
        /*015c*/ 	.word	0xffffffff


	//   ....[57]....
        /*0160*/ 	.word	0xffffffff


	//   ....[58]....
        /*0164*/ 	.word	0xffffffff


	//   ....[59]....
        /*0168*/ 	.word	0xffffffff


	//----- nvinfo : EIATTR_COOP_GROUP_INSTR_OFFSETS
	.align		4
.L_564:
        /*016c*/ 	.byte	0x04, 0x28
        /*016e*/ 	.short	(.L_566 - .L_565)


	//   ....[0]....
.L_565:
        /*0170*/ 	.word	0x00000f10


	//   ....[1]....
        /*0174*/ 	.word	0x00000f20


	//   ....[2]....
        /*0178*/ 	.word	0x00000fb0


	//   ....[3]....
        /*017c*/ 	.word	0x00000fd0


	//   ....[4]....
        /*0180*/ 	.word	0x00001040


	//   ....[5]....
        /*0184*/ 	.word	0x00001060


	//   ....[6]....
        /*0188*/ 	.word	0x000010d0


	//   ....[7]....
        /*018c*/ 	.word	0x000010f0


	//   ....[8]....
        /*0190*/ 	.word	0x00001170


	//   ....[9]....
        /*0194*/ 	.word	0x000011a0


	//   ....[10]....
        /*0198*/ 	.word	0x00001550


	//   ....[11]....
        /*019c*/ 	.word	0x00001560


	//   ....[12]....
        /*01a0*/ 	.word	0x000015f0


	//   ....[13]....
        /*01a4*/ 	.word	0x00001630


	//   ....[14]....
        /*01a8*/ 	.word	0x000016b0


	//   ....[15]....
        /*01ac*/ 	.word	0x000016d0


	//   ....[16]....
        /*01b0*/ 	.word	0x00001760


	//   ....[17]....
        /*01b4*/ 	.word	0x00001780


	//   ....[18]....
        /*01b8*/ 	.word	0x00001810


	//   ....[19]....
        /*01bc*/ 	.word	0x00001820


	//   ....[20]....
        /*01c0*/ 	.word	0x00003000


	//   ....[21]....
        /*01c4*/ 	.word	0x00003010


	//   ....[22]....
        /*01c8*/ 	.word	0x000030c0


	//   ....[23]....
        /*01cc*/ 	.word	0x000030d0


	//   ....[24]....
        /*01d0*/ 	.word	0x00003150


	//   ....[25]....
        /*01d4*/ 	.word	0x00003160


	//   ....[26]....
        /*01d8*/ 	.word	0x000031e0


	//   ....[27]....
        /*01dc*/ 	.word	0x000031f0


	//   ....[28]....
        /*01e0*/ 	.word	0x00003280


	//   ....[29]....
        /*01e4*/ 	.word	0x000032c0


	//   ....[30]....
        /*01e8*/ 	.word	0x000043d0


	//   ....[31]....
        /*01ec*/ 	.word	0x000043e0


	//   ....[32]....
        /*01f0*/ 	.word	0x00004490


	//   ....[33]....
        /*01f4*/ 	.word	0x000044b0


	//   ....[34]....
        /*01f8*/ 	.word	0x00004530


	//   ....[35]....
        /*01fc*/ 	.word	0x00004550


	//   ....[36]....
        /*0200*/ 	.word	0x000045c0


	//   ....[37]....
        /*0204*/ 	.word	0x000045e0


	//   ....[38]....
        /*0208*/ 	.word	0x00004660


	//   ....[39]....
        /*020c*/ 	.word	0x00004690


	//   ....[40]....
        /*0210*/ 	.word	0x00004a10


	//   ....[41]....
        /*0214*/ 	.word	0x00004a20


	//   ....[42]....
        /*0218*/ 	.word	0x00004ab0


	//   ....[43]....
        /*021c*/ 	.word	0x00004af0


	//   ....[44]....
        /*0220*/ 	.word	0x00004b70


	//   ....[45]....
        /*0224*/ 	.word	0x00004b90


	//   ....[46]....
        /*0228*/ 	.word	0x00004c20


	//   ....[47]....
        /*022c*/ 	.word	0x00004c40


	//   ....[48]....
        /*0230*/ 	.word	0x00004cd0


	//   ....[49]....
        /*0234*/ 	.word	0x00004ce0


	//   ....[50]....
        /*0238*/ 	.word	0x00006530


	//   ....[51]....
        /*023c*/ 	.word	0x00006540


	//   ....[52]....
        /*0240*/ 	.word	0x000065f0


	//   ....[53]....
        /*0244*/ 	.word	0x00006600


	//   ....[54]....
        /*0248*/ 	.word	0x00006680


	//   ....[55]....
        /*024c*/ 	.word	0x00006690


	//   ....[56]....
        /*0250*/ 	.word	0x00006710


	//   ....[57]....
        /*0254*/ 	.word	0x00006720


	//   ....[58]....
        /*0258*/ 	.word	0x000067b0


	//   ....[59]....
        /*025c*/ 	.word	0x000067f0


	//----- nvinfo : EIATTR_VRC_CTA_INIT_COUNT
	.align		4
.L_566:
        /*0260*/ 	.byte	0x02, 0x4a
	.zero		1
	.zero		1


	//----- nvinfo : EIATTR_EXIT_INSTR_OFFSETS
	.align		4
        /*0264*/ 	.byte	0x04, 0x1c
        /*0266*/ 	.short	(.L_568 - .L_567)


	//   ....[0]....
.L_567:
        /*0268*/ 	.word	0x00000080


	//   ....[1]....
        /*026c*/ 	.word	0x000000c0


	//   ....[2]....
        /*0270*/ 	.word	0x00006b00


	//   ....[3]....
        /*0274*/ 	.word	0x00006b80


	//----- nvinfo : EIATTR_MAX_THREADS
	.align		4
.L_568:
        /*0278*/ 	.byte	0x04, 0x05
        /*027a*/ 	.short	(.L_570 - .L_569)
.L_569:
        /*027c*/ 	.word	0x00000100
        /*0280*/ 	.word	0x00000001
        /*0284*/ 	.word	0x00000001


	//----- nvinfo : EIATTR_CRS_STACK_SIZE
	.align		4
.L_570:
        /*0288*/ 	.byte	0x04, 0x1e
        /*028a*/ 	.short	(.L_572 - .L_571)
.L_571:
        /*028c*/ 	.word	0x00000000


	//----- nvinfo : EIATTR_CBANK_PARAM_SIZE
	.align		4
.L_572:
        /*0290*/ 	.byte	0x03, 0x19
        /*0292*/ 	.short	0x0021


	//----- nvinfo : EIATTR_PARAM_CBANK
	.align		4
        /*0294*/ 	.byte	0x04, 0x0a
        /*0296*/ 	.short	(.L_574 - .L_573)
	.align		4
.L_573:
        /*0298*/ 	.word	index@(.nv.constant0._ZN3cub18CUB_300001_SM_10006detail6reduce28DeviceReduceSingleTileKernelINS2_10policy_hubImy11mul_functorImEE10Policy1000EPmS9_iS6_mmN4cuda3std3__410__identityEEEvT0_T1_T2_T3_T4_T6_)
        /*029c*/ 	.short	0x0380
        /*029e*/ 	.short	0x0021


	//----- nvinfo : EIATTR_SW_WAR
	.align		4
.L_574:
        /*02a0*/ 	.byte	0x04, 0x36
        /*02a2*/ 	.short	(.L_576 - .L_575)
.L_575:
        /*02a4*/ 	.word	0x00000008
.L_576:


//--------------------- .nv.info._ZN3cub18CUB_300001_SM_10006detail6reduce18DeviceReduceKernelINS2_10policy_hubImy11mul_functorImEE10Policy1000EN6thrust24THRUST_300001_SM_1000_NS6detail15normal_iteratorINSA_10device_ptrIjEEEEyS6_m11inc_functorIjEEEvT0_PT3_T1_NS0_13GridEvenShareISL_EET2_T4_ --------------------------
	.section	.nv.info._ZN3cub18CUB_300001_SM_10006detail6reduce18DeviceReduceKernelINS2_10policy_hubImy11mul_functorImEE10Policy1000EN6thrust24THRUST_300001_SM_1000_NS6detail15normal_iteratorINSA_10device_ptrIjEEEEyS6_m11inc_functorIjEEEvT0_PT3_T1_NS0_13GridEvenShareISL_EET2_T4_,"",@"SHT_CUDA_INFO"
	.sectionflags	@""
	.align	4


	//----- nvinfo : EIATTR_CUDA_API_VERSION
	.align		4
        /*0000*/ 	.byte	0x04, 0x37
        /*0002*/ 	.short	(.L_578 - .L_577)
.L_577:
        /*0004*/ 	.word	0x00000082


	//----- nvinfo : EIATTR_KPARAM_INFO
	.align		4
.L_578:
        /*0008*/ 	.byte	0x04, 0x17
        /*000a*/ 	.short	(.L_580 - .L_579)
.L_579:
        /*000c*/ 	.word	0x00000000
        /*0010*/ 	.short	0x0005
        /*0012*/ 	.short	0x0061
        /*0014*/ 	.byte	0x00, 0xf0, 0x05, 0x00


	//----- nvinfo : EIATTR_KPARAM_INFO
	.align		4
.L_580:
        /*0018*/ 	.byte	0x04, 0x17
        /*001a*/ 	.short	(.L_582 - .L_581)
.L_581:
        /*001c*/ 	.word	0x00000000
        /*0020*/ 	.short	0x0004
        /*0022*/ 	.short	0x0060
        /*0024*/ 	.byte	0x00, 0xf0, 0x05, 0x00


	//----- nvinfo : EIATTR_KPARAM_INFO
	.align		4
.L_582:
        /*0028*/ 	.byte	0x04, 0x17
        /*002a*/ 	.short	(.L_584 - .L_583)
.L_583:
        /*002c*/ 	.word	0x00000000
        /*0030*/ 	.short	0x0003
        /*0032*/ 	.short	0x0018
        /*0034*/ 	.byte	0x00, 0xf0, 0x21, 0x01


	//----- nvinfo : EIATTR_KPARAM_INFO
	.align		4
.L_584:
        /*0038*/ 	.byte	0x04, 0x17
        /*003a*/ 	.short	(.L_586 - .L_585)
.L_585:
        /*003c*/ 	.word	0x00000000
        /*0040*/ 	.short	0x0002
        /*0042*/ 	.short	0x0010
        /*0044*/ 	.byte	0x00, 0xf0, 0x21, 0x00


	//----- nvinfo : EIATTR_KPARAM_INFO
	.align		4
.L_586:
        /*0048*/ 	.byte	0x04, 0x17
        /*004a*/ 	.short	(.L_588 - .L_587)
.L_587:
        /*004c*/ 	.word	0x00000000
        /*0050*/ 	.short	0x0001
        /*0052*/ 	.short	0x0008
        /*0054*/ 	.byte	0x00, 0xf5, 0x21, 0x00


	//----- nvinfo : EIATTR_KPARAM_INFO
	.align		4
.L_588:
        /*0058*/ 	.byte	0x04, 0x17
        /*005a*/ 	.short	(.L_590 - .L_589)
.L_589:
        /*005c*/ 	.word	0x00000000
        /*0060*/ 	.short	0x0000
        /*0062*/ 	.short	0x0000
        /*0064*/ 	.byte	0x00, 0xf0, 0x21, 0x00


	//----- nvinfo : EIATTR_SPARSE_MMA_MASK
	.align		4
.L_590:
        /*0068*/ 	.byte	0x03, 0x50
        /*006a*/ 	.short	0x0000


	//----- nvinfo : EIATTR_MAXREG_COUNT
	.align		4
        /*006c*/ 	.byte	0x03, 0x1b
        /*006e*/ 	.short	0x00ff


	//----- nvinfo : EIATTR_NUM_BARRIERS
	.align		4
        /*0070*/ 	.byte	0x02, 0x4c
        /*0072*/ 	.byte	0x01
	.zero		1


	//----- nvinfo : EIATTR_MERCURY_ISA_VERSION
	.align		4
        /*0074*/ 	.byte	0x03, 0x5f
        /*0076*/ 	.short	0x0101


	//----- nvinfo : EIATTR_COOP_GROUP_MASK_REGIDS
	.align		4
        /*0078*/ 	.byte	0x04, 0x29
        /*007a*/ 	.short	(.L_592 - .L_591)


	//   ....[0]....
.L_591:
        /*007c*/ 	.word	0xffffffff


	//   ....[1]....
        /*0080*/ 	.word	0xffffffff


	//   ....[2]....
        /*0084*/ 	.word	0xffffffff


	//   ....[3]....
        /*0088*/ 	.word	0xffffffff


	//   ....[4]....
        /*008c*/ 	.word	0xffffffff


	//   ....[5]....
        /*0090*/ 	.word	0xffffffff


	//   ....[6]....
        /*0094*/ 	.word	0xffffffff


	//   ....[7]....
        /*0098*/ 	.word	0xffffffff


	//   ....[8]....
        /*009c*/ 	.word	0xffffffff


	//   ....[9]....
        /*00a0*/ 	.word	0xffffffff


	//   ....[10]....
        /*00a4*/ 	.word	0xffffffff


	//   ....[11]....
        /*00a8*/ 	.word	0xffffffff


	//   ....[12]....
        /*00ac*/ 	.word	0xffffffff


	//   ....[13]....
        /*00b0*/ 	.word	0xffffffff


	//   ....[14]....
        /*00b4*/ 	.word	0xffffffff


	//   ....[15]....
        /*00b8*/ 	.word	0xffffffff


	//   ....[16]....
        /*00bc*/ 	.word	0xffffffff


	//   ....[17]....
        /*00c0*/ 	.word	0xffffffff


	//   ....[18]....
        /*00c4*/ 	.word	0xffffffff


	//   ....[19]....
        /*00c8*/ 	.word	0xffffffff


	//   ....[20]....
        /*00cc*/ 	.word	0xffffffff


	//   ....[21]....
        /*00d0*/ 	.word	0xffffffff


	//   ....[22]....
        /*00d4*/ 	.word	0xffffffff


	//   ....[23]....
        /*00d8*/ 	.word	0xffffffff


	//   ....[24]....
        /*00dc*/ 	.word	0xffffffff


	//   ....[25]....
        /*00e0*/ 	.word	0xffffffff


	//   ....[26]....
        /*00e4*/ 	.word	0xffffffff


	//   ....[27]....
        /*00e8*/ 	.word	0xffffffff


	//   ....[28]....
        /*00ec*/ 	.word	0xffffffff


	//   ....[29]....
        /*00f0*/ 	.word	0xffffffff


	//----- nvinfo : EIATTR_COOP_GROUP_INSTR_OFFSETS
	.align		4
.L_592:
        /*00f4*/ 	.byte	0x04, 0x28
        /*00f6*/ 	.short	(.L_594 - .L_593)


	//   ....[0]....
.L_593:
        /*00f8*/ 	.word	0x00000f30


	//   ....[1]....
        /*00fc*/ 	.word	0x00000f40


	//   ....[2]....
        /*0100*/ 	.word	0x00000fe0


	//   ....[3]....
        /*0104*/ 	.word	0x00000ff0


	//   ....[4]....
        /*0108*/ 	.word	0x00001060


	//   ....[5]....
        /*010c*/ 	.word	0x00001080


	//   ....[6]....
        /*0110*/ 	.word	0x000010f0


	//   ....[7]....
        /*0114*/ 	.word	0x00001110


	//   ....[8]....
        /*0118*/ 	.word	0x000011a0


	//   ....[9]....
        /*011c*/ 	.word	0x000011b0


	//   ....[10]....
        /*0120*/ 	.word	0x00001560


	//   ....[11]....
        /*0124*/ 	.word	0x00001570


	//   ....[12]....
        /*0128*/ 	.word	0x00001630


	//   ....[13]....
        /*012c*/ 	.word	0x00001640


	//   ....[14]....
        /*0130*/ 	.word	0x000016d0


	//   ....[15]....
        /*0134*/ 	.word	0x000016e0


	//   ....[16]....
        /*0138*/ 	.word	0x00001770


	//   ....[17]....
        /*013c*/ 	.word	0x000017a0


	//   ....[18]....
        /*0140*/ 	.word	0x00001820


	//   ....[19]....
        /*0144*/ 	.word	0x00001860


	//   ....[20]....
        /*0148*/ 	.word	0x00003260


	//   ....[21]....
        /*014c*/ 	.word	0x00003270


	//   ....[22]....
        /*0150*/ 	.word	0x00003320


	//   ....[23]....
        /*0154*/ 	.word	0x00003330


	//   ....[24]....
        /*0158*/ 	.word	0x000033a0


	//   ....[25]....
        /*015c*/ 	.word	0x000033c0


	//   ....[26]....
        /*0160*/ 	.word	0x00003410


	//   ....[27]....
        /*0164*/ 	.word	0x00003460


	//   ....[28]....
        /*0168*/ 	.word	0x00003500


	//   ....[29]....
        /*016c*/ 	.word	0x00003510


	//----- nvinfo : EIATTR_VRC_CTA_INIT_COUNT
	.align		4
.L_594:
        /*0170*/ 	.byte	0x02, 0x4a
	.zero		1
	.zero		1


	//----- nvinfo : EIATTR_EXIT_INSTR_OFFSETS
	.align		4
        /*0174*/ 	.byte	0x04, 0x1c
        /*0176*/ 	.short	(.L_596 - .L_595)


	//   ....[0]....
.L_595:
        /*0178*/ 	.word	0x00003830


	//   ....[1]....
        /*017c*/ 	.word	0x00003870


	//----- nvinfo : EIATTR_MAX_THREADS
	.align		4
.L_596:
        /*0180*/ 	.byte	0x04, 0x05
        /*0182*/ 	.short	(.L_598 - .L_597)
.L_597:
        /*0184*/ 	.word	0x00000100
        /*0188*/ 	.word	0x00000001
        /*018c*/ 	.word	0x00000001


	//----- nvinfo : EIATTR_CRS_STACK_SIZE
	.align		4
.L_598:
        /*0190*/ 	.byte	0x04, 0x1e
        /*0192*/ 	.short	(.L_600 - .L_599)
.L_599:
        /*0194*/ 	.word	0x00000000


	//----- nvinfo : EIATTR_CBANK_PARAM_SIZE
	.align		4
.L_600:
        /*0198*/ 	.byte	0x03, 0x19
        /*019a*/ 	.short	0x0062


	//----- nvinfo : EIATTR_PARAM_CBANK
	.align		4
        /*019c*/ 	.byte	0x04, 0x0a
        /*019e*/ 	.short	(.L_602 - .L_601)
	.align		4
.L_601:
        /*01a0*/ 	.word	index@(.nv.constant0._ZN3cub18CUB_300001_SM_10006detail6reduce18DeviceReduceKernelINS2_10policy_hubImy11mul_functorImEE10Policy1000EN6thrust24THRUST_300001_SM_1000_NS6detail15normal_iteratorINSA_10device_ptrIjEEEEyS6_m11inc_functorIjEEEvT0_PT3_T1_NS0_13GridEvenShareISL_EET2_T4_)
        /*01a4*/ 	.short	0x0380
        /*01a6*/ 	.short	0x0062


	//----- nvinfo : EIATTR_SW_WAR
	.align		4
.L_602:
        /*01a8*/ 	.byte	0x04, 0x36
        /*01aa*/ 	.short	(.L_604 - .L_603)
.L_603:
        /*01ac*/ 	.word	0x00000008
.L_604:


//--------------------- .nv.info._ZN3cub18CUB_300001_SM_10006detail6reduce28DeviceReduceSingleTileKernelINS2_10policy_hubImy11mul_functorImEE10Policy1000EN6thrust24THRUST_300001_SM_1000_NS6detail15normal_iteratorINSA_10device_ptrIjEEEEPmyS6_mm11inc_functorIjEEEvT0_T1_T2_T3_T4_T6_ --------------------------
	.section	.nv.info._ZN3cub18CUB_300001_SM_10006detail6reduce28DeviceReduceSingleTileKernelINS2_10policy_hubImy11mul_functorImEE10Policy1000EN6thrust24THRUST_300001_SM_1000_NS6detail15normal_iteratorINSA_10device_ptrIjEEEEPmyS6_mm11inc_functorIjEEEvT0_T1_T2_T3_T4_T6_,"",@"SHT_CUDA_INFO"
	.sectionflags	@""
	.align	4


	//----- nvinfo : EIATTR_CUDA_API_VERSION
	.align		4
        /*0000*/ 	.byte	0x04, 0x37
        /*0002*/ 	.short	(.L_606 - .L_605)
.L_605:
        /*0004*/ 	.word	0x00000082


	//----- nvinfo : EIATTR_KPARAM_INFO
	.align		4
.L_606:
        /*0008*/ 	.byte	0x04, 0x17
        /*000a*/ 	.short	(.L_608 - .L_607)
.L_607:
        /*000c*/ 	.word	0x00000000
        /*0010*/ 	.short	0x0005
        /*0012*/ 	.short	0x0028
        /*0014*/ 	.byte	0x00, 0xf0, 0x05, 0x00


	//----- nvinfo : EIATTR_KPARAM_INFO
	.align		4
.L_608:
        /*0018*/ 	.byte	0x04, 0x17
        /*001a*/ 	.short	(.L_610 - .L_609)
.L_609:
        /*001c*/ 	.word	0x00000000
        /*0020*/ 	.short	0x0004
        /*0022*/ 	.short	0x0020
        /*0024*/ 	.byte	0x00, 0xf0, 0x21, 0x00


	//----- nvinfo : EIATTR_KPARAM_INFO
	.align		4
.L_610:
        /*0028*/ 	.byte	0x04, 0x17
        /*002a*/ 	.short	(.L_612 - .L_611)
.L_611:
        /*002c*/ 	.word	0x00000000
        /*0030*/ 	.short	0x0003
        /*0032*/ 	.short	0x0018
        /*0034*/ 	.byte	0x00, 0xf0, 0x05, 0x00


	//----- nvinfo : EIATTR_KPARAM_INFO
	.align		4
.L_612:
        /*0038*/ 	.byte	0x04, 0x17
        /*003a*/ 	.short	(.L_614 - .L_613)
.L_613:
        /*003c*/ 	.word	0x00000000
        /*0040*/ 	.short	0x0002
        /*0042*/ 	.short	0x0010
        /*0044*/ 	.byte	0x00, 0xf0, 0x21, 0x00


	//----- nvinfo : EIATTR_KPARAM_INFO
	.align		4
.L_614:
        /*0048*/ 	.byte	0x04, 0x17
        /*004a*/ 	.short	(.L_616 - .L_615)
.L_615:
        /*004c*/ 	.word	0x00000000
        /*0050*/ 	.short	0x0001
        /*0052*/ 	.short	0x0008
        /*0054*/ 	.byte	0x00, 0xf5, 0x21, 0x00


	//----- nvinfo : EIATTR_KPARAM_INFO
	.align		4
.L_616:
        /*0058*/ 	.byte	0x04, 0x17
        /*005a*/ 	.short	(.L_618 - .L_617)
.L_617:
        /*005c*/ 	.word	0x00000000
        /*0060*/ 	.short	0x0000
        /*0062*/ 	.short	0x0000
        /*0064*/ 	.byte	0x00, 0xf0, 0x21, 0x00


	//----- nvinfo : EIATTR_SPARSE_MMA_MASK
	.align		4
.L_618:
        /*0068*/ 	.byte	0x03, 0x50
        /*006a*/ 	.short	0x0000


	//----- nvinfo : EIATTR_MAXREG_COUNT
	.align		4
        /*006c*/ 	.byte	0x03, 0x1b
        /*006e*/ 	.short	0x00ff


	//----- nvinfo : EIATTR_NUM_BARRIERS
	.align		4
        /*0070*/ 	.byte	0x02, 0x4c
        /*0072*/ 	.byte	0x01
	.zero		1


	//----- nvinfo : EIATTR_MERCURY_ISA_VERSION
	.align		4
        /*0074*/ 	.byte	0x03, 0x5f
        /*0076*/ 	.short	0x0101


	//----- nvinfo : EIATTR_COOP_GROUP_MASK_REGIDS
	.align		4
        /*0078*/ 	.byte	0x04, 0x29
        /*007a*/ 	.short	(.L_620 - .L_619)


	//   ....[0]....
.L_619:
        /*007c*/ 	.word	0xffffffff


	//   ....[1]....
        /*0080*/ 	.word	0xffffffff


	//   ....[2]....
        /*0084*/ 	.word	0xffffffff


	//   ....[3]....
        /*0088*/ 	.word	0xffffffff


	//   ....[4]....
        /*008c*/ 	.word	0xffffffff


	//   ....[5]....
        /*0090*/ 	.word	0xffffffff


	//   ....[6]....
        /*0094*/ 	.word	0xffffffff


	//   ....[7]....
        /*0098*/ 	.word	0xffffffff


	//   ....[8]....
        /*009c*/ 	.word	0xffffffff


	//   ....[9]....
        /*00a0*/ 	.word	0xffffffff


	//   ....[10]....
        /*00a4*/ 	.word	0xffffffff


	//   ....[11]....
        /*00a8*/ 	.word	0xffffffff


	//   ....[12]....
        /*00ac*/ 	.word	0xffffffff


	//   ....[13]....
        /*00b0*/ 	.word	0xffffffff


	//   ....[14]....
        /*00b4*/ 	.word	0xffffffff


	//   ....[15]....
        /*00b8*/ 	.word	0xffffffff


	//   ....[16]....
        /*00bc*/ 	.word	0xffffffff


	//   ....[17]....
        /*00c0*/ 	.word	0xffffffff


	//   ....[18]....
        /*00c4*/ 	.word	0xffffffff


	//   ....[19]....
        /*00c8*/ 	.word	0xffffffff


	//   ....[20]....
        /*00cc*/ 	.word	0xffffffff


	//   ....[21]....
        /*00d0*/ 	.word	0xffffffff


	//   ....[22]....
        /*00d4*/ 	.word	0xffffffff


	//   ....[23]....
        /*00d8*/ 	.word	0xffffffff


	//   ....[24]....
        /*00dc*/ 	.word	0xffffffff


	//   ....[25]....
        /*00e0*/ 	.word	0xffffffff


	//   ....[26]....
        /*00e4*/ 	.word	0xffffffff


	//   ....[27]....
        /*00e8*/ 	.word	0xffffffff


	//   ....[28]....
        /*00ec*/ 	.word	0xffffffff


	//   ....[29]....
        /*00f0*/ 	.word	0xffffffff


	//----- nvinfo : EIATTR_COOP_GROUP_INSTR_OFFSETS
	.align		4
.L_620:
        /*00f4*/ 	.byte	0x04, 0x28
        /*00f6*/ 	.short	(.L_622 - .L_621)


	//   ....[0]....
.L_621:
        /*00f8*/ 	.word	0x00000ea0


	//   ....[1]....
        /*00fc*/ 	.word	0x00000eb0


	//   ....[2]....
        /*0100*/ 	.word	0x00000f50


	//   ....[3]....
        /*0104*/ 	.word	0x00000f60


	//   ....[4]....
        /*0108*/ 	.word	0x00000fd0


	//   ....[5]....
        /*010c*/ 	.word	0x00000ff0


	//   ....[6]....
        /*0110*/ 	.word	0x00001030


	//   ....[7]....
        /*0114*/ 	.word	0x00001080


	//   ....[8]....
        /*0118*/ 	.word	0x00001110


	//   ....[9]....
        /*011c*/ 	.word	0x00001120


	//   ....[10]....
        /*0120*/ 	.word	0x000014d0


	//   ....[11]....
        /*0124*/ 	.word	0x000014e0


	//   ....[12]....
        /*0128*/ 	.word	0x000015a0


	//   ....[13]....
        /*012c*/ 	.word	0x000015b0


	//   ....[14]....
        /*0130*/ 	.word	0x00001640


	//   ....[15]....
        /*0134*/ 	.word	0x00001650


	//   ....[16]....
        /*0138*/ 	.word	0x000016e0


	//   ....[17]....
        /*013c*/ 	.word	0x00001710


	//   ....[18]....
        /*0140*/ 	.word	0x00001790


	//   ....[19]....
        /*0144*/ 	.word	0x000017d0


	//   ....[20]....
        /*0148*/ 	.word	0x000030b0


	//   ....[21]....
        /*014c*/ 	.word	0x000030c0


	//   ....[22]....
        /*0150*/ 	.word	0x00003160


	//   ....[23]....
        /*0154*/ 	.word	0x00003170


	//   ....[24]....
        /*0158*/ 	.word	0x000031e0


	//   ....[25]....
        /*015c*/ 	.word	0x00003200


	//   ....[26]....
        /*0160*/ 	.word	0x00003240


	//   ....[27]....
        /*0164*/ 	.word	0x000032a0


	//   ....[28]....
        /*0168*/ 	.word	0x00003340


	//   ....[29]....
        /*016c*/ 	.word	0x00003350


	//----- nvinfo : EIATTR_VRC_CTA_INIT_COUNT
	.align		4
.L_622:
        /*0170*/ 	.byte	0x02, 0x4a
	.zero		1
	.zero		1


	//----- nvinfo : EIATTR_EXIT_INSTR_OFFSETS
	.align		4
        /*0174*/ 	.byte	0x04, 0x1c
        /*0176*/ 	.short	(.L_624 - .L_623)


	//   ....[0]....
.L_623:
        /*0178*/ 	.word	0x000000a0


	//   ....[1]....
        /*017c*/ 	.word	0x000000e0


	//   ....[2]....
        /*0180*/ 	.word	0x00003670


	//   ....[3]....
        /*0184*/ 	.word	0x000036f0


	//----- nvinfo : EIATTR_MAX_THREADS
	.align		4
.L_624:
        /*0188*/ 	.byte	0x04, 0x05
        /*018a*/ 	.short	(.L_626 - .L_625)
.L_625:
        /*018c*/ 	.word	0x00000100
        /*0190*/ 	.word	0x00000001
        /*0194*/ 	.word	0x00000001


	//----- nvinfo : EIATTR_CRS_STACK_SIZE
	.align		4
.L_626:
        /*0198*/ 	.byte	0x04, 0x1e
        /*019a*/ 	.short	(.L_628 - .L_627)
.L_627:
        /*019c*/ 	.word	0x00000000


	//----- nvinfo : EIATTR_CBANK_PARAM_SIZE
	.align		4
.L_628:
        /*01a0*/ 	.byte	0x03, 0x19
        /*01a2*/ 	.short	0x0029


	//----- nvinfo : EIATTR_PARAM_CBANK
	.align		4
        /*01a4*/ 	.byte	0x04, 0x0a
        /*01a6*/ 	.short	(.L_630 - .L_629)
	.align		4
.L_629:
        /*01a8*/ 	.word	index@(.nv.constant0._ZN3cub18CUB_300001_SM_10006detail6reduce28DeviceReduceSingleTileKernelINS2_10policy_hubImy11mul_functorImEE10Policy1000EN6thrust24THRUST_300001_SM_1000_NS6detail15normal_iteratorINSA_10device_ptrIjEEEEPmyS6_mm11inc_functorIjEEEvT0_T1_T2_T3_T4_T6_)
        /*01ac*/ 	.short	0x0380
        /*01ae*/ 	.short	0x0029


	//----- nvinfo : EIATTR_SW_WAR
	.align		4
.L_630:
        /*01b0*/ 	.byte	0x04, 0x36
        /*01b2*/ 	.short	(.L_632 - .L_631)
.L_631:
        /*01b4*/ 	.word	0x00000008
.L_632:


//--------------------- .nv.info._ZN3cub18CUB_300001_SM_10006detail6reduce28DeviceReduceSingleTileKernelINS2_10policy_hubImj11mul_functorImEE10Policy1000EPmS9_iS6_mmN4cuda3std3__410__identityEEEvT0_T1_T2_T3_T4_T6_ --------------------------
	.section	.nv.info._ZN3cub18CUB_300001_SM_10006detail6reduce28DeviceReduceSingleTileKernelINS2_10policy_hubImj11mul_functorImEE10Policy1000EPmS9_iS6_mmN4cuda3std3__410__identityEEEvT0_T1_T2_T3_T4_T6_,"",@"SHT_CUDA_INFO"
	.sectionflags	@""
	.align	4


	//----- nvinfo : EIATTR_CUDA_API_VERSION
	.align		4
        /*0000*/ 	.byte	0x04, 0x37
        /*0002*/ 	.short	(.L_634 - .L_633)
.L_633:
        /*0004*/ 	.word	0x00000082


	//----- nvinfo : EIATTR_KPARAM_INFO
	.align		4
.L_634:
        /*0008*/ 	.byte	0x04, 0x17
        /*000a*/ 	.short	(.L_636 - .L_635)
.L_635:
        /*000c*/ 	.word	0x00000000
        /*0010*/ 	.short	0x0005
        /*0012*/ 	.short	0x0020
        /*0014*/ 	.byte	0x00, 0xf0, 0x05, 0x00


	//----- nvinfo : EIATTR_KPARAM_INFO
	.align		4
.L_636:
        /*0018*/ 	.byte	0x04, 0x17
        /*001a*/ 	.short	(.L_638 - .L_637)
.L_637:
        /*001c*/ 	.word	0x00000000
        /*0020*/ 	.short	0x0004
        /*0022*/ 	.short	0x0018
        /*0024*/ 	.byte	0x00, 0xf0, 0x21, 0x00


	//----- nvinfo : EIATTR_KPARAM_INFO
	.align		4
.L_638:
        /*0028*/ 	.byte	0x04, 0x17
        /*002a*/ 	.short	(.L_640 - .L_639)
.L_639:
        /*002c*/ 	.word	0x00000000
        /*0030*/ 	.short	0x0003
        /*0032*/ 	.short	0x0014
        /*0034*/ 	.byte	0x00, 0xf0, 0x05, 0x00


	//----- nvinfo : EIATTR_KPARAM_INFO
	.align		4
.L_640:
        /*0038*/ 	.byte	0x04, 0x17
        /*003a*/ 	.short	(.L_642 - .L_641)
.L_641:
        /*003c*/ 	.word	0x00000000
        /*0040*/ 	.short	0x0002
        /*0042*/ 	.short	0x0010
        /*0044*/ 	.byte	0x00, 0xf0, 0x11, 0x00


	//----- nvinfo : EIATTR_KPARAM_INFO
	.align		4
.L_642:
        /*0048*/ 	.byte	0x04, 0x17
        /*004a*/ 	.short	(.L_644 - .L_643)
.L_643:
        /*004c*/ 	.word	0x00000000
        /*0050*/ 	.short	0x0001
        /*0052*/ 	.short	0x0008
        /*0054*/ 	.byte	0x00, 0xf5, 0x21, 0x00


	//----- nvinfo : EIATTR_KPARAM_INFO
	.align		4
.L_644:
        /*0058*/ 	.byte	0x04, 0x17
        /*005a*/ 	.short	(.L_646 - .L_645)
.L_645:
        /*005c*/ 	.word	0x00000000
        /*0060*/ 	.short	0x0000
        /*0062*/ 	.short	0x0000
        /*0064*/ 	.byte	0x00, 0xf5, 0x21, 0x00


	//----- nvinfo : EIATTR_SPARSE_MMA_MASK
	.align		4
.L_646:
        /*0068*/ 	.byte	0x03, 0x50
        /*006a*/ 	.short	0x0000


	//----- nvinfo : EIATTR_MAXREG_COUNT
	.align		4
        /*006c*/ 	.byte	0x03, 0x1b
        /*006e*/ 	.short	0x00ff


	//----- nvinfo : EIATTR_NUM_BARRIERS
	.align		4
        /*0070*/ 	.byte	0x02, 0x4c
        /*0072*/ 	.byte	0x01
	.zero		1


	//----- nvinfo : EIATTR_MERCURY_ISA_VERSION
	.align		4
        /*0074*/ 	.byte	0x03, 0x5f
        /*0076*/ 	.short	0x0101


	//----- nvinfo : EIATTR_COOP_GROUP_MASK_REGIDS
	.align		4
        /*0078*/ 	.byte	0x04, 0x29
        /*007a*/ 	.short	(.L_648 - .L_647)


	//   ....[0]....
.L_647:
        /*007c*/ 	.word	0xffffffff


	//   ....[1]....
        /*0080*/ 	.word	0xffffffff


	//   ....[2]....
        /*0084*/ 	.word	0xffffffff


	//   ....[3]....
        /*0088*/ 	.word	0xffffffff


	//   ....[4]....
        /*008c*/ 	.word	0xffffffff


	//   ....[5]....
        /*0090*/ 	.word	0xffffffff


	//   ....[6]....
        /*0094*/ 	.word	0xffffffff


	//   ....[7]....
        /*0098*/ 	.word	0xffffffff


	//   ....[8]....
        /*009c*/ 	.word	0xffffffff


	//   ....[9]....
        /*00a0*/ 	.word	0xffffffff


	//   ....[10]....
        /*00a4*/ 	.word	0xffffffff


	//   ....[11]....
        /*00a8*/ 	.word	0xffffffff


	//   ....[12]....
        /*00ac*/ 	.word	0xffffffff


	//   ....[13]....
        /*00b0*/ 	.word	0xffffffff


	//   ....[14]....
        /*00b4*/ 	.word	0xffffffff


	//   ....[15]....
        /*00b8*/ 	.word	0xffffffff


	//   ....[16]....
        /*00bc*/ 	.word	0xffffffff


	//   ....[17]....
        /*00c0*/ 	.word	0xffffffff


	//   ....[18]....
        /*00c4*/ 	.word	0xffffffff


	//   ....[19]....
        /*00c8*/ 	.word	0xffffffff


	//   ....[20]....
        /*00cc*/ 	.word	0xffffffff


	//   ....[21]....
        /*00d0*/ 	.word	0xffffffff


	//   ....[22]....
        /*00d4*/ 	.word	0xffffffff


	//   ....[23]....
        /*00d8*/ 	.word	0xffffffff


	//   ....[24]....
        /*00dc*/ 	.word	0xffffffff


	//   ....[25]....
        /*00e0*/ 	.word	0xffffffff


	//   ....[26]....
        /*00e4*/ 	.word	0xffffffff


	//   ....[27]....
        /*00e8*/ 	.word	0xffffffff


	//   ....[28]....
        /*00ec*/ 	.word	0xffffffff


	//   ....[29]....
        /*00f0*/ 	.word	0xffffffff


	//   ....[30]....
        /*00f4*/ 	.word	0xffffffff


	//   ....[31]....
        /*00f8*/ 	.word	0xffffffff


	//   ....[32]....
        /*00fc*/ 	.word	0xffffffff


	//   ....[33]....
        /*0100*/ 	.word	0xffffffff


	//   ....[34]....
        /*0104*/ 	.word	0xffffffff


	//   ....[35]....
        /*0108*/ 	.word	0xffffffff


	//   ....[36]....
        /*010c*/ 	.word	0xffffffff


	//   ....[37]....
        /*0110*/ 	.word	0xffffffff


	//   ....[38]....
        /*0114*/ 	.word	0xffffffff


	//   ....[39]....
        /*0118*/ 	.word	0xffffffff


	//   ....[40]....
        /*011c*/ 	.word	0xffffffff


	//   ....[41]....
        /*0120*/ 	.word	0xffffffff


	//   ....[42]....
        /*0124*/ 	.word	0xffffffff


	//   ....[43]....
        /*0128*/ 	.word	0xffffffff


	//   ....[44]....
        /*012c*/ 	.word	0xffffffff


	//   ....[45]....
        /*0130*/ 	.word	0xffffffff


	//   ....[46]....
        /*0134*/ 	.word	0xffffffff


	//   ....[47]....
        /*0138*/ 	.word	0xffffffff


	//   ....[48]....
        /*013c*/ 	.word	0xffffffff


	//   ....[49]....
        /*0140*/ 	.word	0xffffffff


	//   ....[50]....
        /*0144*/ 	.word	0xffffffff


	//   ....[51]....
        /*0148*/ 	.word	0xffffffff


	//   ....[52]....
        /*014c*/ 	.word	0xffffffff


	//   ....[53]....
        /*0150*/ 	.word	0xffffffff


	//   ....[54]....
        /*0154*/ 	.word	0xffffffff


	//   ....[55]....
        /*0158*/ 	.word	0xffffffff


	//   ....[56]....
        /*015c*/ 	.word	0xffffffff


	//   ....[57]....
        /*0160*/ 	.word	0xffffffff


	//   ....[58]....
        /*0164*/ 	.word	0xffffffff


	//   ....[59]....
        /*0168*/ 	.word	0xffffffff


	//----- nvinfo : EIATTR_COOP_GROUP_INSTR_OFFSETS
	.align		4
.L_648:
        /*016c*/ 	.byte	0x04, 0x28
        /*016e*/ 	.short	(.L_650 - .L_649)


	//   ....[0]....
.L_649:
        /*0170*/ 	.word	0x00000f10


	//   ....[1]....
        /*0174*/ 	.word	0x00000f20


	//   ....[2]....
        /*0178*/ 	.word	0x00000fb0


	//   ....[3]....
        /*017c*/ 	.word	0x00000fd0


	//   ....[4]....
        /*0180*/ 	.word	0x00001040


	//   ....[5]....
        /*0184*/ 	.word	0x00001060


	//   ....[6]....
        /*0188*/ 	.word	0x000010d0


	//   ....[7]....
        /*018c*/ 	.word	0x000010f0


	//   ....[8]....
        /*0190*/ 	.word	0x00001170


	//   ....[9]....
        /*0194*/ 	.word	0x000011a0


	//   ....[10]....
        /*0198*/ 	.word	0x00001550


	//   ....[11]....
        /*019c*/ 	.word	0x00001560


	//   ....[12]....
        /*01a0*/ 	.word	0x000015f0


	//   ....[13]....
        /*01a4*/ 	.word	0x00001630


	//   ....[14]....
        /*01a8*/ 	.word	0x000016b0


	//   ....[15]....
        /*01ac*/ 	.word	0x000016d0


	//   ....[16]....
        /*01b0*/ 	.word	0x00001760


	//   ....[17]....
        /*01b4*/ 	.word	0x00001780


	//   ....[18]....
        /*01b8*/ 	.word	0x00001810


	//   ....[19]....
        /*01bc*/ 	.word	0x00001820


	//   ....[20]....
        /*01c0*/ 	.word	0x00003000


	//   ....[21]....
        /*01c4*/ 	.word	0x00003010


	//   ....[22]....
        /*01c8*/ 	.word	0x000030c0


	//   ....[23]....
        /*01cc*/ 	.word	0x000030d0


	//   ....[24]....
        /*01d0*/ 	.word	0x00003150


	//   ....[25]....
        /*01d4*/ 	.word	0x00003160


	//   ....[26]....
        /*01d8*/ 	.word	0x000031e0


	//   ....[27]....
        /*01dc*/ 	.word	0x000031f0


	//   ....[28]....
        /*01e0*/ 	.word	0x00003280


	//   ....[29]....
        /*01e4*/ 	.word	0x000032c0


	//   ....[30]....
        /*01e8*/ 	.word	0x000043d0


	//   ....[31]....
        /*01ec*/ 	.word	0x000043e0


	//   ....[32]....
        /*01f0*/ 	.word	0x00004490


	//   ....[33]....
        /*01f4*/ 	.word	0x000044b0


	//   ....[34]....
        /*01f8*/ 	.word	0x00004530


	//   ....[35]....
        /*01fc*/ 	.word	0x00004550


	//   ....[36]....
        /*0200*/ 	.word	0x000045c0


	//   ....[37]....
        /*0204*/ 	.word	0x000045e0


	//   ....[38]....
        /*0208*/ 	.word	0x00004660


	//   ....[39]....
        /*020c*/ 	.word	0x00004690


	//   ....[40]....
        /*0210*/ 	.word	0x00004a10


	//   ....[41]....
        /*0214*/ 	.word	0x00004a20


	//   ....[42]....
        /*0218*/ 	.word	0x00004ab0


	//   ....[43]....
        /*021c*/ 	.word	0x00004af0


	//   ....[44]....
        /*0220*/ 	.word	0x00004b70


	//   ....[45]....
        /*0224*/ 	.word	0x00004b90


	//   ....[46]....
        /*0228*/ 	.word	0x00004c20


	//   ....[47]....
        /*022c*/ 	.word	0x00004c40


	//   ....[48]....
        /*0230*/ 	.word	0x00004cd0


	//   ....[49]....
        /*0234*/ 	.word	0x00004ce0


	//   ....[50]....
        /*0238*/ 	.word	0x00006530


	//   ....[51]....
        /*023c*/ 	.word	0x00006540


	//   ....[52]....
        /*0240*/ 	.word	0x000065f0


	//   ....[53]....
        /*0244*/ 	.word	0x00006600


	//   ....[54]....
        /*0248*/ 	.word	0x00006680


	//   ....[55]....
        /*024c*/ 	.word	0x00006690


	//   ....[56]....
        /*0250*/ 	.word	0x00006710


	//   ....[57]....
        /*0254*/ 	.word	0x00006720


	//   ....[58]....
        /*0258*/ 	.word	0x000067b0


	//   ....[59]....
        /*025c*/ 	.word	0x000067f0


	//----- nvinfo : EIATTR_VRC_CTA_INIT_COUNT
	.align		4
.L_650:
        /*0260*/ 	.byte	0x02, 0x4a
	.zero		1
	.zero		1


	//----- nvinfo : EIATTR_EXIT_INSTR_OFFSETS
	.align		4
        /*0264*/ 	.byte	0x04, 0x1c
        /*0266*/ 	.short	(.L_652 - .L_651)


	//   ....[0]....
.L_651:
        /*0268*/ 	.word	0x00000080


	//   ....[1]....
        /*026c*/ 	.word	0x000000c0


	//   ....[2]....
        /*0270*/ 	.word	0x00006b00


	//   ....[3]....
        /*0274*/ 	.word	0x00006b80


	//----- nvinfo : EIATTR_MAX_THREADS
	.align		4
.L_652:
        /*0278*/ 	.byte	0x04, 0x05
        /*027a*/ 	.short	(.L_654 - .L_653)
.L_653:
        /*027c*/ 	.word	0x00000100
        /*0280*/ 	.word	0x00000001
        /*0284*/ 	.word	0x00000001


	//----- nvinfo : EIATTR_CRS_STACK_SIZE
	.align		4
.L_654:
        /*0288*/ 	.byte	0x04, 0x1e
        /*028a*/ 	.short	(.L_656 - .L_655)
.L_655:
        /*028c*/ 	.word	0x00000000


	//----- nvinfo : EIATTR_CBANK_PARAM_SIZE
	.align		4
.L_656:
        /*0290*/ 	.byte	0x03, 0x19
        /*0292*/ 	.short	0x0021


	//----- nvinfo : EIATTR_PARAM_CBANK
	.align		4
        /*0294*/ 	.byte	0x04, 0x0a
        /*0296*/ 	.short	(.L_658 - .L_657)
	.align		4
.L_657:
        /*0298*/ 	.word	index@(.nv.constant0._ZN3cub18CUB_300001_SM_10006detail6reduce28DeviceReduceSingleTileKernelINS2_10policy_hubImj11mul_functorImEE10Policy1000EPmS9_iS6_mmN4cuda3std3__410__identityEEEvT0_T1_T2_T3_T4_T6_)
        /*029c*/ 	.short	0x0380
        /*029e*/ 	.short	0x0021


	//----- nvinfo : EIATTR_SW_WAR
	.align		4
.L_658:
        /*02a0*/ 	.byte	0x04, 0x36
        /*02a2*/ 	.short	(.L_660 - .L_659)
.L_659:
        /*02a4*/ 	.word	0x00000008
.L_660:


//--------------------- .nv.info._ZN3cub18CUB_300001_SM_10006detail6reduce18DeviceReduceKernelINS2_10policy_hubImj11mul_functorImEE10Policy1000EN6thrust24THRUST_300001_SM_1000_NS6detail15normal_iteratorINSA_10device_ptrIjEEEEjS6_m11inc_functorIjEEEvT0_PT3_T1_NS0_13GridEvenShareISL_EET2_T4_ --------------------------
	.section	.nv.info._ZN3cub18CUB_300001_SM_10006detail6reduce18DeviceReduceKernelINS2_10policy_hubImj11mul_functorImEE10Policy1000EN6thrust24THRUST_300001_SM_1000_NS6detail15normal_iteratorINSA_10device_ptrIjEEEEjS6_m11inc_functorIjEEEvT0_PT3_T1_NS0_13GridEvenShareISL_EET2_T4_,"",@"SHT_CUDA_INFO"
	.sectionflags	@""
	.align	4


	//----- nvinfo : EIATTR_CUDA_API_VERSION
	.align		4
        /*0000*/ 	.byte	0x04, 0x37
        /*0002*/ 	.short	(.L_662 - .L_661)
.L_661:
        /*0004*/ 	.word	0x00000082


	//----- nvinfo : EIATTR_KPARAM_INFO
	.align		4
.L_662:
        /*0008*/ 	.byte	0x04, 0x17
        /*000a*/ 	.short	(.L_664 - .L_663)
.L_663:
        /*000c*/ 	.word	0x00000000
        /*0010*/ 	.short	0x0005
        /*0012*/ 	.short	0x003d
        /*0014*/ 	.byte	0x00, 0xf0, 0x05, 0x00


	//----- nvinfo : EIATTR_KPARAM_INFO
	.align		4
.L_664:
        /*0018*/ 	.byte	0x04, 0x17
        /*001a*/ 	.short	(.L_666 - .L_665)
.L_665:
        /*001c*/ 	.word	0x00000000
        /*0020*/ 	.short	0x0004
        /*0022*/ 	.short	0x003c
        /*0024*/ 	.byte	0x00, 0xf0, 0x05, 0x00


	//----- nvinfo : EIATTR_KPARAM_INFO
	.align		4
.L_666:
        /*0028*/ 	.byte	0x04, 0x17
        /*002a*/ 	.short	(.L_668 - .L_667)
.L_667:
        /*002c*/ 	.word	0x00000000
        /*0030*/ 	.short	0x0003
        /*0032*/ 	.short	0x0014
        /*0034*/ 	.byte	0x00, 0xf0, 0xa1, 0x00


	//----- nvinfo : EIATTR_KPARAM_INFO
	.align		4
.L_668:
        /*0038*/ 	.byte	0x04, 0x17
        /*003a*/ 	.short	(.L_670 - .L_669)
.L_669:
        /*003c*/ 	.word	0x00000000
        /*0040*/ 	.short	0x0002
        /*0042*/ 	.short	0x0010
        /*0044*/ 	.byte	0x00, 0xf0, 0x11, 0x00


	//----- nvinfo : EIATTR_KPARAM_INFO
	.align		4
.L_670:
        /*0048*/ 	.byte	0x04, 0x17
        /*004a*/ 	.short	(.L_672 - .L_671)
.L_671:
        /*004c*/ 	.word	0x00000000
        /*0050*/ 	.short	0x0001
        /*0052*/ 	.short	0x0008
        /*0054*/ 	.byte	0x00, 0xf5, 0x21, 0x00


	//----- nvinfo : EIATTR_KPARAM_INFO
	.align		4
.L_672:
        /*0058*/ 	.byte	0x04, 0x17
        /*005a*/ 	.short	(.L_674 - .L_673)
.L_673:
        /*005c*/ 	.word	0x00000000
        /*0060*/ 	.short	0x0000
        /*0062*/ 	.short	0x0000
        /*0064*/ 	.byte	0x00, 0xf0, 0x21, 0x00


	//----- nvinfo : EIATTR_SPARSE_MMA_MASK
	.align		4
.L_674:
        /*0068*/ 	.byte	0x03, 0x50
        /*006a*/ 	.short	0x0000


	//----- nvinfo : EIATTR_MAXREG_COUNT
	.align		4
        /*006c*/ 	.byte	0x03, 0x1b
        /*006e*/ 	.short	0x00ff


	//----- nvinfo : EIATTR_NUM_BARRIERS
	.align		4
        /*0070*/ 	.byte	0x02, 0x4c
        /*0072*/ 	.byte	0x01
	.zero		1


	//----- nvinfo : EIATTR_MERCURY_ISA_VERSION
	.align		4
        /*0074*/ 	.byte	0x03, 0x5f
        /*0076*/ 	.short	0x0101


	//----- nvinfo : EIATTR_COOP_GROUP_MASK_REGIDS
	.align		4
        /*0078*/ 	.byte	0x04, 0x29
        /*007a*/ 	.short	(.L_676 - .L_675)


	//   ....[0]....
.L_675:
        /*007c*/ 	.word	0xffffffff


	//   ....[1]....
        /*0080*/ 	.word	0xffffffff


	//   ....[2]....
        /*0084*/ 	.word	0xffffffff


	//   ....[3]....
        /*0088*/ 	.word	0xffffffff


	//   ....[4]....
        /*008c*/ 	.word	0xffffffff


	//   ....[5]....
        /*0090*/ 	.word	0xffffffff


	//   ....[6]....
        /*0094*/ 	.word	0xffffffff


	//   ....[7]....
        /*0098*/ 	.word	0xffffffff


	//   ....[8]....
        /*009c*/ 	.word	0xffffffff


	//   ....[9]....
        /*00a0*/ 	.word	0xffffffff


	//   ....[10]....
        /*00a4*/ 	.word	0xffffffff


	//   ....[11]....
        /*00a8*/ 	.word	0xffffffff


	//   ....[12]....
        /*00ac*/ 	.word	0xffffffff


	//   ....[13]....
        /*00b0*/ 	.word	0xffffffff


	//   ....[14]....
        /*00b4*/ 	.word	0xffffffff


	//   ....[15]....
        /*00b8*/ 	.word	0xffffffff


	//   ....[16]....
        /*00bc*/ 	.word	0xffffffff


	//   ....[17]....
        /*00c0*/ 	.word	0xffffffff


	//   ....[18]....
        /*00c4*/ 	.word	0xffffffff


	//   ....[19]....
        /*00c8*/ 	.word	0xffffffff


	//   ....[20]....
        /*00cc*/ 	.word	0xffffffff


	//   ....[21]....
        /*00d0*/ 	.word	0xffffffff


	//   ....[22]....
        /*00d4*/ 	.word	0xffffffff


	//   ....[23]....
        /*00d8*/ 	.word	0xffffffff


	//   ....[24]....
        /*00dc*/ 	.word	0xffffffff


	//   ....[25]....
        /*00e0*/ 	.word	0xffffffff


	//   ....[26]....
        /*00e4*/ 	.word	0xffffffff


	//   ....[27]....
        /*00e8*/ 	.word	0xffffffff


	//   ....[28]....
        /*00ec*/ 	.word	0xffffffff


	//   ....[29]....
        /*00f0*/ 	.word	0xffffffff


	//----- nvinfo : EIATTR_COOP_GROUP_INSTR_OFFSETS
	.align		4
.L_676:
        /*00f4*/ 	.byte	0x04, 0x28
        /*00f6*/ 	.short	(.L_678 - .L_677)


	//   ....[0]....
.L_677:
        /*00f8*/ 	.word	0x000011b0


	//   ....[1]....
        /*00fc*/ 	.word	0x000011c0


	//   ....[2]....
        /*0100*/ 	.word	0x00001260


	//   ....[3]....
        /*0104*/ 	.word	0x00001270


	//   ....[4]....
        /*0108*/ 	.word	0x000012e0


	//   ....[5]....
        /*010c*/ 	.word	0x00001300


	//   ....[6]....
        /*0110*/ 	.word	0x00001370


	//   ....[7]....
        /*0114*/ 	.word	0x00001390


	//   ....[8]....
        /*0118*/ 	.word	0x00001420


	//   ....[9]....
        /*011c*/ 	.word	0x00001430


	//   ....[10]....
        /*0120*/ 	.word	0x000017e0


	//   ....[11]....
        /*0124*/ 	.word	0x000017f0


	//   ....[12]....
        /*0128*/ 	.word	0x000018a0


	//   ....[13]....
        /*012c*/ 	.word	0x000018c0


	//   ....[14]....
        /*0130*/ 	.word	0x00001940


	//   ....[15]....
        /*0134*/ 	.word	0x00001960


	//   ....[16]....
        /*0138*/ 	.word	0x000019e0


	//   ....[17]....
        /*013c*/ 	.word	0x00001a00


	//   ....[18]....
        /*0140*/ 	.word	0x00001aa0


	//   ....[19]....
        /*0144*/ 	.word	0x00001ac0


	//   ....[20]....
        /*0148*/ 	.word	0x00003620


	//   ....[21]....
        /*014c*/ 	.word	0x00003630


	//   ....[22]....
        /*0150*/ 	.word	0x000036d0


	//   ....[23]....
        /*0154*/ 	.word	0x000036e0


	//   ....[24]....
        /*0158*/ 	.word	0x00003750


	//   ....[25]....
        /*015c*/ 	.word	0x00003770


	//   ....[26]....
        /*0160*/ 	.word	0x000037e0


	//   ....[27]....
        /*0164*/ 	.word	0x00003810


	//   ....[28]....
        /*0168*/ 	.word	0x000038c0


	//   ....[29]....
        /*016c*/ 	.word	0x000038d0


	//----- nvinfo : EIATTR_VRC_CTA_INIT_COUNT
	.align		4
.L_678:
        /*0170*/ 	.byte	0x02, 0x4a
	.zero		1
	.zero		1


	//----- nvinfo : EIATTR_EXIT_INSTR_OFFSETS
	.align		4
        /*0174*/ 	.byte	0x04, 0x1c
        /*0176*/ 	.short	(.L_680 - .L_679)


	//   ....[0]....
.L_679:
        /*0178*/ 	.word	0x00003be0


	//   ....[1]....
        /*017c*/ 	.word	0x00003c20


	//----- nvinfo : EIATTR_MAX_THREADS
	.align		4
.L_680:
        /*0180*/ 	.byte	0x04, 0x05
        /*0182*/ 	.short	(.L_682 - .L_681)
.L_681:
        /*0184*/ 	.word	0x00000100
        /*0188*/ 	.word	0x00000001
        /*018c*/ 	.word	0x00000001


	//----- nvinfo : EIATTR_CRS_STACK_SIZE
	.align		4
.L_682:
        /*0190*/ 	.byte	0x04, 0x1e
        /*0192*/ 	.short	(.L_684 - .L_683)
.L_683:
        /*0194*/ 	.word	0x00000000


	//----- nvinfo : EIATTR_CBANK_PARAM_SIZE
	.align		4
.L_684:
        /*0198*/ 	.byte	0x03, 0x19
        /*019a*/ 	.short	0x003e


	//----- nvinfo : EIATTR_PARAM_CBANK
	.align		4
        /*019c*/ 	.byte	0x04, 0x0a
        /*019e*/ 	.short	(.L_686 - .L_685)
	.align		4
.L_685:
        /*01a0*/ 	.word	index@(.nv.constant0._ZN3cub18CUB_300001_SM_10006detail6reduce18DeviceReduceKernelINS2_10policy_hubImj11mul_functorImEE10Policy1000EN6thrust24THRUST_300001_SM_1000_NS6detail15normal_iteratorINSA_10device_ptrIjEEEEjS6_m11inc_functorIjEEEvT0_PT3_T1_NS0_13GridEvenShareISL_EET2_T4_)
        /*01a4*/ 	.short	0x0380
        /*01a6*/ 	.short	0x003e


	//----- nvinfo : EIATTR_SW_WAR
	.align		4
.L_686:
        /*01a8*/ 	.byte	0x04, 0x36
        /*01aa*/ 	.short	(.L_688 - .L_687)
.L_687:
        /*01ac*/ 	.word	0x00000008
.L_688:


//--------------------- .nv.info._ZN3cub18CUB_300001_SM_10006detail6reduce28DeviceReduceSingleTileKernelINS2_10policy_hubImj11mul_functorImEE10Policy1000EN6thrust24THRUST_300001_SM_1000_NS6detail15normal_iteratorINSA_10device_ptrIjEEEEPmjS6_mm11inc_functorIjEEEvT0_T1_T2_T3_T4_T6_ --------------------------
	.section	.nv.info._ZN3cub18CUB_300001_SM_10006detail6reduce28DeviceReduceSingleTileKernelINS2_10policy_hubImj11mul_functorImEE10Policy1000EN6thrust24THRUST_300001_SM_1000_NS6detail15normal_iteratorINSA_10device_ptrIjEEEEPmjS6_mm11inc_functorIjEEEvT0_T1_T2_T3_T4_T6_,"",@"SHT_CUDA_INFO"
	.sectionflags	@""
	.align	4


	//----- nvinfo : EIATTR_CUDA_API_VERSION
	.align		4
        /*0000*/ 	.byte	0x04, 0x37
        /*0002*/ 	.short	(.L_690 - .L_689)
.L_689:
        /*0004*/ 	.word	0x00000082


	//----- nvinfo : EIATTR_KPARAM_INFO
	.align		4
.L_690:
        /*0008*/ 	.byte	0x04, 0x17
        /*000a*/ 	.short	(.L_692 - .L_691)
.L_691:
        /*000c*/ 	.word	0x00000000
        /*0010*/ 	.short	0x0005
        /*0012*/ 	.short	0x0020
        /*0014*/ 	.byte	0x00, 0xf0, 0x05, 0x00


	//----- nvinfo : EIATTR_KPARAM_INFO
	.align		4
.L_692:
        /*0018*/ 	.byte	0x04, 0x17
        /*001a*/ 	.short	(.L_694 - .L_693)
.L_693:
        /*001c*/ 	.word	0x00000000
        /*0020*/ 	.short	0x0004
        /*0022*/ 	.short	0x0018
        /*0024*/ 	.byte	0x00, 0xf0, 0x21, 0x00


	//----- nvinfo : EIATTR_KPARAM_INFO
	.align		4
.L_694:
        /*0028*/ 	.byte	0x04, 0x17
        /*002a*/ 	.short	(.L_696 - .L_695)
.L_695:
        /*002c*/ 	.word	0x00000000
        /*0030*/ 	.short	0x0003
        /*0032*/ 	.short	0x0014
        /*0034*/ 	.byte	0x00, 0xf0, 0x05, 0x00


	//----- nvinfo : EIATTR_KPARAM_INFO
	.align		4
.L_696:
        /*0038*/ 	.byte	0x04, 0x17
        /*003a*/ 	.short	(.L_698 - .L_697)
.L_697:
        /*003c*/ 	.word	0x00000000
        /*0040*/ 	.short	0x0002
        /*0042*/ 	.short	0x0010
        /*0044*/ 	.byte	0x00, 0xf0, 0x11, 0x00


	//----- nvinfo : EIATTR_KPARAM_INFO
	.align		4
.L_698:
        /*0048*/ 	.byte	0x04, 0x17
        /*004a*/ 	.short	(.L_700 - .L_699)
.L_699:
        /*004c*/ 	.word	0x00000000
        /*0050*/ 	.short	0x0001
        /*0052*/ 	.short	0x0008
        /*0054*/ 	.byte	0x00, 0xf5, 0x21, 0x00


	//----- nvinfo : EIATTR_KPARAM_INFO
	.align		4
.L_700:
        /*0058*/ 	.byte	0x04, 0x17
        /*005a*/ 	.short	(.L_702 - .L_701)
.L_701:
        /*005c*/ 	.word	0x00000000
        /*0060*/ 	.short	0x0000
        /*0062*/ 	.short	0x0000
        /*0064*/ 	.byte	0x00, 0xf0, 0x21, 0x00


	//----- nvinfo : EIATTR_SPARSE_MMA_MASK
	.align		4
.L_702:
        /*0068*/ 	.byte	0x03, 0x50
        /*006a*/ 	.short	0x0000


	//----- nvinfo : EIATTR_MAXREG_COUNT
	.align		4
        /*006c*/ 	.byte	0x03, 0x1b
        /*006e*/ 	.short	0x00ff


	//----- nvinfo : EIATTR_NUM_BARRIERS
	.align		4
        /*0070*/ 	.byte	0x02, 0x4c
        /*0072*/ 	.byte	0x01
	.zero		1


	//----- nvinfo : EIATTR_MERCURY_ISA_VERSION
	.align		4
        /*0074*/ 	.byte	0x03, 0x5f
        /*0076*/ 	.short	0x0101


	//----- nvinfo : EIATTR_COOP_GROUP_MASK_REGIDS
	.align		4
        /*0078*/ 	.byte	0x04, 0x29
        /*007a*/ 	.short	(.L_704 - .L_703)


	//   ....[0]....
.L_703:
        /*007c*/ 	.word	0xffffffff


	//   ....[1]....
        /*0080*/ 	.word	0xffffffff


	//   ....[2]....
        /*0084*/ 	.word	0xffffffff


	//   ....[3]....
        /*0088*/ 	.word	0xffffffff


	//   ....[4]....
        /*008c*/ 	.word	0xffffffff


	//   ....[5]....
        /*0090*/ 	.word	0xffffffff


	//   ....[6]....
        /*0094*/ 	.word	0xffffffff


	//   ....[7]....
        /*0098*/ 	.word	0xffffffff


	//   ....[8]....
        /*009c*/ 	.word	0xffffffff


	//   ....[9]....
        /*00a0*/ 	.word	0xffffffff


	//   ....[10]....
        /*00a4*/ 	.word	0xffffffff


	//   ....[11]....
        /*00a8*/ 	.word	0xffffffff


	//   ....[12]....
        /*00ac*/ 	.word	0xffffffff


	//   ....[13]....
        /*00b0*/ 	.word	0xffffffff


	//   ....[14]....
        /*00b4*/ 	.word	0xffffffff


	//   ....[15]....
        /*00b8*/ 	.word	0xffffffff


	//   ....[16]....
        /*00bc*/ 	.word	0xffffffff


	//   ....[17]....
        /*00c0*/ 	.word	0xffffffff


	//   ....[18]....
        /*00c4*/ 	.word	0xffffffff


	//   ....[19]....
        /*00c8*/ 	.word	0xffffffff


	//   ....[20]....
        /*00cc*/ 	.word	0xffffffff


	//   ....[21]....
        /*00d0*/ 	.word	0xffffffff


	//   ....[22]....
        /*00d4*/ 	.word	0xffffffff


	//   ....[23]....
        /*00d8*/ 	.word	0xffffffff


	//   ....[24]....
        /*00dc*/ 	.word	0xffffffff


	//   ....[25]....
        /*00e0*/ 	.word	0xffffffff


	//   ....[26]....
        /*00e4*/ 	.word	0xffffffff


	//   ....[27]....
        /*00e8*/ 	.word	0xffffffff


	//   ....[28]....
        /*00ec*/ 	.word	0xffffffff


	//   ....[29]....
        /*00f0*/ 	.word	0xffffffff


	//----- nvinfo : EIATTR_COOP_GROUP_INSTR_OFFSETS
	.align		4
.L_704:
        /*00f4*/ 	.byte	0x04, 0x28
        /*00f6*/ 	.short	(.L_706 - .L_705)


	//   ....[0]....
.L_705:
        /*00f8*/ 	.word	0x00000e80


	//   ....[1]....
        /*00fc*/ 	.word	0x00000e90


	//   ....[2]....
        /*0100*/ 	.word	0x00000f20


	//   ....[3]....
        /*0104*/ 	.word	0x00000f40


	//   ....[4]....
        /*0108*/ 	.word	0x00000fb0


	//   ....[5]....
        /*010c*/ 	.word	0x00000fd0


	//   ....[6]....
        /*0110*/ 	.word	0x00001010


	//   ....[7]....
        /*0114*/ 	.word	0x00001060


	//   ....[8]....
        /*0118*/ 	.word	0x000010d0


	//   ....[9]....
        /*011c*/ 	.word	0x00001100


	//   ....[10]....
        /*0120*/ 	.word	0x000014b0


	//   ....[11]....
        /*0124*/ 	.word	0x000014c0


	//   ....[12]....
        /*0128*/ 	.word	0x00001570


	//   ....[13]....
        /*012c*/ 	.word	0x00001590


	//   ....[14]....
        /*0130*/ 	.word	0x000015f0


	//   ....[15]....
        /*0134*/ 	.word	0x00001630


	//   ....[16]....
        /*0138*/ 	.word	0x000016c0


	//   ....[17]....
        /*013c*/ 	.word	0x000016e0


	//   ....[18]....
        /*0140*/ 	.word	0x00001770


	//   ....[19]....
        /*0144*/ 	.word	0x00001780


	//   ....[20]....
        /*0148*/ 	.word	0x000031f0


	//   ....[21]....
        /*014c*/ 	.word	0x00003200


	//   ....[22]....
        /*0150*/ 	.word	0x000032a0


	//   ....[23]....
        /*0154*/ 	.word	0x000032b0


	//   ....[24]....
        /*0158*/ 	.word	0x00003320


	//   ....[25]....
        /*015c*/ 	.word	0x00003340


	//   ....[26]....
        /*0160*/ 	.word	0x00003380


	//   ....[27]....
        /*0164*/ 	.word	0x000033e0


	//   ....[28]....
        /*0168*/ 	.word	0x00003480


	//   ....[29]....
        /*016c*/ 	.word	0x00003490


	//----- nvinfo : EIATTR_VRC_CTA_INIT_COUNT
	.align		4
.L_706:
        /*0170*/ 	.byte	0x02, 0x4a
	.zero		1
	.zero		1


	//----- nvinfo : EIATTR_EXIT_INSTR_OFFSETS
	.align		4
        /*0174*/ 	.byte	0x04, 0x1c
        /*0176*/ 	.short	(.L_708 - .L_707)


	//   ....[0]....
.L_707:
        /*0178*/ 	.word	0x00000080


	//   ....[1]....
        /*017c*/ 	.word	0x000000c0


	//   ....[2]....
        /*0180*/ 	.word	0x000037b0


	//   ....[3]....
        /*0184*/ 	.word	0x00003830


	//----- nvinfo : EIATTR_MAX_THREADS
	.align		4
.L_708:
        /*0188*/ 	.byte	0x04, 0x05
        /*018a*/ 	.short	(.L_710 - .L_709)
.L_709:
        /*018c*/ 	.word	0x00000100
        /*0190*/ 	.word	0x00000001
        /*0194*/ 	.word	0x00000001


	//----- nvinfo : EIATTR_CRS_STACK_SIZE
	.align		4
.L_710:
        /*0198*/ 	.byte	0x04, 0x1e
        /*019a*/ 	.short	(.L_712 - .L_711)
.L_711:
        /*019c*/ 	.word	0x00000000


	//----- nvinfo : EIATTR_CBANK_PARAM_SIZE
	.align		4
.L_712:
        /*01a0*/ 	.byte	0x03, 0x19
        /*01a2*/ 	.short	0x0021


	//----- nvinfo : EIATTR_PARAM_CBANK
	.align		4
        /*01a4*/ 	.byte	0x04, 0x0a
        /*01a6*/ 	.short	(.L_714 - .L_713)
	.align		4
.L_713:
        /*01a8*/ 	.word	index@(.nv.constant0._ZN3cub18CUB_300001_SM_10006detail6reduce28DeviceReduceSingleTileKernelINS2_10policy_hubImj11mul_functorImEE10Policy1000EN6thrust24THRUST_300001_SM_1000_NS6detail15normal_iteratorINSA_10device_ptrIjEEEEPmjS6_mm11inc_functorIjEEEvT0_T1_T2_T3_T4_T6_)
        /*01ac*/ 	.short	0x0380
        /*01ae*/ 	.short	0x0021


	//----- nvinfo : EIATTR_SW_WAR
	.align		4
.L_714:
        /*01b0*/ 	.byte	0x04, 0x36
        /*01b2*/ 	.short	(.L_716 - .L_715)
.L_715:
        /*01b4*/ 	.word	0x00000008
.L_716:


//--------------------- .nv.info._ZN3cub18CUB_300001_SM_10006detail9transform16transform_kernelINS2_10policy_hubILb1EN4cuda3std3__45tupleIJN6thrust24THRUST_300001_SM_1000_NS6detail15normal_iteratorINSA_10device_ptrIdEEEEEEEE10policy1000El11abs_functorIdESF_JPdEEEvT0_iT1_T2_DpNS2_10kernel_argIT3_EE --------------------------
	.section	.nv.info._ZN3cub18CUB_300001_SM_10006detail9transform16transform_kernelINS2_10policy_hubILb1EN4cuda3std3__45tupleIJN6thrust24THRUST_300001_SM_1000_NS6detail15normal_iteratorINSA_10device_ptrIdEEEEEEEE10policy1000El11abs_functorIdESF_JPdEEEvT0_iT1_T2_DpNS2_10kernel_argIT3_EE,"",@"SHT_CUDA_INFO"
	.sectionflags	@""
	.align	4


	//----- nvinfo : EIATTR_CUDA_API_VERSION
	.align		4
        /*0000*/ 	.byte	0x04, 0x37
        /*0002*/ 	.short	(.L_718 - .L_717)
.L_717:
        /*0004*/ 	.word	0x00000082


	//----- nvinfo : EIATTR_KPARAM_INFO
	.align		4
.L_718:
        /*0008*/ 	.byte	0x04, 0x17
        /*000a*/ 	.short	(.L_720 - .L_719)
.L_719:
        /*000c*/ 	.word	0x00000000
        /*0010*/ 	.short	0x0004
        /*0012*/ 	.short	0x0018
        /*0014*/ 	.byte	0x00, 0xf0, 0x41, 0x00


	//----- nvinfo : EIATTR_KPARAM_INFO
	.align		4
.L_720:
        /*0018*/ 	.byte	0x04, 0x17
        /*001a*/ 	.short	(.L_722 - .L_721)
.L_721:
        /*001c*/ 	.word	0x00000000
        /*0020*/ 	.short	0x0003
        /*0022*/ 	.short	0x0010
        /*0024*/ 	.byte	0x00, 0xf0, 0x21, 0x00


	//----- nvinfo : EIATTR_KPARAM_INFO
	.align		4
.L_722:
        /*0028*/ 	.byte	0x04, 0x17
        /*002a*/ 	.short	(.L_724 - .L_723)
.L_723:
        /*002c*/ 	.word	0x00000000
        /*0030*/ 	.short	0x0002
        /*0032*/ 	.short	0x000c
        /*0034*/ 	.byte	0x00, 0xf0, 0x05, 0x00


	//----- nvinfo : EIATTR_KPARAM_INFO
	.align		4
.L_724:
        /*0038*/ 	.byte	0x04, 0x17
        /*003a*/ 	.short	(.L_726 - .L_725)
.L_725:
        /*003c*/ 	.word	0x00000000
        /*0040*/ 	.short	0x0001
        /*0042*/ 	.short	0x0008
        /*0044*/ 	.byte	0x00, 0xf0, 0x11, 0x00


	//----- nvinfo : EIATTR_KPARAM_INFO
	.align		4
.L_726:
        /*0048*/ 	.byte	0x04, 0x17
        /*004a*/ 	.short	(.L_728 - .L_727)
.L_727:
        /*004c*/ 	.word	0x00000000
        /*0050*/ 	.short	0x0000
        /*0052*/ 	.short	0x0000
        /*0054*/ 	.byte	0x00, 0xf0, 0x21, 0x00


	//----- nvinfo : EIATTR_SPARSE_MMA_MASK
	.align		4
.L_728:
        /*0058*/ 	.byte	0x03, 0x50
        /*005a*/ 	.short	0x0000


	//----- nvinfo : EIATTR_MAXREG_COUNT
	.align		4
        /*005c*/ 	.byte	0x03, 0x1b
        /*005e*/ 	.short	0x00ff


	//----- nvinfo : EIATTR_MERCURY_ISA_VERSION
	.align		4
        /*0060*/ 	.byte	0x03, 0x5f
        /*0062*/ 	.short	0x0101


	//----- nvinfo : EIATTR_VRC_CTA_INIT_COUNT
	.align		4
        /*0064*/ 	.byte	0x02, 0x4a
	.zero		1
	.zero		1


	//----- nvinfo : EIATTR_EXIT_INSTR_OFFSETS
	.align		4
        /*0068*/ 	.byte	0x04, 0x1c
        /*006a*/ 	.short	(.L_730 - .L_729)


	//   ....[0]....
.L_729:
        /*006c*/ 	.word	0x000002a0


	//   ....[1]....
        /*0070*/ 	.word	0x00000d30


	//   ....[2]....
        /*0074*/ 	.word	0x00001020


	//   ....[3]....
        /*0078*/ 	.word	0x000011c0


	//   ....[4]....
        /*007c*/ 	.word	0x000011f0


	//   ....[5]....
        /*0080*/ 	.word	0x00001280


	//   ....[6]....
        /*0084*/ 	.word	0x000012a0


	//   ....[7]....
        /*0088*/ 	.word	0x00001a60


	//   ....[8]....
        /*008c*/ 	.word	0x00001df0


	//   ....[9]....
        /*0090*/ 	.word	0x00002000


	//   ....[10]....
        /*0094*/ 	.word	0x000020d0


	//----- nvinfo : EIATTR_MAX_THREADS
	.align		4
.L_730:
        /*0098*/ 	.byte	0x04, 0x05
        /*009a*/ 	.short	(.L_732 - .L_731)
.L_731:
        /*009c*/ 	.word	0x00000080
        /*00a0*/ 	.word	0x00000001
        /*00a4*/ 	.word	0x00000001


	//----- nvinfo : EIATTR_CRS_STACK_SIZE
	.align		4
.L_732:
        /*00a8*/ 	.byte	0x04, 0x1e
        /*00aa*/ 	.short	(.L_734 - .L_733)
.L_733:
        /*00ac*/ 	.word	0x00000000


	//----- nvinfo : EIATTR_CBANK_PARAM_SIZE
	.align		4
.L_734:
        /*00b0*/ 	.byte	0x03, 0x19
        /*00b2*/ 	.short	0x0028


	//----- nvinfo : EIATTR_PARAM_CBANK
	.align		4
        /*00b4*/ 	.byte	0x04, 0x0a
        /*00b6*/ 	.short	(.L_736 - .L_735)
	.align		4
.L_735:
        /*00b8*/ 	.word	index@(.nv.constant0._ZN3cub18CUB_300001_SM_10006detail9transform16transform_kernelINS2_10policy_hubILb1EN4cuda3std3__45tupleIJN6thrust24THRUST_300001_SM_1000_NS6detail15normal_iteratorINSA_10device_ptrIdEEEEEEEE10policy1000El11abs_functorIdESF_JPdEEEvT0_iT1_T2_DpNS2_10kernel_argIT3_EE)
        /*00bc*/ 	.short	0x0380
        /*00be*/ 	.short	0x0028


	//----- nvinfo : EIATTR_SW_WAR
	.align		4
.L_736:
        /*00c0*/ 	.byte	0x04, 0x36
        /*00c2*/ 	.short	(.L_738 - .L_737)
.L_737:
        /*00c4*/ 	.word	0x00000008
.L_738:


//--------------------- .nv.info._ZN3cub18CUB_300001_SM_10006detail9transform16transform_kernelINS2_10policy_hubILb1EN4cuda3std3__45tupleIJN6thrust24THRUST_300001_SM_1000_NS6detail15normal_iteratorINSA_10device_ptrIdEEEEEEEE10policy1000Ei11abs_functorIdESF_JPdEEEvT0_iT1_T2_DpNS2_10kernel_argIT3_EE --------------------------
	.section	.nv.info._ZN3cub18CUB_300001_SM_10006detail9transform16transform_kernelINS2_10policy_hubILb1EN4cuda3std3__45tupleIJN6thrust24THRUST_300001_SM_1000_NS6detail15normal_iteratorINSA_10device_ptrIdEEEEEEEE10policy1000Ei11abs_functorIdESF_JPdEEEvT0_iT1_T2_DpNS2_10kernel_argIT3_EE,"",@"SHT_CUDA_INFO"
	.sectionflags	@""
	.align	4


	//----- nvinfo : EIATTR_CUDA_API_VERSION
	.align		4
        /*0000*/ 	.byte	0x04, 0x37
        /*0002*/ 	.short	(.L_740 - .L_739)
.L_739:
        /*0004*/ 	.word	0x00000082


	//----- nvinfo : EIATTR_KPARAM_INFO
	.align		4
.L_740:
        /*0008*/ 	.byte	0x04, 0x17
        /*000a*/ 	.short	(.L_742 - .L_741)
.L_741:
        /*000c*/ 	.word	0x00000000
        /*0010*/ 	.short	0x0004
        /*0012*/ 	.short	0x0018
        /*0014*/ 	.byte	0x00, 0xf0, 0x41, 0x00


	//----- nvinfo : EIATTR_KPARAM_INFO
	.align		4
.L_742:
        /*0018*/ 	.byte	0x04, 0x17
        /*001a*/ 	.short	(.L_744 - .L_743)
.L_743:
        /*001c*/ 	.word	0x00000000
        /*0020*/ 	.short	0x0003
        /*0022*/ 	.short	0x0010
        /*0024*/ 	.byte	0x00, 0xf0, 0x21, 0x00


	//----- nvinfo : EIATTR_KPARAM_INFO
	.align		4
.L_744:
        /*0028*/ 	.byte	0x04, 0x17
        /*002a*/ 	.short	(.L_746 - .L_745)
.L_745:
        /*002c*/ 	.word	0x00000000
        /*0030*/ 	.short	0x0002
        /*0032*/ 	.short	0x0008
        /*0034*/ 	.byte	0x00, 0xf0, 0x05, 0x00


	//----- nvinfo : EIATTR_KPARAM_INFO
	.align		4
.L_746:
        /*0038*/ 	.byte	0x04, 0x17
        /*003a*/ 	.short	(.L_748 - .L_747)
.L_747:
        /*003c*/ 	.word	0x00000000
        /*0040*/ 	.short	0x0001
        /*0042*/ 	.short	0x0004
        /*0044*/ 	.byte	0x00, 0xf0, 0x11, 0x00


	//----- nvinfo : EIATTR_KPARAM_INFO
	.align		4
.L_748:
        /*0048*/ 	.byte	0x04, 0x17
        /*004a*/ 	.short	(.L_750 - .L_749)
.L_749:
        /*004c*/ 	.word	0x00000000
        /*0050*/ 	.short	0x0000
        /*0052*/ 	.short	0x0000
        /*0054*/ 	.byte	0x00, 0xf0, 0x11, 0x00


	//----- nvinfo : EIATTR_SPARSE_MMA_MASK
	.align		4
.L_750:
        /*0058*/ 	.byte	0x03, 0x50
        /*005a*/ 	.short	0x0000


	//----- nvinfo : EIATTR_MAXREG_COUNT
	.align		4
        /*005c*/ 	.byte	0x03, 0x1b
        /*005e*/ 	.short	0x00ff


	//----- nvinfo : EIATTR_MERCURY_ISA_VERSION
	.align		4
        /*0060*/ 	.byte	0x03, 0x5f
        /*0062*/ 	.short	0x0101


	//----- nvinfo : EIATTR_VRC_CTA_INIT_COUNT
	.align		4
        /*0064*/ 	.byte	0x02, 0x4a
	.zero		1
	.zero		1


	//----- nvinfo : EIATTR_EXIT_INSTR_OFFSETS
	.align		4
        /*0068*/ 	.byte	0x04, 0x1c
        /*006a*/ 	.short	(.L_752 - .L_751)


	//   ....[0]....
.L_751:
        /*006c*/ 	.word	0x000001f0


	//   ....[1]....
        /*0070*/ 	.word	0x000009b0


	//   ....[2]....
        /*0074*/ 	.word	0x00000d50


	//   ....[3]....
        /*0078*/ 	.word	0x00000f60


	//   ....[4]....
        /*007c*/ 	.word	0x00001050


	//   ....[5]....
        /*0080*/ 	.word	0x00001070


	//   ....[6]....
        /*0084*/ 	.word	0x00001590


	//   ....[7]....
        /*0088*/ 	.word	0x00001880


	//   ....[8]....
        /*008c*/ 	.word	0x00001a20


	//   ....[9]....
        /*0090*/ 	.word	0x00001a50


	//   ....[10]....
        /*0094*/ 	.word	0x00001ae0


	//----- nvinfo : EIATTR_MAX_THREADS
	.align		4
.L_752:
        /*0098*/ 	.byte	0x04, 0x05
        /*009a*/ 	.short	(.L_754 - .L_753)
.L_753:
        /*009c*/ 	.word	0x00000080
        /*00a0*/ 	.word	0x00000001
        /*00a4*/ 	.word	0x00000001


	//----- nvinfo : EIATTR_CRS_STACK_SIZE
	.align		4
.L_754:
        /*00a8*/ 	.byte	0x04, 0x1e
        /*00aa*/ 	.short	(.L_756 - .L_755)
.L_755:
        /*00ac*/ 	.word	0x00000000


	//----- nvinfo : EIATTR_CBANK_PARAM_SIZE
	.align		4
.L_756:
        /*00b0*/ 	.byte	0x03, 0x19
        /*00b2*/ 	.short	0x0028


	//----- nvinfo : EIATTR_PARAM_CBANK
	.align		4
        /*00b4*/ 	.byte	0x04, 0x0a
        /*00b6*/ 	.short	(.L_758 - .L_757)
	.align		4
.L_757:
        /*00b8*/ 	.word	index@(.nv.constant0._ZN3cub18CUB_300001_SM_10006detail9transform16transform_kernelINS2_10policy_hubILb1EN4cuda3std3__45tupleIJN6thrust24THRUST_300001_SM_1000_NS6detail15normal_iteratorINSA_10device_ptrIdEEEEEEEE10policy1000Ei11abs_functorIdESF_JPdEEEvT0_iT1_T2_DpNS2_10kernel_argIT3_EE)
        /*00bc*/ 	.short	0x0380
        /*00be*/ 	.short	0x0028


	//----- nvinfo : EIATTR_SW_WAR
	.align		4
.L_758:
        /*00c0*/ 	.byte	0x04, 0x36
        /*00c2*/ 	.short	(.L_760 - .L_759)
.L_759:
        /*00c4*/ 	.word	0x00000008
.L_760:


//--------------------- .nv.info._ZN3cub18CUB_300001_SM_10006detail9transform16transform_kernelINS2_10policy_hubILb1EN4cuda3std3__45tupleIJN6thrust24THRUST_300001_SM_1000_NS6detail15normal_iteratorINSA_10device_ptrIdEEEESF_EEEE10policy1000El12diff_functorIdESF_JPdSL_EEEvT0_iT1_T2_DpNS2_10kernel_argIT3_EE --------------------------
	.section	.nv.info._ZN3cub18CUB_300001_SM_10006detail9transform16transform_kernelINS2_10policy_hubILb1EN4cuda3std3__45tupleIJN6thrust24THRUST_300001_SM_1000_NS6detail15normal_iteratorINSA_10device_ptrIdEEEESF_EEEE10policy1000El12diff_functorIdESF_JPdSL_EEEvT0_iT1_T2_DpNS2_10kernel_argIT3_EE,"",@"SHT_CUDA_INFO"
	.sectionflags	@""
	.align	4


	//----- nvinfo : EIATTR_CUDA_API_VERSION
	.align		4
        /*0000*/ 	.byte	0x04, 0x37
        /*0002*/ 	.short	(.L_762 - .L_761)
.L_761:
        /*0004*/ 	.word	0x00000082


	//----- nvinfo : EIATTR_KPARAM_INFO
	.align		4
.L_762:
        /*0008*/ 	.byte	0x04, 0x17
        /*000a*/ 	.short	(.L_764 - .L_763)
.L_763:
        /*000c*/ 	.word	0x00000000
        /*0010*/ 	.short	0x0005
        /*0012*/ 	.short	0x0028
        /*0014*/ 	.byte	0x00, 0xf0, 0x41, 0x00


	//----- nvinfo : EIATTR_KPARAM_INFO
	.align		4
.L_764:
        /*0018*/ 	.byte	0x04, 0x17
        /*001a*/ 	.short	(.L_766 - .L_765)
.L_765:
        /*001c*/ 	.word	0x00000000
        /*0020*/ 	.short	0x0004
        /*0022*/ 	.short	0x0018
        /*0024*/ 	.byte	0x00, 0xf0, 0x41, 0x00


	//----- nvinfo : EIATTR_KPARAM_INFO
	.align		4
.L_766:
        /*0028*/ 	.byte	0x04, 0x17
        /*002a*/ 	.short	(.L_768 - .L_767)
.L_767:
        /*002c*/ 	.word	0x00000000
        /*0030*/ 	.short	0x0003
        /*0032*/ 	.short	0x0010
        /*0034*/ 	.byte	0x00, 0xf0, 0x21, 0x00


	//----- nvinfo : EIATTR_KPARAM_INFO
	.align		4
.L_768:
        /*0038*/ 	.byte	0x04, 0x17
        /*003a*/ 	.short	(.L_770 - .L_769)
.L_769:
        /*003c*/ 	.word	0x00000000
        /*0040*/ 	.short	0x0002
        /*0042*/ 	.short	0x000c
        /*0044*/ 	.byte	0x00, 0xf0, 0x05, 0x00


	//----- nvinfo : EIATTR_KPARAM_INFO
	.align		4
.L_770:
        /*0048*/ 	.byte	0x04, 0x17
        /*004a*/ 	.short	(.L_772 - .L_771)
.L_771:
        /*004c*/ 	.word	0x00000000
        /*0050*/ 	.short	0x0001
        /*0052*/ 	.short	0x0008
        /*0054*/ 	.byte	0x00, 0xf0, 0x11, 0x00


	//----- nvinfo : EIATTR_KPARAM_INFO
	.align		4
.L_772:
        /*0058*/ 	.byte	0x04, 0x17
        /*005a*/ 	.short	(.L_774 - .L_773)
.L_773:
        /*005c*/ 	.word	0x00000000
        /*0060*/ 	.short	0x0000
        /*0062*/ 	.short	0x0000
        /*0064*/ 	.byte	0x00, 0xf0, 0x21, 0x00


	//----- nvinfo : EIATTR_SPARSE_MMA_MASK
	.align		4
.L_774:
        /*0068*/ 	.byte	0x03, 0x50
        /*006a*/ 	.short	0x0000


	//----- nvinfo : EIATTR_MAXREG_COUNT
	.align		4
        /*006c*/ 	.byte	0x03, 0x1b
        /*006e*/ 	.short	0x00ff


	//----- nvinfo : EIATTR_MERCURY_ISA_VERSION
	.align		4
        /*0070*/ 	.byte	0x03, 0x5f
        /*0072*/ 	.short	0x0101


	//----- nvinfo : EIATTR_VRC_CTA_INIT_COUNT
	.align		4
        /*0074*/ 	.byte	0x02, 0x4a
	.zero		1
	.zero		1


	//----- nvinfo : EIATTR_EXIT_INSTR_OFFSETS
	.align		4
        /*0078*/ 	.byte	0x04, 0x1c
        /*007a*/ 	.short	(.L_776 - .L_775)


	//   ....[0]....
.L_775:
        /*007c*/ 	.word	0x000003d0


	//   ....[1]....
        /*0080*/ 	.word	0x000010a0


	//   ....[2]....
        /*0084*/ 	.word	0x00001450


	//   ....[3]....
        /*0088*/ 	.word	0x00001650


	//   ....[4]....
        /*008c*/ 	.word	0x00001680


	//   ....[5]....
        /*0090*/ 	.word	0x00001740


	//   ....[6]....
        /*0094*/ 	.word	0x00001760


	//   ....[7]....
        /*0098*/ 	.word	0x00001db0


	//   ....[8]....
        /*009c*/ 	.word	0x00002060


	//   ....[9]....
        /*00a0*/ 	.word	0x00002200


	//   ....[10]....
        /*00a4*/ 	.word	0x000022d0


	//----- nvinfo : EIATTR_MAX_THREADS
	.align		4
.L_776:
        /*00a8*/ 	.byte	0x04, 0x05
        /*00aa*/ 	.short	(.L_778 - .L_777)
.L_777:
        /*00ac*/ 	.word	0x00000080
        /*00b0*/ 	.word	0x00000001
        /*00b4*/ 	.word	0x00000001


	//----- nvinfo : EIATTR_CRS_STACK_SIZE
	.align		4
.L_778:
        /*00b8*/ 	.byte	0x04, 0x1e
        /*00ba*/ 	.short	(.L_780 - .L_779)
.L_779:
        /*00bc*/ 	.word	0x00000000


	//----- nvinfo : EIATTR_CBANK_PARAM_SIZE
	.align		4
.L_780:
        /*00c0*/ 	.byte	0x03, 0x19
        /*00c2*/ 	.short	0x0038


	//----- nvinfo : EIATTR_PARAM_CBANK
	.align		4
        /*00c4*/ 	.byte	0x04, 0x0a
        /*00c6*/ 	.short	(.L_782 - .L_781)
	.align		4
.L_781:
        /*00c8*/ 	.word	index@(.nv.constant0._ZN3cub18CUB_300001_SM_10006detail9transform16transform_kernelINS2_10policy_hubILb1EN4cuda3std3__45tupleIJN6thrust24THRUST_300001_SM_1000_NS6detail15normal_iteratorINSA_10device_ptrIdEEEESF_EEEE10policy1000El12diff_functorIdESF_JPdSL_EEEvT0_iT1_T2_DpNS2_10kernel_argIT3_EE)
        /*00cc*/ 	.short	0x0380
        /*00ce*/ 	.short	0x0038


	//----- nvinfo : EIATTR_SW_WAR
	.align		4
.L_782:
        /*00d0*/ 	.byte	0x04, 0x36
        /*00d2*/ 	.short	(.L_784 - .L_783)
.L_783:
        /*00d4*/ 	.word	0x00000008
.L_784:


//--------------------- .nv.info._ZN3cub18CUB_300001_SM_10006detail9transform16transform_kernelINS2_10policy_hubILb1EN4cuda3std3__45tupleIJN6thrust24THRUST_300001_SM_1000_NS6detail15normal_iteratorINSA_10device_ptrIdEEEESF_EEEE10policy1000Ei12diff_functorIdESF_JPdSL_EEEvT0_iT1_T2_DpNS2_10kernel_argIT3_EE --------------------------
	.section	.nv.info._ZN3cub18CUB_300001_SM_10006detail9transform16transform_kernelINS2_10policy_hubILb1EN4cuda3std3__45tupleIJN6thrust24THRUST_300001_SM_1000_NS6detail15normal_iteratorINSA_10device_ptrIdEEEESF_EEEE10policy1000Ei12diff_functorIdESF_JPdSL_EEEvT0_iT1_T2_DpNS2_10kernel_argIT3_EE,"",@"SHT_CUDA_INFO"
	.sectionflags	@""
	.align	4


	//----- nvinfo : EIATTR_CUDA_API_VERSION
	.align		4
        /*0000*/ 	.byte	0x04, 0x37
        /*0002*/ 	.short	(.L_786 - .L_785)
.L_785:
        /*0004*/ 	.word	0x00000082


	//----- nvinfo : EIATTR_KPARAM_INFO
	.align		4
.L_786:
        /*0008*/ 	.byte	0x04, 0x17
        /*000a*/ 	.short	(.L_788 - .L_787)
.L_787:
        /*000c*/ 	.word	0x00000000
        /*0010*/ 	.short	0x0005
        /*0012*/ 	.short	0x0028
        /*0014*/ 	.byte	0x00, 0xf0, 0x41, 0x00


	//----- nvinfo : EIATTR_KPARAM_INFO
	.align		4
.L_788:
        /*0018*/ 	.byte	0x04, 0x17
        /*001a*/ 	.short	(.L_790 - .L_789)
.L_789:
        /*001c*/ 	.word	0x00000000
        /*0020*/ 	.short	0x0004
        /*0022*/ 	.short	0x0018
        /*0024*/ 	.byte	0x00, 0xf0, 0x41, 0x00


	//----- nvinfo : EIATTR_KPARAM_INFO
	.align		4
.L_790:
        /*0028*/ 	.byte	0x04, 0x17
        /*002a*/ 	.short	(.L_792 - .L_791)
.L_791:
        /*002c*/ 	.word	0x00000000
        /*0030*/ 	.short	0x0003
        /*0032*/ 	.short	0x0010
        /*0034*/ 	.byte	0x00, 0xf0, 0x21, 0x00


	//----- nvinfo : EIATTR_KPARAM_INFO
	.align		4
.L_792:
        /*0038*/ 	.byte	0x04, 0x17
        /*003a*/ 	.short	(.L_794 - .L_793)
.L_793:
        /*003c*/ 	.word	0x00000000
        /*0040*/ 	.short	0x0002
        /*0042*/ 	.short	0x0008
        /*0044*/ 	.byte	0x00, 0xf0, 0x05, 0x00


	//----- nvinfo : EIATTR_KPARAM_INFO
	.align		4
.L_794:
        /*0048*/ 	.byte	0x04, 0x17
        /*004a*/ 	.short	(.L_796 - .L_795)
.L_795:
        /*004c*/ 	.word	0x00000000
        /*0050*/ 	.short	0x0001
        /*0052*/ 	.short	0x0004
        /*0054*/ 	.byte	0x00, 0xf0, 0x11, 0x00


	//----- nvinfo : EIATTR_KPARAM_INFO
	.align		4
.L_796:
        /*0058*/ 	.byte	0x04, 0x17
        /*005a*/ 	.short	(.L_798 - .L_797)
.L_797:
        /*005c*/ 	.word	0x00000000
        /*0060*/ 	.short	0x0000
        /*0062*/ 	.short	0x0000
        /*0064*/ 	.byte	0x00, 0xf0, 0x11, 0x00


	//----- nvinfo : EIATTR_SPARSE_MMA_MASK
	.align		4
.L_798:
        /*0068*/ 	.byte	0x03, 0x50
        /*006a*/ 	.short	0x0000


	//----- nvinfo : EIATTR_MAXREG_COUNT
	.align		4
        /*006c*/ 	.byte	0x03, 0x1b
        /*006e*/ 	.short	0x00ff


	//----- nvinfo : EIATTR_MERCURY_ISA_VERSION
	.align		4
        /*0070*/ 	.byte	0x03, 0x5f
        /*0072*/ 	.short	0x0101


	//----- nvinfo : EIATTR_VRC_CTA_INIT_COUNT
	.align		4
        /*0074*/ 	.byte	0x02, 0x4a
	.zero		1
	.zero		1


	//----- nvinfo : EIATTR_EXIT_INSTR_OFFSETS
	.align		4
        /*0078*/ 	.byte	0x04, 0x1c
        /*007a*/ 	.short	(.L_800 - .L_799)


	//   ....[0]....
.L_799:
        /*007c*/ 	.word	0x000002d0


	//   ....[1]....
        /*0080*/ 	.word	0x00000a00


	//   ....[2]....
        /*0084*/ 	.word	0x00000d60


	//   ....[3]....
        /*0088*/ 	.word	0x00000f00


	//   ....[4]....
        /*008c*/ 	.word	0x00000fd0


	//   ....[5]....
        /*0090*/ 	.word	0x00001000


	//   ....[6]....
        /*0094*/ 	.word	0x00001700


	//   ....[7]....
        /*0098*/ 	.word	0x00001ab0


	//   ....[8]....
        /*009c*/ 	.word	0x00001cb0


	//   ....[9]....
        /*00a0*/ 	.word	0x00001ce0


	//   ....[10]....
        /*00a4*/ 	.word	0x00001da0


	//----- nvinfo : EIATTR_MAX_THREADS
	.align		4
.L_800:
        /*00a8*/ 	.byte	0x04, 0x05
        /*00aa*/ 	.short	(.L_802 - .L_801)
.L_801:
        /*00ac*/ 	.word	0x00000080
        /*00b0*/ 	.word	0x00000001
        /*00b4*/ 	.word	0x00000001


	//----- nvinfo : EIATTR_CRS_STACK_SIZE
	.align		4
.L_802:
        /*00b8*/ 	.byte	0x04, 0x1e
        /*00ba*/ 	.short	(.L_804 - .L_803)
.L_803:
        /*00bc*/ 	.word	0x00000000


	//----- nvinfo : EIATTR_CBANK_PARAM_SIZE
	.align		4
.L_804:
        /*00c0*/ 	.byte	0x03, 0x19
        /*00c2*/ 	.short	0x0038


	//----- nvinfo : EIATTR_PARAM_CBANK
	.align		4
        /*00c4*/ 	.byte	0x04, 0x0a
        /*00c6*/ 	.short	(.L_806 - .L_805)
	.align		4
.L_805:
        /*00c8*/ 	.word	index@(.nv.constant0._ZN3cub18CUB_300001_SM_10006detail9transform16transform_kernelINS2_10policy_hubILb1EN4cuda3std3__45tupleIJN6thrust24THRUST_300001_SM_1000_NS6detail15normal_iteratorINSA_10device_ptrIdEEEESF_EEEE10policy1000Ei12diff_functorIdESF_JPdSL_EEEvT0_iT1_T2_DpNS2_10kernel_argIT3_EE)
        /*00cc*/ 	.short	0x0380
        /*00ce*/ 	.short	0x0038


	//----- nvinfo : EIATTR_SW_WAR
	.align		4
.L_806:
        /*00d0*/ 	.byte	0x04, 0x36
        /*00d2*/ 	.short	(.L_808 - .L_807)
.L_807:
        /*00d4*/ 	.word	0x00000008
.L_808:


//--------------------- .nv.info._ZN3cub18CUB_300001_SM_10006detail8for_each13static_kernelINS2_12policy_hub_t12policy_500_tEmN6thrust24THRUST_300001_SM_1000_NS8cuda_cub20__uninitialized_fill7functorINS7_10device_ptrIbEEbEEEEvT0_T1_ --------------------------
	.section	.nv.info._ZN3cub18CUB_300001_SM_10006detail8for_each13static_kernelINS2_12policy_hub_t12policy_500_tEmN6thrust24THRUST_300001_SM_1000_NS8cuda_cub20__uninitialized_fill7functorINS7_10device_ptrIbEEbEEEEvT0_T1_,"",@"SHT_CUDA_INFO"
	.sectionflags	@""
	.align	4


	//----- nvinfo : EIATTR_CUDA_API_VERSION
	.align		4
        /*0000*/ 	.byte	0x04, 0x37
        /*0002*/ 	.short	(.L_810 - .L_809)
.L_809:
        /*0004*/ 	.word	0x00000082


	//----- nvinfo : EIATTR_KPARAM_INFO
	.align		4
.L_810:
        /*0008*/ 	.byte	0x04, 0x17
        /*000a*/ 	.short	(.L_812 - .L_811)
.L_811:
        /*000c*/ 	.word	0x00000000
        /*0010*/ 	.short	0x0001
        /*0012*/ 	.short	0x0008
        /*0014*/ 	.byte	0x00, 0xf0, 0x41, 0x00


	//----- nvinfo : EIATTR_KPARAM_INFO
	.align		4
.L_812:
        /*0018*/ 	.byte	0x04, 0x17
        /*001a*/ 	.short	(.L_814 - .L_813)
.L_813:
        /*001c*/ 	.word	0x00000000
        /*0020*/ 	.short	0x0000
        /*0022*/ 	.short	0x0000
        /*0024*/ 	.byte	0x00, 0xf0, 0x21, 0x00


	//----- nvinfo : EIATTR_SPARSE_MMA_MASK
	.align		4
.L_814:
        /*0028*/ 	.byte	0x03, 0x50
        /*002a*/ 	.short	0x0000


	//----- nvinfo : EIATTR_MAXREG_COUNT
	.align		4
        /*002c*/ 	.byte	0x03, 0x1b
        /*002e*/ 	.short	0x00ff


	//----- nvinfo : EIATTR_MERCURY_ISA_VERSION
	.align		4
        /*0030*/ 	.byte	0x03, 0x5f
        /*0032*/ 	.short	0x0101


	//----- nvinfo : EIATTR_VRC_CTA_INIT_COUNT
	.align		4
        /*0034*/ 	.byte	0x02, 0x4a
	.zero		1
	.zero		1


	//----- nvinfo : EIATTR_EXIT_INSTR_OFFSETS
	.align		4
        /*0038*/ 	.byte	0x04, 0x1c
        /*003a*/ 	.short	(.L_816 - .L_815)


	//   ....[0]....
.L_815:
        /*003c*/ 	.word	0x00000120


	//   ....[1]....
        /*0040*/ 	.word	0x000001f0


	//   ....[2]....
        /*0044*/ 	.word	0x00000210


	//----- nvinfo : EIATTR_MAX_THREADS
	.align		4
.L_816:
        /*0048*/ 	.byte	0x04, 0x05
        /*004a*/ 	.short	(.L_818 - .L_817)
.L_817:
        /*004c*/ 	.word	0x00000100
        /*0050*/ 	.word	0x00000001
        /*0054*/ 	.word	0x00000001


	//----- nvinfo : EIATTR_CBANK_PARAM_SIZE
	.align		4
.L_818:
        /*0058*/ 	.byte	0x03, 0x19
        /*005a*/ 	.short	0x0018


	//----- nvinfo : EIATTR_PARAM_CBANK
	.align		4
        /*005c*/ 	.byte	0x04, 0x0a
        /*005e*/ 	.short	(.L_820 - .L_819)
	.align		4
.L_819:
        /*0060*/ 	.word	index@(.nv.constant0._ZN3cub18CUB_300001_SM_10006detail8for_each13static_kernelINS2_12policy_hub_t12policy_500_tEmN6thrust24THRUST_300001_SM_1000_NS8cuda_cub20__uninitialized_fill7functorINS7_10device_ptrIbEEbEEEEvT0_T1_)
        /*0064*/ 	.short	0x0380
        /*0066*/ 	.short	0x0018


	//----- nvinfo : EIATTR_SW_WAR
	.align		4
.L_820:
        /*0068*/ 	.byte	0x04, 0x36
        /*006a*/ 	.short	(.L_822 - .L_821)
.L_821:
        /*006c*/ 	.word	0x00000008
.L_822:


//--------------------- .nv.info._ZN3cub18CUB_300001_SM_10006detail8for_each13static_kernelINS2_12policy_hub_t12policy_500_tEmN6thrust24THRUST_300001_SM_1000_NS8cuda_cub20__uninitialized_fill7functorINS7_10device_ptrIdEEdEEEEvT0_T1_ --------------------------
	.section	.nv.info._ZN3cub18CUB_300001_SM_10006detail8for_each13static_kernelINS2_12policy_hub_t12policy_500_tEmN6thrust24THRUST_300001_SM_1000_NS8cuda_cub20__uninitialized_fill7functorINS7_10device_ptrIdEEdEEEEvT0_T1_,"",@"SHT_CUDA_INFO"
	.sectionflags	@""
	.align	4


	//----- nvinfo : EIATTR_CUDA_API_VERSION
	.align		4
        /*0000*/ 	.byte	0x04, 0x37
        /*0002*/ 	.short	(.L_824 - .L_823)
.L_823:
        /*0004*/ 	.word	0x00000082


	//----- nvinfo : EIATTR_KPARAM_INFO
	.align		4
.L_824:
        /*0008*/ 	.byte	0x04, 0x17
        /*000a*/ 	.short	(.L_826 - .L_825)
.L_825:
        /*000c*/ 	.word	0x00000000
        /*0010*/ 	.short	0x0001
        /*0012*/ 	.short	0x0008
        /*0014*/ 	.byte	0x00, 0xf0, 0x41, 0x00


	//----- nvinfo : EIATTR_KPARAM_INFO
	.align		4
.L_826:
        /*0018*/ 	.byte	0x04, 0x17
        /*001a*/ 	.short	(.L_828 - .L_827)
.L_827:
        /*001c*/ 	.word	0x00000000
        /*0020*/ 	.short	0x0000
        /*0022*/ 	.short	0x0000
        /*0024*/ 	.byte	0x00, 0xf0, 0x21, 0x00


	//----- nvinfo : EIATTR_SPARSE_MMA_MASK
	.align		4
.L_828:
        /*0028*/ 	.byte	0x03, 0x50
        /*002a*/ 	.short	0x0000


	//----- nvinfo : EIATTR_MAXREG_COUNT
	.align		4
        /*002c*/ 	.byte	0x03, 0x1b
        /*002e*/ 	.short	0x00ff


	//----- nvinfo : EIATTR_MERCURY_ISA_VERSION
	.align		4
        /*0030*/ 	.byte	0x03, 0x5f
        /*0032*/ 	.short	0x0101


	//----- nvinfo : EIATTR_VRC_CTA_INIT_COUNT
	.align		4
        /*0034*/ 	.byte	0x02, 0x4a
	.zero		1
	.zero		1


	//----- nvinfo : EIATTR_EXIT_INSTR_OFFSETS
	.align		4
        /*0038*/ 	.byte	0x04, 0x1c
        /*003a*/ 	.short	(.L_830 - .L_829)


	//   ....[0]....
.L_829:
        /*003c*/ 	.word	0x00000130


	//   ....[1]....
        /*0040*/ 	.word	0x00000230


	//   ....[2]....
        /*0044*/ 	.word	0x00000260


	//----- nvinfo : EIATTR_MAX_THREADS
	.align		4
.L_830:
        /*0048*/ 	.byte	0x04, 0x05
        /*004a*/ 	.short	(.L_832 - .L_831)
.L_831:
        /*004c*/ 	.word	0x00000100
        /*0050*/ 	.word	0x00000001
        /*0054*/ 	.word	0x00000001


	//----- nvinfo : EIATTR_CBANK_PARAM_SIZE
	.align		4
.L_832:
        /*0058*/ 	.byte	0x03, 0x19
        /*005a*/ 	.short	0x0018


	//----- nvinfo : EIATTR_PARAM_CBANK
	.align		4
        /*005c*/ 	.byte	0x04, 0x0a
        /*005e*/ 	.short	(.L_834 - .L_833)
	.align		4
.L_833:
        /*0060*/ 	.word	index@(.nv.constant0._ZN3cub18CUB_300001_SM_10006detail8for_each13static_kernelINS2_12policy_hub_t12policy_500_tEmN6thrust24THRUST_300001_SM_1000_NS8cuda_cub20__uninitialized_fill7functorINS7_10device_ptrIdEEdEEEEvT0_T1_)
        /*0064*/ 	.short	0x0380
        /*0066*/ 	.short	0x0018


	//----- nvinfo : EIATTR_SW_WAR
	.align		4
.L_834:
        /*0068*/ 	.byte	0x04, 0x36
        /*006a*/ 	.short	(.L_836 - .L_835)
.L_835:
        /*006c*/ 	.word	0x00000008
.L_836:


//--------------------- .nv.info._ZN3cub18CUB_300001_SM_10006detail8for_each13static_kernelINS2_12policy_hub_t12policy_500_tEmN6thrust24THRUST_300001_SM_1000_NS8cuda_cub20__uninitialized_fill7functorINS7_10device_ptrIjEEjEEEEvT0_T1_ --------------------------
	.section	.nv.info._ZN3cub18CUB_300001_SM_10006detail8for_each13static_kernelINS2_12policy_hub_t12policy_500_tEmN6thrust24THRUST_300001_SM_1000_NS8cuda_cub20__uninitialized_fill7functorINS7_10device_ptrIjEEjEEEEvT0_T1_,"",@"SHT_CUDA_INFO"
	.sectionflags	@""
	.align	4


	//----- nvinfo : EIATTR_CUDA_API_VERSION
	.align		4
        /*0000*/ 	.byte	0x04, 0x37
        /*0002*/ 	.short	(.L_838 - .L_837)
.L_837:
        /*0004*/ 	.word	0x00000082


	//----- nvinfo : EIATTR_KPARAM_INFO
	.align		4
.L_838:
        /*0008*/ 	.byte	0x04, 0x17
        /*000a*/ 	.short	(.L_840 - .L_839)
.L_839:
        /*000c*/ 	.word	0x00000000
        /*0010*/ 	.short	0x0001
        /*0012*/ 	.short	0x0008
        /*0014*/ 	.byte	0x00, 0xf0, 0x41, 0x00


	//----- nvinfo : EIATTR_KPARAM_INFO
	.align		4
.L_840:
        /*0018*/ 	.byte	0x04, 0x17
        /*001a*/ 	.short	(.L_842 - .L_841)
.L_841:
        /*001c*/ 	.word	0x00000000
        /*0020*/ 	.short	0x0000
        /*0022*/ 	.short	0x0000
        /*0024*/ 	.byte	0x00, 0xf0, 0x21, 0x00


	//----- nvinfo : EIATTR_SPARSE_MMA_MASK
	.align		4
.L_842:
        /*0028*/ 	.byte	0x03, 0x50
        /*002a*/ 	.short	0x0000


	//----- nvinfo : EIATTR_MAXREG_COUNT
	.align		4
        /*002c*/ 	.byte	0x03, 0x1b
        /*002e*/ 	.short	0x00ff


	//----- nvinfo : EIATTR_MERCURY_ISA_VERSION
	.align		4
        /*0030*/ 	.byte	0x03, 0x5f
        /*0032*/ 	.short	0x0101


	//----- nvinfo : EIATTR_VRC_CTA_INIT_COUNT
	.align		4
        /*0034*/ 	.byte	0x02, 0x4a
	.zero		1
	.zero		1


	//----- nvinfo : EIATTR_EXIT_INSTR_OFFSETS
	.align		4
        /*0038*/ 	.byte	0x04, 0x1c
        /*003a*/ 	.short	(.L_844 - .L_843)


	//   ....[0]....
.L_843:
        /*003c*/ 	.word	0x00000130


	//   ....[1]....
        /*0040*/ 	.word	0x00000230


	//   ....[2]....
        /*0044*/ 	.word	0x00000260


	//----- nvinfo : EIATTR_MAX_THREADS
	.align		4
.L_844:
        /*0048*/ 	.byte	0x04, 0x05
        /*004a*/ 	.short	(.L_846 - .L_845)
.L_845:
        /*004c*/ 	.word	0x00000100
        /*0050*/ 	.word	0x00000001
        /*0054*/ 	.word	0x00000001


	//----- nvinfo : EIATTR_CBANK_PARAM_SIZE
	.align		4
.L_846:
        /*0058*/ 	.byte	0x03, 0x19
        /*005a*/ 	.short	0x0018


	//----- nvinfo : EIATTR_PARAM_CBANK
	.align		4
        /*005c*/ 	.byte	0x04, 0x0a
        /*005e*/ 	.short	(.L_848 - .L_847)
	.align		4
.L_847:
        /*0060*/ 	.word	index@(.nv.constant0._ZN3cub18CUB_300001_SM_10006detail8for_each13static_kernelINS2_12policy_hub_t12policy_500_tEmN6thrust24THRUST_300001_SM_1000_NS8cuda_cub20__uninitialized_fill7functorINS7_10device_ptrIjEEjEEEEvT0_T1_)
        /*0064*/ 	.short	0x0380
        /*0066*/ 	.short	0x0018


	//----- nvinfo : EIATTR_SW_WAR
	.align		4
.L_848:
        /*0068*/ 	.byte	0x04, 0x36
        /*006a*/ 	.short	(.L_850 - .L_849)
.L_849:
        /*006c*/ 	.word	0x00000008
.L_850:


//--------------------- .nv.info._ZN3cub18CUB_300001_SM_10006detail11EmptyKernelIvEEvv --------------------------
	.section	.nv.info._ZN3cub18CUB_300001_SM_10006detail11EmptyKernelIvEEvv,"",@"SHT_CUDA_INFO"
	.sectionflags	@""
	.align	4


	//----- nvinfo : EIATTR_CUDA_API_VERSION
	.align		4
        /*0000*/ 	.byte	0x04, 0x37
        /*0002*/ 	.short	(.L_852 - .L_851)
.L_851:
        /*0004*/ 	.word	0x00000082


	//----- nvinfo : EIATTR_SPARSE_MMA_MASK
	.align		4
.L_852:
        /*0008*/ 	.byte	0x03, 0x50
        /*000a*/ 	.short	0x0000


	//----- nvinfo : EIATTR_MAXREG_COUNT
	.align		4
        /*000c*/ 	.byte	0x03, 0x1b
        /*000e*/ 	.short	0x00ff


	//----- nvinfo : EIATTR_MERCURY_ISA_VERSION
	.align		4
        /*0010*/ 	.byte	0x03, 0x5f
        /*0012*/ 	.short	0x0101


	//----- nvinfo : EIATTR_VRC_CTA_INIT_COUNT
	.align		4
        /*0014*/ 	.byte	0x02, 0x4a
	.zero		1
	.zero		1


	//----- nvinfo : EIATTR_EXIT_INSTR_OFFSETS
	.align		4
        /*0018*/ 	.byte	0x04, 0x1c
        /*001a*/ 	.short	(.L_854 - .L_853)


	//   ....[0]....
.L_853:
        /*001c*/ 	.word	0x00000010


	//----- nvinfo : EIATTR_SW_WAR
	.align		4
.L_854:
        /*0020*/ 	.byte	0x04, 0x36
        /*0022*/ 	.short	(.L_856 - .L_855)
.L_855:
        /*0024*/ 	.word	0x00000008
.L_856:


//--------------------- .nv.info._Z6kernelPjPdS0_S0_PbS_S0_S0_mi --------------------------
	.section	.nv.info._Z6kernelPjPdS0_S0_PbS_S0_S0_mi,"",@"SHT_CUDA_INFO"
	.sectionflags	@""
	.align	4


	//----- nvinfo : EIATTR_CUDA_API_VERSION
	.align		4
        /*0000*/ 	.byte	0x04, 0x37
        /*0002*/ 	.short	(.L_858 - .L_857)
.L_857:
        /*0004*/ 	.word	0x00000082


	//----- nvinfo : EIATTR_KPARAM_INFO
	.align		4
.L_858:
        /*0008*/ 	.byte	0x04, 0x17
        /*000a*/ 	.short	(.L_860 - .L_859)
.L_859:
        /*000c*/ 	.word	0x00000000
        /*0010*/ 	.short	0x0009
        /*0012*/ 	.short	0x0048
        /*0014*/ 	.byte	0x00, 0xf0, 0x11, 0x00


	//----- nvinfo : EIATTR_KPARAM_INFO
	.align		4
.L_860:
        /*0018*/ 	.byte	0x04, 0x17
        /*001a*/ 	.short	(.L_862 - .L_861)
.L_861:
        /*001c*/ 	.word	0x00000000
        /*0020*/ 	.short	0x0008
        /*0022*/ 	.short	0x0040
        /*0024*/ 	.byte	0x00, 0xf0, 0x21, 0x00


	//----- nvinfo : EIATTR_KPARAM_INFO
	.align		4
.L_862:
        /*0028*/ 	.byte	0x04, 0x17
        /*002a*/ 	.short	(.L_864 - .L_863)
.L_863:
        /*002c*/ 	.word	0x00000000
        /*0030*/ 	.short	0x0007
        /*0032*/ 	.short	0x0038
        /*0034*/ 	.byte	0x00, 0xf5, 0x21, 0x00


	//----- nvinfo : EIATTR_KPARAM_INFO
	.align		4
.L_864:
        /*0038*/ 	.byte	0x04, 0x17
        /*003a*/ 	.short	(.L_866 - .L_865)
.L_865:
        /*003c*/ 	.word	0x00000000
        /*0040*/ 	.short	0x0006
        /*0042*/ 	.short	0x0030
        /*0044*/ 	.byte	0x00, 0xf5, 0x21, 0x00


	//----- nvinfo : EIATTR_KPARAM_INFO
	.align		4
.L_866:
        /*0048*/ 	.byte	0x04, 0x17
        /*004a*/ 	.short	(.L_868 - .L_867)
.L_867:
        /*004c*/ 	.word	0x00000000
        /*0050*/ 	.short	0x0005
        /*0052*/ 	.short	0x0028
        /*0054*/ 	.byte	0x00, 0xf5, 0x21, 0x00


	//----- nvinfo : EIATTR_KPARAM_INFO
	.align		4
.L_868:
        /*0058*/ 	.byte	0x04, 0x17
        /*005a*/ 	.short	(.L_870 - .L_869)
.L_869:
        /*005c*/ 	.word	0x00000000
        /*0060*/ 	.short	0x0004
        /*0062*/ 	.short	0x0020
        /*0064*/ 	.byte	0x00, 0xf5, 0x21, 0x00


	//----- nvinfo : EIATTR_KPARAM_INFO
	.align		4
.L_870:
        /*0068*/ 	.byte	0x04, 0x17
        /*006a*/ 	.short	(.L_872 - .L_871)
.L_871:
        /*006c*/ 	.word	0x00000000
        /*0070*/ 	.short	0x0003
        /*0072*/ 	.short	0x0018
        /*0074*/ 	.byte	0x00, 0xf5, 0x21, 0x00


	//----- nvinfo : EIATTR_KPARAM_INFO
	.align		4
.L_872:
        /*0078*/ 	.byte	0x04, 0x17
        /*007a*/ 	.short	(.L_874 - .L_873)
.L_873:
        /*007c*/ 	.word	0x00000000
        /*0080*/ 	.short	0x0002
        /*0082*/ 	.short	0x0010
        /*0084*/ 	.byte	0x00, 0xf5, 0x21, 0x00


	//----- nvinfo : EIATTR_KPARAM_INFO
	.align		4
.L_874:
        /*0088*/ 	.byte	0x04, 0x17
        /*008a*/ 	.short	(.L_876 - .L_875)
.L_875:
        /*008c*/ 	.word	0x00000000
        /*0090*/ 	.short	0x0001
        /*0092*/ 	.short	0x0008
        /*0094*/ 	.byte	0x00, 0xf5, 0x21, 0x00


	//----- nvinfo : EIATTR_KPARAM_INFO
	.align		4
.L_876:
        /*0098*/ 	.byte	0x04, 0x17
        /*009a*/ 	.short	(.L_878 - .L_877)
.L_877:
        /*009c*/ 	.word	0x00000000
        /*00a0*/ 	.short	0x0000
        /*00a2*/ 	.short	0x0000
        /*00a4*/ 	.byte	0x00, 0xf5, 0x21, 0x00


	//----- nvinfo : EIATTR_SPARSE_MMA_MASK
	.align		4
.L_878:
        /*00a8*/ 	.byte	0x03, 0x50
        /*00aa*/ 	.short	0x0000


	//----- nvinfo : EIATTR_MAXREG_COUNT
	.align		4
        /*00ac*/ 	.byte	0x03, 0x1b
        /*00ae*/ 	.short	0x00ff


	//----- nvinfo : EIATTR_MERCURY_ISA_VERSION
	.align		4
        /*00b0*/ 	.byte	0x03, 0x5f
        /*00b2*/ 	.short	0x0101


	//----- nvinfo : EIATTR_VRC_CTA_INIT_COUNT
	.align		4
        /*00b4*/ 	.byte	0x02, 0x4a
	.zero		1
	.zero		1


	//----- nvinfo : EIATTR_EXIT_INSTR_OFFSETS
	.align		4
        /*00b8*/ 	.byte	0x04, 0x1c
        /*00ba*/ 	.short	(.L_880 - .L_879)


	//   ....[0]....
.L_879:
        /*00bc*/ 	.word	0x00000130


	//   ....[1]....
        /*00c0*/ 	.word	0x00000310


	//   ....[2]....
        /*00c4*/ 	.word	0x00009570


	//   ....[3]....
        /*00c8*/ 	.word	0x0000f430


	//----- nvinfo : EIATTR_CRS_STACK_SIZE
	.align		4
.L_880:
        /*00cc*/ 	.byte	0x04, 0x1e
        /*00ce*/ 	.short	(.L_882 - .L_881)
.L_881:
        /*00d0*/ 	.word	0x00000000


	//----- nvinfo : EIATTR_CBANK_PARAM_SIZE
	.align		4
.L_882:
        /*00d4*/ 	.byte	0x03, 0x19
        /*00d6*/ 	.short	0x004c


	//----- nvinfo : EIATTR_PARAM_CBANK
	.align		4
        /*00d8*/ 	.byte	0x04, 0x0a
        /*00da*/ 	.short	(.L_884 - .L_883)
	.align		4
.L_883:
        /*00dc*/ 	.word	index@(.nv.constant0._Z6kernelPjPdS0_S0_PbS_S0_S0_mi)
        /*00e0*/ 	.short	0x0380
        /*00e2*/ 	.short	0x004c


	//----- nvinfo : EIATTR_SW_WAR
	.align		4
.L_884:
        /*00e4*/ 	.byte	0x04, 0x36
        /*00e6*/ 	.short	(.L_886 - .L_885)
.L_885:
        /*00e8*/ 	.word	0x00000008
.L_886:


//--------------------- .nv.callgraph             --------------------------
	.section	.nv.callgraph,"",@"SHT_CUDA_CALLGRAPH"
	.align	4
	.sectionentsize	8
	.align		4
        /*0000*/ 	.word	0x00000000
	.align		4
        /*0004*/ 	.word	0xffffffff
	.align		4
        /*0008*/ 	.word	0x00000000
	.align		4
        /*000c*/ 	.word	0xfffffffe
	.align		4
        /*0010*/ 	.word	0x00000000
	.align		4
        /*0014*/ 	.word	0xfffffffd
	.align		4
        /*0018*/ 	.word	0x00000000
	.align		4
        /*001c*/ 	.word	0xfffffffc


//--------------------- .nv.constant4             --------------------------
	.section	.nv.constant4,"a",@progbits
	.align	8
	.align		8
.nv.constant4:
        /*0000*/ 	.dword	_ZN34_INTERNAL_91c73a4d_4_k_cu_38d60a8e4cuda3std3__45__cpo5beginE
	.align		8
        /*0008*/ 	.dword	_ZN34_INTERNAL_91c73a4d_4_k_cu_38d60a8e4cuda3std3__45__cpo3endE
	.align		8
        /*0010*/ 	.dword	_ZN34_INTERNAL_91c73a4d_4_k_cu_38d60a8e4cuda3std3__45__cpo6cbeginE
	.align		8
        /*0018*/ 	.dword	_ZN34_INTERNAL_91c73a4d_4_k_cu_38d60a8e4cuda3std3__45__cpo4cendE
	.align		8
        /*0020*/ 	.dword	_ZN34_INTERNAL_91c73a4d_4_k_cu_38d60a8e4cuda3std3__45__cpo6rbeginE
	.align		8
        /*0028*/ 	.dword	_ZN34_INTERNAL_91c73a4d_4_k_cu_38d60a8e4cuda3std3__45__cpo4rendE
	.align		8
        /*0030*/ 	.dword	_ZN34_INTERNAL_91c73a4d_4_k_cu_38d60a8e4cuda3std3__45__cpo7crbeginE
	.align		8
        /*0038*/ 	.dword	_ZN34_INTERNAL_91c73a4d_4_k_cu_38d60a8e4cuda3std3__45__cpo5crendE
	.align		8
        /*0040*/ 	.dword	_ZN34_INTERNAL_91c73a4d_4_k_cu_38d60a8e4cuda3std3__436_GLOBAL__N__91c73a4d_4_k_cu_38d60a8e6ignoreE
	.align		8
        /*0048*/ 	.dword	_ZN34_INTERNAL_91c73a4d_4_k_cu_38d60a8e4cuda3std3__419piecewise_constructE
	.align		8
        /*0050*/ 	.dword	_ZN34_INTERNAL_91c73a4d_4_k_cu_38d60a8e4cuda3std3__48in_placeE
	.align		8
        /*0058*/ 	.dword	_ZN34_INTERNAL_91c73a4d_4_k_cu_38d60a8e4cuda3std3__420unreachable_sentinelE
	.align		8
        /*0060*/ 	.dword	_ZN34_INTERNAL_91c73a4d_4_k_cu_38d60a8e4cuda3std3__47nulloptE
	.align		8
        /*0068*/ 	.dword	_ZN34_INTERNAL_91c73a4d_4_k_cu_38d60a8e4cuda3std3__48unexpectE
	.align		8
        /*0070*/ 	.dword	_ZN34_INTERNAL_91c73a4d_4_k_cu_38d60a8e4cuda3std6ranges3__45__cpo4swapE
	.align		8
        /*0078*/ 	.dword	_ZN34_INTERNAL_91c73a4d_4_k_cu_38d60a8e4cuda3std6ranges3__45__cpo9iter_moveE
	.align		8
        /*0080*/ 	.dword	_ZN34_INTERNAL_91c73a4d_4_k_cu_38d60a8e4cuda3std6ranges3__45__cpo5beginE
	.align		8
        /*0088*/ 	.dword	_ZN34_INTERNAL_91c73a4d_4_k_cu_38d60a8e4cuda3std6ranges3__45__cpo3endE
	.align		8
        /*0090*/ 	.dword	_ZN34_INTERNAL_91c73a4d_4_k_cu_38d60a8e4cuda3std6ranges3__45__cpo6cbeginE
	.align		8
        /*0098*/ 	.dword	_ZN34_INTERNAL_91c73a4d_4_k_cu_38d60a8e4cuda3std6ranges3__45__cpo4cendE
	.align		8
        /*00a0*/ 	.dword	_ZN34_INTERNAL_91c73a4d_4_k_cu_38d60a8e4cuda3std6ranges3__45__cpo7advanceE
	.align		8
        /*00a8*/ 	.dword	_ZN34_INTERNAL_91c73a4d_4_k_cu_38d60a8e4cuda3std6ranges3__45__cpo9iter_swapE
	.align		8
        /*00b0*/ 	.dword	_ZN34_INTERNAL_91c73a4d_4_k_cu_38d60a8e4cuda3std6ranges3__45__cpo4nextE
	.align		8
        /*00b8*/ 	.dword	_ZN34_INTERNAL_91c73a4d_4_k_cu_38d60a8e4cuda3std6ranges3__45__cpo4prevE
	.align		8
        /*00c0*/ 	.dword	_ZN34_INTERNAL_91c73a4d_4_k_cu_38d60a8e4cuda3std6ranges3__45__cpo4dataE
	.align		8
        /*00c8*/ 	.dword	_ZN34_INTERNAL_91c73a4d_4_k_cu_38d60a8e4cuda3std6ranges3__45__cpo5cdataE
	.align		8
        /*00d0*/ 	.dword	_ZN34_INTERNAL_91c73a4d_4_k_cu_38d60a8e4cuda3std6ranges3__45__cpo4sizeE
	.align		8
        /*00d8*/ 	.dword	_ZN34_INTERNAL_91c73a4d_4_k_cu_38d60a8e4cuda3std6ranges3__45__cpo5ssizeE
	.align		8
        /*00e0*/ 	.dword	_ZN34_INTERNAL_91c73a4d_4_k_cu_38d60a8e4cuda3std6ranges3__45__cpo8distanceE
	.align		8
        /*00e8*/ 	.dword	_ZN34_INTERNAL_91c73a4d_4_k_cu_38d60a8e6thrust24THRUST_300001_SM_1000_NS8cuda_cub3parE
	.align		8
        /*00f0*/ 	.dword	_ZN34_INTERNAL_91c73a4d_4_k_cu_38d60a8e6thrust24THRUST_300001_SM_1000_NS8cuda_cub10par_nosyncE
	.align		8
        /*00f8*/ 	.dword	_ZN34_INTERNAL_91c73a4d_4_k_cu_38d60a8e6thrust24THRUST_300001_SM_1000_NS6system6detail10sequential3seqE
	.align		8
        /*0100*/ 	.dword	_ZN34_INTERNAL_91c73a4d_4_k_cu_38d60a8e6thrust24THRUST_300001_SM_1000_NS6system3cpp3parE
	.align		8
        /*0108*/ 	.dword	_ZN34_INTERNAL_91c73a4d_4_k_cu_38d60a8e6thrust24THRUST_300001_SM_1000_NS12placeholders2_1E
	.align		8
        /*0110*/ 	.dword	_ZN34_INTERNAL_91c73a4d_4_k_cu_38d60a8e6thrust24THRUST_300001_SM_1000_NS12placeholders2_2E
	.align		8
        /*0118*/ 	.dword	_ZN34_INTERNAL_91c73a4d_4_k_cu_38d60a8e6thrust24THRUST_300001_SM_1000_NS12placeholders2_3E
	.align		8
        /*0120*/ 	.dword	_ZN34_INTERNAL_91c73a4d_4_k_cu_38d60a8e6thrust24THRUST_300001_SM_1000_NS12placeholders2_4E
	.align		8
        /*0128*/ 	.dword	_ZN34_INTERNAL_91c73a4d_4_k_cu_38d60a8e6thrust24THRUST_300001_SM_1000_NS12placeholders2_5E
	.align		8
        /*0130*/ 	.dword	_ZN34_INTERNAL_91c73a4d_4_k_cu_38d60a8e6thrust24THRUST_300001_SM_1000_NS12placeholders2_6E
	.align		8
        /*0138*/ 	.dword	_ZN34_INTERNAL_91c73a4d_4_k_cu_38d60a8e6thrust24THRUST_300001_SM_1000_NS12placeholders2_7E
	.align		8
        /*0140*/ 	.dword	_ZN34_INTERNAL_91c73a4d_4_k_cu_38d60a8e6thrust24THRUST_300001_SM_1000_NS12placeholders2_8E
	.align		8
        /*0148*/ 	.dword	_ZN34_INTERNAL_91c73a4d_4_k_cu_38d60a8e6thrust24THRUST_300001_SM_1000_NS12placeholders2_9E
	.align		8
        /*0150*/ 	.dword	_ZN34_INTERNAL_91c73a4d_4_k_cu_38d60a8e6thrust24THRUST_300001_SM_1000_NS12placeholders3_10E
	.align		8
        /*0158*/ 	.dword	_ZN34_INTERNAL_91c73a4d_4_k_cu_38d60a8e6thrust24THRUST_300001_SM_1000_NS3seqE
	.align		8
        /*0160*/ 	.dword	_ZN34_INTERNAL_91c73a4d_4_k_cu_38d60a8e6thrust24THRUST_300001_SM_1000_NS6deviceE


//--------------------- .text._ZN3cub18CUB_300001_SM_10006detail6reduce28DeviceReduceSingleTileKernelINS2_10policy_hubIN4cuda3std3__45tupleIJblEEEyN6thrust24THRUST_300001_SM_1000_NS8cuda_cub9__find_if7functorIS9_EEE10Policy1000EPS9_SI_iSF_S9_S9_NS7_10__identityEEEvT0_T1_T2_T3_T4_T6_ --------------------------
	.section	.text._ZN3cub18CUB_300001_SM_10006detail6reduce28DeviceReduceSingleTileKernelINS2_10policy_hubIN4cuda3std3__45tupleIJblEEEyN6thrust24THRUST_300001_SM_1000_NS8cuda_cub9__find_if7functorIS9_EEE10Policy1000EPS9_SI_iSF_S9_S9_NS7_10__identityEEEvT0_T1_T2_T3_T4_T6_,"ax",@progbits
	.align	128
        .global         _ZN3cub18CUB_300001_SM_10006detail6reduce28DeviceReduceSingleTileKernelINS2_10policy_hubIN4cuda3std3__45tupleIJblEEEyN6thrust24THRUST_300001_SM_1000_NS8cuda_cub9__find_if7functorIS9_EEE10Policy1000EPS9_SI_iSF_S9_S9_NS7_10__identityEEEvT0_T1_T2_T3_T4_T6_
        .type           _ZN3cub18CUB_300001_SM_10006detail6reduce28DeviceReduceSingleTileKernelINS2_10policy_hubIN4cuda3std3__45tupleIJblEEEyN6thrust24THRUST_300001_SM_1000_NS8cuda_cub9__find_if7functorIS9_EEE10Policy1000EPS9_SI_iSF_S9_S9_NS7_10__identityEEEvT0_T1_T2_T3_T4_T6_,@function
        .size           _ZN3cub18CUB_300001_SM_10006detail6reduce28DeviceReduceSingleTileKernelINS2_10policy_hubIN4cuda3std3__45tupleIJblEEEyN6thrust24THRUST_300001_SM_1000_NS8cuda_cub9__find_if7functorIS9_EEE10Policy1000EPS9_SI_iSF_S9_S9_NS7_10__identityEEEvT0_T1_T2_T3_T4_T6_,(.L_x_1273 - _ZN3cub18CUB_300001_SM_10006detail6reduce28DeviceReduceSingleTileKernelINS2_10policy_hubIN4cuda3std3__45tupleIJblEEEyN6thrust24THRUST_300001_SM_1000_NS8cuda_cub9__find_if7functorIS9_EEE10Policy1000EPS9_SI_iSF_S9_S9_NS7_10__identityEEEvT0_T1_T2_T3_T4_T6_)
        .other          _ZN3cub18CUB_300001_SM_10006detail6reduce28DeviceReduceSingleTileKernelINS2_10policy_hubIN4cuda3std3__45tupleIJblEEEyN6thrust24THRUST_300001_SM_1000_NS8cuda_cub9__find_if7functorIS9_EEE10Policy1000EPS9_SI_iSF_S9_S9_NS7_10__identityEEEvT0_T1_T2_T3_T4_T6_,@"STO_CUDA_ENTRY STV_DEFAULT"
_ZN3cub18CUB_300001_SM_10006detail6reduce28DeviceReduceSingleTileKernelINS2_10policy_hubIN4cuda3std3__45tupleIJblEEEyN6thrust24THRUST_300001_SM_1000_NS8cuda_cub9__find_if7functorIS9_EEE10Policy1000EPS9_SI_iSF_S9_S9_NS7_10__identityEEEvT0_T1_T2_T3_T4_T6_:
.text._ZN3cub18CUB_300001_SM_10006detail6reduce28DeviceReduceSingleTileKernelINS2_10policy_hubIN4cuda3std3__45tupleIJblEEEyN6thrust24THRUST_300001_SM_1000_NS8cuda_cub9__find_if7functorIS9_EEE10Policy1000EPS9_SI_iSF_S9_S9_NS7_10__identityEEEvT0_T1_T2_T3_T4_T6_:
[----:B------:R-:W-:Y:S01]  /*0000*/  LDC R1, c[0x0][0x37c] ;  /* 0x0000df00ff017b82 */ /* 0x000fe20000000800 */
[----:B------:R-:W0:Y:S07]  /*0010*/  LDCU UR4, c[0x0][0x390] ;  /* 0x00007200ff0477ac */ /* 0x000e2e0008000800 */
[----:B------:R-:W1:Y:S01]  /*0020*/  LDC.U8 R0, c[0x0][0x398] ;  /* 0x0000e600ff007b82 */ /* 0x000e620000000000 */
[----:B------:R-:W2:Y:S01]  /*0030*/  LDCU.64 UR8, c[0x0][0x358] ;  /* 0x00006b00ff0877ac */ /* 0x000ea20008000a00 */
[----:B0-----:R-:W-:-:S09]  /*0040*/  UISETP.NE.AND UP0, UPT, UR4, URZ, UPT ;  /* 0x000000ff0400728c */ /* 0x001fd2000bf05270 */
[----:B--2---:R-:W-:Y:S05]  /*0050*/  BRA.U UP0, `(.L_x_0) ;  /* 0x0000000100207547 */ /* 0x004fea000b800000 */
[----:B------:R-:W0:Y:S02]  /*0060*/  S2R R2, SR_TID.X ;  /* 0x0000000000027919 */ /* 0x000e240000002100 */
[----:B0-----:R-:W-:-:S13]  /*0070*/  ISETP.NE.AND P0, PT, R2, RZ, PT ;  /* 0x000000ff0200720c */ /* 0x001fda0003f05270 */
[----:B------:R-:W-:Y:S05]  /*0080*/  @P0 EXIT ;  /* 0x000000000000094d */ /* 0x000fea0003800000 */
[----:B------:R-:W1:Y:S08]  /*0090*/  LDC.64 R2, c[0x0][0x388] ;  /* 0x0000e200ff027b82 */ /* 0x000e700000000a00 */
[----:B------:R-:W0:Y:S01]  /*00a0*/  LDC.64 R4, c[0x0][0x3a0] ;  /* 0x0000e800ff047b82 */ /* 0x000e220000000a00 */
[----:B-1----:R-:W-:Y:S04]  /*00b0*/  STG.E.U8 desc[UR8][R2.64], R0 ;  /* 0x0000000002007986 */ /* 0x002fe8000c101108 */
[----:B0-----:R-:W-:Y:S01]  /*00c0*/  STG.E.64 desc[UR8][R2.64+0x8], R4 ;  /* 0x0000080402007986 */ /* 0x001fe2000c101b08 */
[----:B------:R-:W-:Y:S05]  /*00d0*/  EXIT ;  /* 0x000000000000794d */ /* 0x000fea0003800000 */
.L_x_0:
[----:B------:R-:W-:Y:S01]  /*00e0*/  UISETP.GT.AND UP0, UPT, UR4, 0x3ff, UPT ;  /* 0x000003ff0400788c */ /* 0x000fe2000bf04270 */
[----:B------:R-:W-:Y:S08]  /*00f0*/  BSSY.RECONVERGENT B0, `(.L_x_1) ;  /* 0x00003d8000007945 */ /* 0x000ff00003800200 */
[----:B------:R-:W-:Y:S05]  /*0100*/  BRA.U UP0, `(.L_x_2) ;  /* 0x0000002100e47547 */ /* 0x000fea000b800000 */
[----:B------:R-:W0:Y:S01]  /*0110*/  S2R R5, SR_TID.X ;  /* 0x0000000000057919 */ /* 0x000e220000002100 */
[----:B------:R-:W-:Y:S01]  /*0120*/  BSSY.RECONVERGENT B1, `(.L_x_3) ;  /* 0x000000b000017945 */ /* 0x000fe20003800200 */
[----:B------:R-:W-:Y:S02]  /*0130*/  PRMT R4, RZ, 0x7610, R4 ;  /* 0x00007610ff047816 */ /* 0x000fe40000000004 */
[----:B------:R-:W-:Y:S02]  /*0140*/  CS2R R2, SRZ ;  /* 0x0000000000027805 */ /* 0x000fe4000001ff00 */
[----:B0-----:R-:W-:Y:S01]  /*0150*/  ISETP.GE.AND P0, PT, R5, UR4, PT ;  /* 0x0000000405007c0c */ /* 0x001fe2000bf06270 */
[----:B------:R-:W-:-:S12]  /*0160*/  IMAD.MOV.U32 R9, RZ, RZ, R5 ;  /* 0x000000ffff097224 */ /* 0x000fd800078e0005 */
[----:B------:R-:W-:Y:S05]  /*0170*/  @P0 BRA `(.L_x_4) ;  /* 0x0000000000140947 */ /* 0x000fea0003800000 */
[----:B------:R-:W0:Y:S02]  /*0180*/  LDC.64 R6, c[0x0][0x380] ;  /* 0x0000e000ff067b82 */ /* 0x000e240000000a00 */
[----:B0-----:R-:W-:-:S05]  /*0190*/  IMAD.WIDE.U32 R6, R5, 0x10, R6 ;  /* 0x0000001005067825 */ /* 0x001fca00078e0006 */
[----:B------:R0:W5:Y:S04]  /*01a0*/  LDG.E.U16.CONSTANT R4, desc[UR8][R6.64] ;  /* 0x0000000806047981 */ /* 0x000168000c1e9500 */
[----:B------:R0:W5:Y:S01]  /*01b0*/  LDG.E.64.CONSTANT R2, desc[UR8][R6.64+0x8] ;  /* 0x0000080806027981 */ /* 0x000162000c1e9b00 */
[----:B------:R-:W-:-:S07]  /*01c0*/  VIADD R9, R5, 0x100 ;  /* 0x0000010005097836 */ /* 0x000fce0000000000 */
.L_x_4:
[----:B------:R-:W-:Y:S05]  /*01d0*/  BSYNC.RECONVERGENT B1 ;  /* 0x0000000000017941 */ /* 0x000fea0003800200 */
.L_x_3:
[----:B------:R-:W-:Y:S01]  /*01e0*/  ISETP.GE.AND P0, PT, R9, UR4, PT ;  /* 0x0000000409007c0c */ /* 0x000fe2000bf06270 */
[----:B------:R-:W-:-:S12]  /*01f0*/  BSSY.RECONVERGENT B1, `(.L_x_5) ;  /* 0x0000058000017945 */ /* 0x000fd80003800200 */
[----:B------:R-:W-:Y:S05]  /*0200*/  @P0 BRA `(.L_x_6) ;  /* 0x0000000400580947 */ /* 0x000fea0003800000 */
[----:B------:R-:W-:Y:S01]  /*0210*/  LOP3.LUT R8, RZ, R9, RZ, 0x33, !PT ;  /* 0x00000009ff087212 */ /* 0x000fe200078e33ff */
[----:B0-----:R-:W0:Y:S01]  /*0220*/  LDC.64 R6, c[0x0][0x380] ;  /* 0x0000e000ff067b82 */ /* 0x001e220000000a00 */
[----:B------:R-:W-:Y:S03]  /*0230*/  BSSY.RECONVERGENT B2, `(.L_x_7) ;  /* 0x0000020000027945 */ /* 0x000fe60003800200 */
[----:B------:R-:W-:-:S05]  /*0240*/  VIADD R8, R8, UR4 ;  /* 0x0000000408087c36 */ /* 0x000fca0008000000 */
[C---:B------:R-:W-:Y:S02]  /*0250*/  LOP3.LUT R10, R8.reuse, 0x300, RZ, 0xc0, !PT ;  /* 0x00000300080a7812 */ /* 0x040fe400078ec0ff */
[----:B------:R-:W-:Y:S02]  /*0260*/  ISETP.GE.U32.AND P1, PT, R8, 0x300, PT ;  /* 0x000003000800780c */ /* 0x000fe40003f26070 */
[----:B------:R-:W-:-:S13]  /*0270*/  ISETP.NE.AND P0, PT, R10, 0x300, PT ;  /* 0x000003000a00780c */ /* 0x000fda0003f05270 */
[----:B------:R-:W-:Y:S05]  /*0280*/  @!P0 BRA `(.L_x_8) ;  /* 0x0000000000688947 */ /* 0x000fea0003800000 */
[----:B------:R-:W2:Y:S01]  /*0290*/  LDC.64 R10, c[0x0][0x380] ;  /* 0x0000e000ff0a7b82 */ /* 0x000ea20000000a00 */
[----:B------:R-:W-:-:S04]  /*02a0*/  LEA.HI R8, R8, 0x1, RZ, 0x18 ;  /* 0x0000000108087811 */ /* 0x000fc800078fc0ff */
[----:B------:R-:W-:-:S05]  /*02b0*/  LOP3.LUT R8, R8, 0x3, RZ, 0xc0, !PT ;  /* 0x0000000308087812 */ /* 0x000fca00078ec0ff */
[----:B------:R-:W-:Y:S02]  /*02c0*/  IMAD.MOV R8, RZ, RZ, -R8 ;  /* 0x000000ffff087224 */ /* 0x000fe400078e0a08 */
[----:B--2---:R-:W-:-:S04]  /*02d0*/  IMAD.WIDE.U32 R10, R9, 0x10, R10 ;  /* 0x00000010090a7825 */ /* 0x004fc800078e000a */
[----:B------:R-:W-:Y:S02]  /*02e0*/  IMAD.MOV.U32 R15, RZ, RZ, R10 ;  /* 0x000000ffff0f7224 */ /* 0x000fe400078e000a */
[----:B------:R-:W-:-:S07]  /*02f0*/  IMAD.MOV.U32 R13, RZ, RZ, R11 ;  /* 0x000000ffff0d7224 */ /* 0x000fce00078e000b */
.L_x_9:
[----:B------:R-:W-:-:S05]  /*0300*/  IMAD.MOV.U32 R12, RZ, RZ, R15 ;  /* 0x000000ffff0c7224 */ /* 0x000fca00078e000f */
[----:B------:R-:W2:Y:S04]  /*0310*/  LDG.E.U16.CONSTANT R14, desc[UR8][R12.64] ;  /* 0x000000080c0e7981 */ /* 0x000ea8000c1e9500 */
[----:B------:R3:W4:Y:S01]  /*0320*/  LDG.E.64.CONSTANT R10, desc[UR8][R12.64+0x8] ;  /* 0x000008080c0a7981 */ /* 0x000722000c1e9b00 */
[----:B------:R-:W-:Y:S01]  /*0330*/  VIADD R8, R8, 0x1 ;  /* 0x0000000108087836 */ /* 0x000fe20000000000 */
[----:B-----5:R-:W-:Y:S01]  /*0340*/  LOP3.LUT P2, RZ, R4, 0xff, RZ, 0xc0, !PT ;  /* 0x000000ff04ff7812 */ /* 0x020fe2000784c0ff */
[----:B------:R-:W-:Y:S01]  /*0350*/  VIADD R9, R9, 0x100 ;  /* 0x0000010009097836 */ /* 0x000fe20000000000 */
[----:B------:R-:W-:Y:S02]  /*0360*/  IADD3 R15, P5, PT, R12, 0x1000, RZ ;  /* 0x000010000c0f7810 */ /* 0x000fe40007fbe0ff */
[----:B------:R-:W-:-:S03]  /*0370*/  ISETP.NE.AND P4, PT, R8, RZ, PT ;  /* 0x000000ff0800720c */ /* 0x000fc60003f85270 */
[----:B---3--:R-:W-:Y:S01]  /*0380*/  IMAD.X R13, RZ, RZ, R13, P5 ;  /* 0x000000ffff0d7224 */ /* 0x008fe200028e060d */
[----:B--2---:R-:W-:Y:S02]  /*0390*/  LOP3.LUT P3, RZ, R14, 0xff, RZ, 0xc0, !PT ;  /* 0x000000ff0eff7812 */ /* 0x004fe4000786c0ff */
[----:B----4-:R-:W-:-:S03]  /*03a0*/  ISETP.LT.U32.AND P0, PT, R10, R2, PT ;  /* 0x000000020a00720c */ /* 0x010fc60003f01070 */
[----:B------:R-:W-:Y:S02]  /*03b0*/  @P2 SEL R14, R4, 0x1, !P3 ;  /* 0x00000001040e2807 */ /* 0x000fe40005800000 */
[----:B------:R-:W-:Y:S02]  /*03c0*/  ISETP.LT.AND.EX P0, PT, R11, R3, PT, P0 ;  /* 0x000000030b00720c */ /* 0x000fe40003f01300 */
[----:B------:R-:W-:-:S04]  /*03d0*/  PRMT R4, R14, 0x7610, R4 ;  /* 0x000076100e047816 */ /* 0x000fc80000000004 */
[C---:B------:R-:W-:Y:S02]  /*03e0*/  @P3 SEL R2, R10.reuse, R2, P0 ;  /* 0x000000020a023207 */ /* 0x040fe40000000000 */
[C---:B------:R-:W-:Y:S02]  /*03f0*/  @P3 SEL R3, R11.reuse, R3, P0 ;  /* 0x000000030b033207 */ /* 0x040fe40000000000 */
[----:B------:R-:W-:Y:S02]  /*0400*/  SEL R2, R10, R2, !P2 ;  /* 0x000000020a027207 */ /* 0x000fe40005000000 */
[----:B------:R-:W-:Y:S01]  /*0410*/  SEL R3, R11, R3, !P2 ;  /* 0x000000030b037207 */ /* 0x000fe20005000000 */
[----:B------:R-:W-:Y:S06]  /*0420*/  @P4 BRA `(.L_x_9) ;  /* 0xfffffffc00b44947 */ /* 0x000fec000383ffff */
.L_x_8:
[----:B------:R-:W-:Y:S05]  /*0430*/  BSYNC.RECONVERGENT B2 ;  /* 0x0000000000027941 */ /* 0x000fea0003800200 */
.L_x_7:
[----:B------:R-:W-:Y:S05]  /*0440*/  @!P1 BRA `(.L_x_6) ;  /* 0x0000000000c89947 */ /* 0x000fea0003800000 */
.L_x_10:
[----:B0-----:R-:W-:-:S05]  /*0450*/  IMAD.WIDE R20, R9, 0x10, R6 ;  /* 0x0000001009147825 */ /* 0x001fca00078e0206 */
[----:B------:R-:W2:Y:S04]  /*0460*/  LDG.E.U16.CONSTANT R19, desc[UR8][R20.64] ;  /* 0x0000000814137981 */ /* 0x000ea8000c1e9500 */
[----:B------:R-:W3:Y:S04]  /*0470*/  LDG.E.64.CONSTANT R10, desc[UR8][R20.64+0x8] ;  /* 0x00000808140a7981 */ /* 0x000ee8000c1e9b00 */
[----:B------:R-:W4:Y:S04]  /*0480*/  LDG.E.U16.CONSTANT R22, desc[UR8][R20.64+0x1000] ;  /* 0x0010000814167981 */ /* 0x000f28000c1e9500 */
[----:B------:R-:W4:Y:S04]  /*0490*/  LDG.E.64.CONSTANT R12, desc[UR8][R20.64+0x1008] ;  /* 0x00100808140c7981 */ /* 0x000f28000c1e9b00 */
[----:B------:R-:W4:Y:S04]  /*04a0*/  LDG.E.U16.CONSTANT R18, desc[UR8][R20.64+0x2000] ;  /* 0x0020000814127981 */ /* 0x000f28000c1e9500 */
[----:B------:R-:W4:Y:S04]  /*04b0*/  LDG.E.64.CONSTANT R14, desc[UR8][R20.64+0x2008] ;  /* 0x00200808140e7981 */ /* 0x000f28000c1e9b00 */
[----:B------:R-:W4:Y:S04]  /*04c0*/  LDG.E.U16.CONSTANT R8, desc[UR8][R20.64+0x3000] ;  /* 0x0030000814087981 */ /* 0x000f28000c1e9500 */
[----:B------:R-:W4:Y:S01]  /*04d0*/  LDG.E.64.CONSTANT R16, desc[UR8][R20.64+0x3008] ;  /* 0x0030080814107981 */ /* 0x000f22000c1e9b00 */
[----:B-----5:R-:W-:Y:S01]  /*04e0*/  LOP3.LUT P2, RZ, R4, 0xff, RZ, 0xc0, !PT ;  /* 0x000000ff04ff7812 */ /* 0x020fe2000784c0ff */
[----:B------:R-:W-:-:S02]  /*04f0*/  IMAD.MOV.U32 R23, RZ, RZ, R3 ;  /* 0x000000ffff177224 */ /* 0x000fc400078e0003 */
[----:B------:R-:W-:Y:S01]  /*0500*/  VIADD R9, R9, 0x400 ;  /* 0x0000040009097836 */ /* 0x000fe20000000000 */
[----:B--2---:R-:W-:Y:S02]  /*0510*/  LOP3.LUT P1, RZ, R19, 0xff, RZ, 0xc0, !PT ;  /* 0x000000ff13ff7812 */ /* 0x004fe4000782c0ff */
[----:B---3--:R-:W-:-:S07]  /*0520*/  ISETP.LT.U32.AND P0, PT, R10, R2, PT ;  /* 0x000000020a00720c */ /* 0x008fce0003f01070 */
[----:B------:R-:W-:Y:S02]  /*0530*/  @P2 SEL R19, R4, 0x1, !P1 ;  /* 0x0000000104132807 */ /* 0x000fe40004800000 */
[-C--:B------:R-:W-:Y:S02]  /*0540*/  ISETP.LT.AND.EX P0, PT, R11, R23.reuse, PT, P0 ;  /* 0x000000170b00720c */ /* 0x080fe40003f01300 */
[----:B------:R-:W-:Y:S02]  /*0550*/  LOP3.LUT P3, RZ, R19, 0xff, RZ, 0xc0, !PT ;  /* 0x000000ff13ff7812 */ /* 0x000fe4000786c0ff */
[----:B----4-:R-:W-:Y:S02]  /*0560*/  LOP3.LUT P4, RZ, R22, 0xff, RZ, 0xc0, !PT ;  /* 0x000000ff16ff7812 */ /* 0x010fe4000788c0ff */
[----:B------:R-:W-:Y:S02]  /*0570*/  @P1 SEL R2, R10, R2, P0 ;  /* 0x000000020a021207 */ /* 0x000fe40000000000 */
[----:B------:R-:W-:-:S02]  /*0580*/  @P1 SEL R23, R11, R23, P0 ;  /* 0x000000170b171207 */ /* 0x000fc40000000000 */
[----:B------:R-:W-:Y:S02]  /*0590*/  SEL R3, R10, R2, !P2 ;  /* 0x000000020a037207 */ /* 0x000fe40005000000 */
[----:B------:R-:W-:Y:S02]  /*05a0*/  SEL R11, R11, R23, !P2 ;  /* 0x000000170b0b7207 */ /* 0x000fe40005000000 */
[----:B------:R-:W-:Y:S02]  /*05b0*/  ISETP.LT.U32.AND P0, PT, R12, R3, PT ;  /* 0x000000030c00720c */ /* 0x000fe40003f01070 */
[----:B------:R-:W-:Y:S02]  /*05c0*/  @P3 SEL R22, R19, 0x1, !P4 ;  /* 0x0000000113163807 */ /* 0x000fe40006000000 */
[----:B------:R-:W-:Y:S02]  /*05d0*/  ISETP.LT.AND.EX P0, PT, R13, R11, PT, P0 ;  /* 0x0000000b0d00720c */ /* 0x000fe40003f01300 */
[----:B------:R-:W-:-:S02]  /*05e0*/  LOP3.LUT P2, RZ, R18, 0xff, RZ, 0xc0, !PT ;  /* 0x000000ff12ff7812 */ /* 0x000fc4000784c0ff */
[----:B------:R-:W-:Y:S02]  /*05f0*/  @P4 SEL R3, R12, R3, P0 ;  /* 0x000000030c034207 */ /* 0x000fe40000000000 */
[----:B------:R-:W-:Y:S02]  /*0600*/  LOP3.LUT P1, RZ, R22, 0xff, RZ, 0xc0, !PT ;  /* 0x000000ff16ff7812 */ /* 0x000fe4000782c0ff */
[C---:B------:R-:W-:Y:S02]  /*0610*/  @P4 SEL R11, R13.reuse, R11, P0 ;  /* 0x0000000b0d0b4207 */ /* 0x040fe40000000000 */
[----:B------:R-:W-:Y:S02]  /*0620*/  SEL R3, R12, R3, !P3 ;  /* 0x000000030c037207 */ /* 0x000fe40005800000 */
[----:B------:R-:W-:Y:S02]  /*0630*/  SEL R13, R13, R11, !P3 ;  /* 0x0000000b0d0d7207 */ /* 0x000fe40005800000 */
[----:B------:R-:W-:-:S02]  /*0640*/  ISETP.LT.U32.AND P0, PT, R14, R3, PT ;  /* 0x000000030e00720c */ /* 0x000fc40003f01070 */
[----:B------:R-:W-:Y:S02]  /*0650*/  LOP3.LUT P3, RZ, R8, 0xff, RZ, 0xc0, !PT ;  /* 0x000000ff08ff7812 */ /* 0x000fe4000786c0ff */
[C---:B------:R-:W-:Y:S02]  /*0660*/  ISETP.LT.AND.EX P0, PT, R15.reuse, R13, PT, P0 ;  /* 0x0000000d0f00720c */ /* 0x040fe40003f01300 */
[----:B------:R-:W-:Y:S02]  /*0670*/  @P1 SEL R18, R22, 0x1, !P2 ;  /* 0x0000000116121807 */ /* 0x000fe40005000000 */
[C---:B------:R-:W-:Y:S02]  /*0680*/  @P2 SEL R3, R14.reuse, R3, P0 ;  /* 0x000000030e032207 */ /* 0x040fe40000000000 */
[----:B------:R-:W-:Y:S02]  /*0690*/  @P2 SEL R13, R15, R13, P0 ;  /* 0x0000000d0f0d2207 */ /* 0x000fe40000000000 */
[----:B------:R-:W-:-:S02]  /*06a0*/  SEL R3, R14, R3, !P1 ;  /* 0x000000030e037207 */ /* 0x000fc40004800000 */
[----:B------:R-:W-:Y:S02]  /*06b0*/  LOP3.LUT P2, RZ, R18, 0xff, RZ, 0xc0, !PT ;  /* 0x000000ff12ff7812 */ /* 0x000fe4000784c0ff */
[----:B------:R-:W-:Y:S02]  /*06c0*/  SEL R15, R15, R13, !P1 ;  /* 0x0000000d0f0f7207 */ /* 0x000fe40004800000 */
[----:B------:R-:W-:Y:S02]  /*06d0*/  ISETP.GE.AND P1, PT, R9, UR4, PT ;  /* 0x0000000409007c0c */ /* 0x000fe4000bf26270 */
[----:B------:R-:W-:-:S04]  /*06e0*/  ISETP.LT.U32.AND P0, PT, R16, R3, PT ;  /* 0x000000031000720c */ /* 0x000fc80003f01070 */
[----:B------:R-:W-:-:S03]  /*06f0*/  ISETP.LT.AND.EX P0, PT, R17, R15, PT, P0 ;  /* 0x0000000f1100720c */ /* 0x000fc60003f01300 */
[----:B------:R-:W-:Y:S02]  /*0700*/  @P2 SEL R8, R18, 0x1, !P3 ;  /* 0x0000000112082807 */ /* 0x000fe40005800000 */
[C---:B------:R-:W-:Y:S02]  /*0710*/  @P3 SEL R3, R16.reuse, R3, P0 ;  /* 0x0000000310033207 */ /* 0x040fe40000000000 */
[C---:B------:R-:W-:Y:S02]  /*0720*/  @P3 SEL R15, R17.reuse, R15, P0 ;  /* 0x0000000f110f3207 */ /* 0x040fe40000000000 */
[----:B------:R-:W-:Y:S02]  /*0730*/  SEL R2, R16, R3, !P2 ;  /* 0x0000000310027207 */ /* 0x000fe40005000000 */
[----:B------:R-:W-:Y:S02]  /*0740*/  SEL R3, R17, R15, !P2 ;  /* 0x0000000f11037207 */ /* 0x000fe40005000000 */
[----:B------:R-:W-:Y:S01]  /*0750*/  PRMT R4, R8, 0x7610, R4 ;  /* 0x0000761008047816 */ /* 0x000fe20000000004 */
[----:B------:R-:W-:Y:S06]  /*0760*/  @!P1 BRA `(.L_x_10) ;  /* 0xfffffffc00389947 */ /* 0x000fec000383ffff */
.L_x_6:
[----:B------:R-:W-:Y:S05]  /*0770*/  BSYNC.RECONVERGENT B1 ;  /* 0x0000000000017941 */ /* 0x000fea0003800200 */
.L_x_5:
[----:B------:R-:W-:-:S09]  /*0780*/  UISETP.GE.AND UP0, UPT, UR4, 0x100, UPT ;  /* 0x000001000400788c */ /* 0x000fd2000bf06270 */
[----:B------:R-:W-:Y:S05]  /*0790*/  BRA.U !UP0, `(.L_x_11) ;  /* 0x0000000d08407547 */ /* 0x000fea000b800000 */
[----:B------:R-:W2:Y:S01]  /*07a0*/  S2R R10, SR_LANEID ;  /* 0x00000000000a7919 */ /* 0x000ea20000000000 */
[----:B0----5:R-:W-:Y:S01]  /*07b0*/  LOP3.LUT R6, R4, 0xff, RZ, 0xc0, !PT ;  /* 0x000000ff04067812 */ /* 0x021fe200078ec0ff */
[----:B------:R-:W-:Y:S01]  /*07c0*/  BSSY.RECONVERGENT B1, `(.L_x_12) ;  /* 0x0000016000017945 */ /* 0x000fe20003800200 */
[----:B------:R0:W3:Y:S04]  /*07d0*/  SHFL.DOWN PT, R9, R2, 0x1, 0x1f ;  /* 0x08201f0002097f89 */ /* 0x0000e800000e0000 */
[----:B------:R0:W4:Y:S04]  /*07e0*/  SHFL.DOWN PT, R8, R3, 0x1, 0x1f ;  /* 0x08201f0003087f89 */ /* 0x00012800000e0000 */
[----:B------:R0:W0:Y:S01]  /*07f0*/  SHFL.DOWN PT, R7, R6, 0x1, 0x1f ;  /* 0x08201f0006077f89 */ /* 0x00002200000e0000 */
[----:B--2---:R-:W-:-:S02]  /*0800*/  ISETP.GT.AND P0, PT, R10, 0x1e, PT ;  /* 0x0000001e0a00780c */ /* 0x004fc40003f04270 */
[C---:B------:R-:W-:Y:S02]  /*0810*/  ISETP.GT.AND P3, PT, R10.reuse, 0x1d, PT ;  /* 0x0000001d0a00780c */ /* 0x040fe40003f64270 */
[----:B------:R-:W-:-:S09]  /*0820*/  ISETP.GT.AND P2, PT, R10, 0x1b, PT ;  /* 0x0000001b0a00780c */ /* 0x000fd20003f44270 */
[----:B0--34-:R-:W-:Y:S05]  /*0830*/  @P0 BRA `(.L_x_13) ;  /* 0x0000000000380947 */ /* 0x019fea0003800000 */
[----:B------:R-:W-:Y:S01]  /*0840*/  LOP3.LUT P1, RZ, R7, 0xff, RZ, 0xc0, !PT ;  /* 0x000000ff07ff7812 */ /* 0x000fe2000782c0ff */
[----:B------:R-:W-:Y:S01]  /*0850*/  IMAD.MOV.U32 R11, RZ, RZ, 0x1 ;  /* 0x00000001ff0b7424 */ /* 0x000fe200078e00ff */
[----:B------:R-:W-:-:S04]  /*0860*/  LOP3.LUT P0, R6, R4, 0xff, RZ, 0xc0, !PT ;  /* 0x000000ff04067812 */ /* 0x000fc8000780c0ff */
[----:B------:R-:W-:-:S13]  /*0870*/  PLOP3.LUT P0, PT, P0, P1, PT, 0x2f, 0xf2 ;  /* 0x0000000000f2781c */ /* 0x000fda0000702577 */
[----:B------:R-:W-:Y:S02]  /*0880*/  @!P0 ISETP.LT.U32.AND P1, PT, R9, R2, PT ;  /* 0x000000020900820c */ /* 0x000fe40003f21070 */
[----:B------:R-:W-:Y:S02]  /*0890*/  @P0 ISETP.NE.AND P4, PT, R6, RZ, PT ;  /* 0x000000ff0600020c */ /* 0x000fe40003f85270 */
[----:B------:R-:W-:Y:S02]  /*08a0*/  @!P0 PRMT R4, R11, 0x7610, R4 ;  /* 0x000076100b048816 */ /* 0x000fe40000000004 */
[----:B------:R-:W-:Y:S02]  /*08b0*/  @!P0 ISETP.LT.AND.EX P1, PT, R8, R3, PT, P1 ;  /* 0x000000030800820c */ /* 0x000fe40003f21310 */
[----:B------:R-:W-:Y:S02]  /*08c0*/  @P0 SEL R6, R7, R4, !P4 ;  /* 0x0000000407060207 */ /* 0x000fe40006000000 */
[----:B------:R-:W-:-:S02]  /*08d0*/  @!P0 SEL R2, R9, R2, P1 ;  /* 0x0000000209028207 */ /* 0x000fc40000800000 */
[----:B------:R-:W-:Y:S02]  /*08e0*/  @!P0 SEL R3, R8, R3, P1 ;  /* 0x0000000308038207 */ /* 0x000fe40000800000 */
[----:B------:R-:W-:Y:S02]  /*08f0*/  @P0 PRMT R4, R6, 0x7610, R4 ;  /* 0x0000761006040816 */ /* 0x000fe40000000004 */
[----:B------:R-:W-:Y:S02]  /*0900*/  @P0 SEL R2, R9, R2, !P4 ;  /* 0x0000000209020207 */ /* 0x000fe40006000000 */
[----:B------:R-:W-:-:S07]  /*0910*/  @P0 SEL R3, R8, R3, !P4 ;  /* 0x0000000308030207 */ /* 0x000fce0006000000 */
.L_x_13:
[----:B------:R-:W-:Y:S05]  /*0920*/  BSYNC.RECONVERGENT B1 ;  /* 0x0000000000017941 */ /* 0x000fea0003800200 */
.L_x_12:
[----:B------:R-:W-:Y:S01]  /*0930*/  LOP3.LUT R7, R4, 0xff, RZ, 0xc0, !PT ;  /* 0x000000ff04077812 */ /* 0x000fe200078ec0ff */
[----:B------:R0:W2:Y:S01]  /*0940*/  SHFL.DOWN PT, R9, R2, 0x2, 0x1f ;  /* 0x08401f0002097f89 */ /* 0x0000a200000e0000 */
[----:B------:R-:W-:Y:S01]  /*0950*/  BSSY.RECONVERGENT B1, `(.L_x_14) ;  /* 0x0000015000017945 */ /* 0x000fe20003800200 */
[C---:B------:R-:W-:Y:S02]  /*0960*/  ISETP.GT.AND P5, PT, R10.reuse, 0x17, PT ;  /* 0x000000170a00780c */ /* 0x040fe40003fa4270 */
[----:B------:R0:W3:Y:S01]  /*0970*/  SHFL.DOWN PT, R8, R3, 0x2, 0x1f ;  /* 0x08401f0003087f89 */ /* 0x0000e200000e0000 */
[C---:B------:R-:W-:Y:S02]  /*0980*/  ISETP.GT.AND P4, PT, R10.reuse, 0xf, PT ;  /* 0x0000000f0a00780c */ /* 0x040fe40003f84270 */
[----:B------:R-:W-:Y:S01]  /*0990*/  ISETP.NE.AND P1, PT, R10, RZ, PT ;  /* 0x000000ff0a00720c */ /* 0x000fe20003f25270 */
[----:B------:R-:W4:Y:S01]  /*09a0*/  SHFL.DOWN PT, R7, R7, 0x2, 0x1f ;  /* 0x08401f0007077f89 */ /* 0x000f2200000e0000 */
[----:B------:R-:W-:Y:S11]  /*09b0*/  @P3 BRA `(.L_x_15) ;  /* 0x0000000000383947 */ /* 0x000ff60003800000 */
[----:B----4-:R-:W-:Y:S01]  /*09c0*/  LOP3.LUT P0, RZ, R7, 0xff, RZ, 0xc0, !PT ;  /* 0x000000ff07ff7812 */ /* 0x010fe2000780c0ff */
[----:B------:R-:W-:Y:S01]  /*09d0*/  IMAD.MOV.U32 R10, RZ, RZ, 0x1 ;  /* 0x00000001ff0a7424 */ /* 0x000fe200078e00ff */
[----:B------:R-:W-:-:S04]  /*09e0*/  LOP3.LUT P3, R6, R4, 0xff, RZ, 0xc0, !PT ;  /* 0x000000ff04067812 */ /* 0x000fc8000786c0ff */
[----:B------:R-:W-:-:S13]  /*09f0*/  PLOP3.LUT P0, PT, P3, P0, PT, 0x2f, 0xf2 ;  /* 0x0000000000f2781c */ /* 0x000fda0001f00577 */
[----:B--2---:R-:W-:Y:S02]  /*0a00*/  @!P0 ISETP.LT.U32.AND P3, PT, R9, R2, PT ;  /* 0x000000020900820c */ /* 0x004fe40003f61070 */
[----:B------:R-:W-:Y:S02]  /*0a10*/  @P0 ISETP.NE.AND P6, PT, R6, RZ, PT ;  /* 0x000000ff0600020c */ /* 0x000fe40003fc5270 */
[----:B------:R-:W-:Y:S02]  /*0a20*/  @!P0 PRMT R4, R10, 0x7610, R4 ;  /* 0x000076100a048816 */ /* 0x000fe40000000004 */
[----:B---3--:R-:W-:Y:S02]  /*0a30*/  @!P0 ISETP.LT.AND.EX P3, PT, R8, R3, PT, P3 ;  /* 0x000000030800820c */ /* 0x008fe40003f61330 */
[----:B------:R-:W-:Y:S02]  /*0a40*/  @P0 SEL R6, R7, R4, !P6 ;  /* 0x0000000407060207 */ /* 0x000fe40007000000 */
[----:B0-----:R-:W-:-:S02]  /*0a50*/  @!P0 SEL R2, R9, R2, P3 ;  /* 0x0000000209028207 */ /* 0x001fc40001800000 */
[----:B------:R-:W-:Y:S02]  /*0a60*/  @!P0 SEL R3, R8, R3, P3 ;  /* 0x0000000308038207 */ /* 0x000fe40001800000 */
[----:B------:R-:W-:Y:S02]  /*0a70*/  @P0 PRMT R4, R6, 0x7610, R4 ;  /* 0x0000761006040816 */ /* 0x000fe40000000004 */
[----:B------:R-:W-:Y:S02]  /*0a80*/  @P0 SEL R2, R9, R2, !P6 ;  /* 0x0000000209020207 */ /* 0x000fe40007000000 */
[----:B------:R-:W-:-:S07]  /*0a90*/  @P0 SEL R3, R8, R3, !P6 ;  /* 0x0000000308030207 */ /* 0x000fce0007000000 */
.L_x_15:
[----:B------:R-:W-:Y:S05]  /*0aa0*/  BSYNC.RECONVERGENT B1 ;  /* 0x0000000000017941 */ /* 0x000fea0003800200 */
.L_x_14:
[----:B----4-:R-:W-:Y:S01]  /*0ab0*/  LOP3.LUT R7, R4, 0xff, RZ, 0xc0, !PT ;  /* 0x000000ff04077812 */ /* 0x010fe200078ec0ff */
[----:B--2---:R2:W4:Y:S01]  /*0ac0*/  SHFL.DOWN PT, R9, R2, 0x4, 0x1f ;  /* 0x08801f0002097f89 */ /* 0x00452200000e0000 */
[----:B------:R-:W-:Y:S03]  /*0ad0*/  BSSY.RECONVERGENT B1, `(.L_x_16) ;  /* 0x0000012000017945 */ /* 0x000fe60003800200 */
[----:B---3--:R2:W3:Y:S04]  /*0ae0*/  SHFL.DOWN PT, R8, R3, 0x4, 0x1f ;  /* 0x08801f0003087f89 */ /* 0x0084e800000e0000 */
[----:B------:R-:W0:Y:S01]  /*0af0*/  SHFL.DOWN PT, R7, R7, 0x4, 0x1f ;  /* 0x08801f0007077f89 */ /* 0x000e2200000e0000 */
[----:B------:R-:W-:Y:S05]  /*0b00*/  @P2 BRA `(.L_x_17) ;  /* 0x0000000000382947 */ /* 0x000fea0003800000 */
[----:B0-----:R-:W-:Y:S01]  /*0b10*/  LOP3.LUT P0, RZ, R7, 0xff, RZ, 0xc0, !PT ;  /* 0x000000ff07ff7812 */ /* 0x001fe2000780c0ff */
[----:B------:R-:W-:Y:S01]  /*0b20*/  IMAD.MOV.U32 R10, RZ, RZ, 0x1 ;  /* 0x00000001ff0a7424 */ /* 0x000fe200078e00ff */
[----:B------:R-:W-:-:S04]  /*0b30*/  LOP3.LUT P2, R6, R4, 0xff, RZ, 0xc0, !PT ;  /* 0x000000ff04067812 */ /* 0x000fc8000784c0ff */
[----:B------:R-:W-:-:S13]  /*0b40*/  PLOP3.LUT P0, PT, P2, P0, PT, 0x2f, 0xf2 ;  /* 0x0000000000f2781c */ /* 0x000fda0001700577 */
[----:B----4-:R-:W-:Y:S02]  /*0b50*/  @!P0 ISETP.LT.U32.AND P2, PT, R9, R2, PT ;  /* 0x000000020900820c */ /* 0x010fe40003f41070 */
[----:B------:R-:W-:Y:S02]  /*0b60*/  @P0 ISETP.NE.AND P3, PT, R6, RZ, PT ;  /* 0x000000ff0600020c */ /* 0x000fe40003f65270 */
[----:B------:R-:W-:Y:S02]  /*0b70*/  @!P0 PRMT R4, R10, 0x7610, R4 ;  /* 0x000076100a048816 */ /* 0x000fe40000000004 */
[----:B---3--:R-:W-:Y:S02]  /*0b80*/  @!P0 ISETP.LT.AND.EX P2, PT, R8, R3, PT, P2 ;  /* 0x000000030800820c */ /* 0x008fe40003f41320 */
[----:B------:R-:W-:Y:S02]  /*0b90*/  @P0 SEL R6, R7, R4, !P3 ;  /* 0x0000000407060207 */ /* 0x000fe40005800000 */
[----:B--2---:R-:W-:-:S02]  /*0ba0*/  @!P0 SEL R2, R9, R2, P2 ;  /* 0x0000000209028207 */ /* 0x004fc40001000000 */
[----:B------:R-:W-:Y:S02]  /*0bb0*/  @!P0 SEL R3, R8, R3, P2 ;  /* 0x0000000308038207 */ /* 0x000fe40001000000 */
[----:B------:R-:W-:Y:S02]  /*0bc0*/  @P0 PRMT R4, R6, 0x7610, R4 ;  /* 0x0000761006040816 */ /* 0x000fe40000000004 */
[----:B------:R-:W-:Y:S02]  /*0bd0*/  @P0 SEL R2, R9, R2, !P3 ;  /* 0x0000000209020207 */ /* 0x000fe40005800000 */
[----:B------:R-:W-:-:S07]  /*0be0*/  @P0 SEL R3, R8, R3, !P3 ;  /* 0x0000000308030207 */ /* 0x000fce0005800000 */
.L_x_17:
[----:B------:R-:W-:Y:S05]  /*0bf0*/  BSYNC.RECONVERGENT B1 ;  /* 0x0000000000017941 */ /* 0x000fea0003800200 */
.L_x_16:
[----:B0-----:R-:W-:Y:S01]  /*0c00*/  LOP3.LUT R7, R4, 0xff, RZ, 0xc0, !PT ;  /* 0x000000ff04077812 */ /* 0x001fe200078ec0ff */
[----:B----4-:R0:W4:Y:S01]  /*0c10*/  SHFL.DOWN PT, R9, R2, 0x8, 0x1f ;  /* 0x09001f0002097f89 */ /* 0x01012200000e0000 */
        /* <DEDUP_REMOVED lines=18> */
.L_x_19:
[----:B------:R-:W-:Y:S05]  /*0d40*/  BSYNC.RECONVERGENT B1 ;  /* 0x0000000000017941 */ /* 0x000fea0003800200 */
.L_x_18:
        /* <DEDUP_REMOVED lines=20> */
.L_x_21:
[----:B------:R-:W-:Y:S05]  /*0e90*/  BSYNC.RECONVERGENT B1 ;  /* 0x0000000000017941 */ /* 0x000fea0003800200 */
.L_x_20:
[----:B------:R-:W-:Y:S04]  /*0ea0*/  BSSY.RECONVERGENT B1, `(.L_x_22) ;  /* 0x000000a000017945 */ /* 0x000fe80003800200 */
[----:B------:R-:W-:Y:S05]  /*0eb0*/  @P1 BRA `(.L_x_23) ;  /* 0x0000000000201947 */ /* 0x000fea0003800000 */
[----:B---3--:R-:W3:Y:S01]  /*0ec0*/  S2R R8, SR_CgaCtaId ;  /* 0x0000000000087919 */ /* 0x008ee20000008800 */
[----:B0-----:R-:W-:Y:S02]  /*0ed0*/  MOV R7, 0x400 ;  /* 0x0000040000077802 */ /* 0x001fe40000000f00 */
[----:B------:R-:W-:-:S04]  /*0ee0*/  SHF.R.U32.HI R6, RZ, 0x1, R5 ;  /* 0x00000001ff067819 */ /* 0x000fc80000011605 */
[----:B------:R-:W-:Y:S02]  /*0ef0*/  LOP3.LUT R6, R6, 0x1f0, RZ, 0xc0, !PT ;  /* 0x000001f006067812 */ /* 0x000fe400078ec0ff */
[----:B---3--:R-:W-:-:S05]  /*0f00*/  LEA R7, R8, R7, 0x18 ;  /* 0x0000000708077211 */ /* 0x008fca00078ec0ff */
[----:B------:R-:W-:-:S05]  /*0f10*/  IMAD.IADD R7, R6, 0x1, R7 ;  /* 0x0000000106077824 */ /* 0x000fca00078e0207 */
[----:B------:R0:W-:Y:S04]  /*0f20*/  STS.64 [R7+0x10], R2 ;  /* 0x0000100207007388 */ /* 0x0001e80000000a00 */
[----:B------:R0:W-:Y:S02]  /*0f30*/  STS.U8 [R7+0x8], R4 ;  /* 0x0000080407007388 */ /* 0x0001e40000000000 */
.L_x_23:
[----:B------:R-:W-:Y:S05]  /*0f40*/  BSYNC.RECONVERGENT B1 ;  /* 0x0000000000017941 */ /* 0x000fea0003800200 */
.L_x_22:
[----:B------:R-:W-:Y:S01]  /*0f50*/  BAR.SYNC.DEFER_BLOCKING 0x0 ;  /* 0x0000000000007b1d */ /* 0x000fe20000010000 */
[----:B------:R-:W-:-:S13]  /*0f60*/  ISETP.NE.AND P1, PT, R5, RZ, PT ;  /* 0x000000ff0500720c */ /* 0x000fda0003f25270 */
[----:B------:R-:W-:Y:S05]  /*0f70*/  @P1 BRA `(.L_x_24) ;  /* 0x0000002c00bc1947 */ /* 0x000fea0003800000 */
[----:B------:R-:W5:Y:S01]  /*0f80*/  S2UR UR6, SR_CgaCtaId ;  /* 0x00000000000679c3 */ /* 0x000f620000008800 */
[----:B------:R-:W-:Y:S01]  /*0f90*/  UMOV UR5, 0x400 ;  /* 0x0000040000057882 */ /* 0x000fe20000000000 */
[----:B------:R-:W-:Y:S01]  /*0fa0*/  LOP3.LUT P2, RZ, R4, 0xff, RZ, 0xc0, !PT ;  /* 0x000000ff04ff7812 */ /* 0x000fe2000784c0ff */
[----:B-----5:R-:W-:-:S09]  /*0fb0*/  ULEA UR5, UR6, UR5, 0x18 ;  /* 0x0000000506057291 */ /* 0x020fd2000f8ec0ff */
[----:B------:R-:W5:Y:S04]  /*0fc0*/  LDS.U8 R16, [UR5+0x18] ;  /* 0x00001805ff107984 */ /* 0x000f680008000000 */
[----:B0-----:R-:W0:Y:S04]  /*0fd0*/  LDS.64 R6, [UR5+0x20] ;  /* 0x00002005ff067984 */ /* 0x001e280008000a00 */
[----:B------:R-:W1:Y:S04]  /*0fe0*/  LDS.U8 R17, [UR5+0x28] ;  /* 0x00002805ff117984 */ /* 0x000e680008000000 */
[----:B------:R-:W2:Y:S04]  /*0ff0*/  LDS.64 R12, [UR5+0x30] ;  /* 0x00003005ff0c7984 */ /* 0x000ea80008000a00 */
[----:B------:R-:W2:Y:S04]  /*1000*/  LDS.U8 R18, [UR5+0x38] ;  /* 0x00003805ff127984 */ /* 0x000ea80008000000 */
[----:B------:R-:W2:Y:S04]  /*1010*/  LDS.64 R10, [UR5+0x40] ;  /* 0x00004005ff0a7984 */ /* 0x000ea80008000a00 */
[----:B------:R-:W2:Y:S04]  /*1020*/  LDS.U8 R14, [UR5+0x48] ;  /* 0x00004805ff0e7984 */ /* 0x000ea80008000000 */
[----:B---34-:R-:W3:Y:S01]  /*1030*/  LDS.64 R8, [UR5+0x50] ;  /* 0x00005005ff087984 */ /* 0x018ee20008000a00 */
[----:B-----5:R-:W-:-:S02]  /*1040*/  ISETP.NE.AND P4, PT, R16, RZ, PT ;  /* 0x000000ff1000720c */ /* 0x020fc40003f85270 */
[----:B0-----:R-:W-:Y:S02]  /*1050*/  ISETP.LT.U32.AND P0, PT, R6, R2, PT ;  /* 0x000000020600720c */ /* 0x001fe40003f01070 */
[----:B------:R-:W-:Y:S02]  /*1060*/  @P2 SEL R16, R4, 0x1, !P4 ;  /* 0x0000000104102807 */ /* 0x000fe40006000000 */
[----:B------:R-:W-:Y:S02]  /*1070*/  ISETP.LT.AND.EX P0, PT, R7, R3, PT, P0 ;  /* 0x000000030700720c */ /* 0x000fe40003f01300 */
[----:B------:R-:W-:Y:S02]  /*1080*/  LOP3.LUT P3, RZ, R16, 0xff, RZ, 0xc0, !PT ;  /* 0x000000ff10ff7812 */ /* 0x000fe4000786c0ff */
[----:B-1----:R-:W-:-:S03]  /*1090*/  ISETP.NE.AND P5, PT, R17, RZ, PT ;  /* 0x000000ff1100720c */ /* 0x002fc60003fa5270 */
[C---:B--2---:R-:W-:Y:S02]  /*10a0*/  @P4 SEL R2, R6.reuse, R2, P0 ;  /* 0x0000000206024207 */ /* 0x044fe40000000000 */
[C---:B------:R-:W-:Y:S02]  /*10b0*/  @P4 SEL R3, R7.reuse, R3, P0 ;  /* 0x0000000307034207 */ /* 0x040fe40000000000 */
[----:B------:R-:W-:Y:S02]  /*10c0*/  SEL R5, R6, R2, !P2 ;  /* 0x0000000206057207 */ /* 0x000fe40005000000 */
[----:B------:R-:W-:Y:S02]  /*10d0*/  SEL R15, R7, R3, !P2 ;  /* 0x00000003070f7207 */ /* 0x000fe40005000000 */
[----:B------:R-:W-:Y:S01]  /*10e0*/  ISETP.LT.U32.AND P0, PT, R12, R5, PT ;  /* 0x000000050c00720c */ /* 0x000fe20003f01070 */
[----:B------:R-:W-:Y:S01]  /*10f0*/  LDS.64 R6, [UR5+0x60] ;  /* 0x00006005ff067984 */ /* 0x000fe20008000a00 */
[----:B------:R-:W-:-:S02]  /*1100*/  @P3 SEL R17, R16, 0x1, !P5 ;  /* 0x0000000110113807 */ /* 0x000fc40006800000 */
[----:B------:R-:W-:Y:S01]  /*1110*/  ISETP.LT.AND.EX P0, PT, R13, R15, PT, P0 ;  /* 0x0000000f0d00720c */ /* 0x000fe20003f01300 */
[----:B------:R-:W0:Y:S01]  /*1120*/  LDS.U8 R16, [UR5+0x58] ;  /* 0x00005805ff107984 */ /* 0x000e220008000000 */
[----:B------:R-:W-:Y:S02]  /*1130*/  LOP3.LUT P2, RZ, R17, 0xff, RZ, 0xc0, !PT ;  /* 0x000000ff11ff7812 */ /* 0x000fe4000784c0ff */
[----:B------:R-:W-:Y:S02]  /*1140*/  @P5 SEL R5, R12, R5, P0 ;  /* 0x000000050c055207 */ /* 0x000fe40000000000 */
[----:B------:R-:W-:Y:S02]  /*1150*/  ISETP.NE.AND P4, PT, R18, RZ, PT ;  /* 0x000000ff1200720c */ /* 0x000fe40003f85270 */
[----:B------:R-:W-:Y:S02]  /*1160*/  @P5 SEL R15, R13, R15, P0 ;  /* 0x0000000f0d0f5207 */ /* 0x000fe40000000000 */
[----:B------:R-:W-:-:S02]  /*1170*/  SEL R3, R12, R5, !P3 ;  /* 0x000000050c037207 */ /* 0x000fc40005800000 */
[----:B------:R-:W-:Y:S01]  /*1180*/  SEL R15, R13, R15, !P3 ;  /* 0x0000000f0d0f7207 */ /* 0x000fe20005800000 */
[----:B------:R-:W1:Y:S01]  /*1190*/  LDS.U8 R12, [UR5+0x68] ;  /* 0x00006805ff0c7984 */ /* 0x000e620008000000 */
[----:B------:R-:W-:Y:S02]  /*11a0*/  ISETP.LT.U32.AND P0, PT, R10, R3, PT ;  /* 0x000000030a00720c */ /* 0x000fe40003f01070 */
[----:B------:R-:W-:Y:S01]  /*11b0*/  @P2 SEL R18, R17, 0x1, !P4 ;  /* 0x0000000111122807 */ /* 0x000fe20006000000 */
[----:B------:R-:W2:Y:S01]  /*11c0*/  LDS.64 R4, [UR5+0x70] ;  /* 0x00007005ff047984 */ /* 0x000ea20008000a00 */
[----:B------:R-:W-:Y:S02]  /*11d0*/  ISETP.LT.AND.EX P0, PT, R11, R15, PT, P0 ;  /* 0x0000000f0b00720c */ /* 0x000fe40003f01300 */
[----:B------:R-:W-:Y:S02]  /*11e0*/  LOP3.LUT P5, RZ, R18, 0xff, RZ, 0xc0, !PT ;  /* 0x000000ff12ff7812 */ /* 0x000fe400078ac0ff */
[----:B------:R-:W-:-:S02]  /*11f0*/  @P4 SEL R3, R10, R3, P0 ;  /* 0x000000030a034207 */ /* 0x000fc40000000000 */
[----:B------:R-:W-:Y:S02]  /*1200*/  ISETP.NE.AND P3, PT, R14, RZ, PT ;  /* 0x000000ff0e00720c */ /* 0x000fe40003f65270 */
[C---:B------:R-:W-:Y:S02]  /*1210*/  @P4 SEL R15, R11.reuse, R15, P0 ;  /* 0x0000000f0b0f4207 */ /* 0x040fe40000000000 */
[----:B------:R-:W-:Y:S02]  /*1220*/  SEL R13, R10, R3, !P2 ;  /* 0x000000030a0d7207 */ /* 0x000fe40005000000 */
[----:B------:R-:W-:Y:S01]  /*1230*/  SEL R15, R11, R15, !P2 ;  /* 0x0000000f0b0f7207 */ /* 0x000fe20005000000 */
[----:B------:R-:W4:Y:S01]  /*1240*/  LDS.U8 R10, [UR5+0x78] ;  /* 0x00007805ff0a7984 */ /* 0x000f220008000000 */
[----:B---3--:R-:W-:Y:S02]  /*1250*/  ISETP.LT.U32.AND P0, PT, R8, R13, PT ;  /* 0x0000000d0800720c */ /* 0x008fe40003f01070 */
[----:B------:R-:W-:Y:S01]  /*1260*/  @P5 SEL R14, R18, 0x1, !P3 ;  /* 0x00000001120e5807 */ /* 0x000fe20005800000 */
[----:B------:R-:W3:Y:S01]  /*1270*/  LDS.64 R2, [UR5+0x80] ;  /* 0x00008005ff027984 */ /* 0x000ee20008000a00 */
[----:B------:R-:W-:-:S02]  /*1280*/  ISETP.LT.AND.EX P0, PT, R9, R15, PT, P0 ;  /* 0x0000000f0900720c */ /* 0x000fc40003f01300 */
[----:B------:R-:W-:Y:S02]  /*1290*/  LOP3.LUT P4, RZ, R14, 0xff, RZ, 0xc0, !PT ;  /* 0x000000ff0eff7812 */ /* 0x000fe4000788c0ff */
[----:B------:R-:W-:Y:S02]  /*12a0*/  @P3 SEL R13, R8, R13, P0 ;  /* 0x0000000d080d3207 */ /* 0x000fe40000000000 */
[----:B0-----:R-:W-:Y:S02]  /*12b0*/  ISETP.NE.AND P2, PT, R16, RZ, PT ;  /* 0x000000ff1000720c */ /* 0x001fe40003f45270 */
[C---:B------:R-:W-:Y:S02]  /*12c0*/  @P3 SEL R15, R9.reuse, R15, P0 ;  /* 0x0000000f090f3207 */ /* 0x040fe40000000000 */
[----:B------:R-:W-:Y:S02]  /*12d0*/  SEL R11, R8, R13, !P5 ;  /* 0x0000000d080b7207 */ /* 0x000fe40006800000 */
[----:B------:R-:W-:-:S02]  /*12e0*/  SEL R13, R9, R15, !P5 ;  /* 0x0000000f090d7207 */ /* 0x000fc40006800000 */
[----:B------:R-:W-:Y:S02]  /*12f0*/  ISETP.LT.U32.AND P0, PT, R6, R11, PT ;  /* 0x0000000b0600720c */ /* 0x000fe40003f01070 */
[----:B------:R-:W-:Y:S02]  /*1300*/  @P4 SEL R16, R14, 0x1, !P2 ;  /* 0x000000010e104807 */ /* 0x000fe40005000000 */
[----:B------:R-:W-:Y:S02]  /*1310*/  ISETP.LT.AND.EX P0, PT, R7, R13, PT, P0 ;  /* 0x0000000d0700720c */ /* 0x000fe40003f01300 */
[----:B------:R-:W-:Y:S02]  /*1320*/  LOP3.LUT P5, RZ, R16, 0xff, RZ, 0xc0, !PT ;  /* 0x000000ff10ff7812 */ /* 0x000fe400078ac0ff */
[----:B------:R-:W-:Y:S02]  /*1330*/  @P2 SEL R11, R6, R11, P0 ;  /* 0x0000000b060b2207 */ /* 0x000fe40000000000 */
[----:B-1----:R-:W-:-:S02]  /*1340*/  ISETP.NE.AND P3, PT, R12, RZ, PT ;  /* 0x000000ff0c00720c */ /* 0x002fc40003f65270 */
[C---:B------:R-:W-:Y:S02]  /*1350*/  @P2 SEL R13, R7.reuse, R13, P0 ;  /* 0x0000000d070d2207 */ /* 0x040fe40000000000 */
[----:B------:R-:W-:Y:S02]  /*1360*/  SEL R9, R6, R11, !P4 ;  /* 0x0000000b06097207 */ /* 0x000fe40006000000 */
[----:B------:R-:W-:Y:S02]  /*1370*/  SEL R11, R7, R13, !P4 ;  /* 0x0000000d070b7207 */ /* 0x000fe40006000000 */
[----:B--2---:R-:W-:Y:S02]  /*1380*/  ISETP.LT.U32.AND P0, PT, R4, R9, PT ;  /* 0x000000090400720c */ /* 0x004fe40003f01070 */
[----:B------:R-:W-:Y:S02]  /*1390*/  @P5 SEL R12, R16, 0x1, !P3 ;  /* 0x00000001100c5807 */ /* 0x000fe40005800000 */
[----:B------:R-:W-:-:S02]  /*13a0*/  ISETP.LT.AND.EX P0, PT, R5, R11, PT, P0 ;  /* 0x0000000b0500720c */ /* 0x000fc40003f01300 */
[----:B----4-:R-:W-:Y:S02]  /*13b0*/  ISETP.NE.AND P4, PT, R10, RZ, PT ;  /* 0x000000ff0a00720c */ /* 0x010fe40003f85270 */
[----:B------:R-:W-:Y:S02]  /*13c0*/  @P3 SEL R9, R4, R9, P0 ;  /* 0x0000000904093207 */ /* 0x000fe40000000000 */
[----:B------:R-:W-:Y:S02]  /*13d0*/  LOP3.LUT P2, RZ, R12, 0xff, RZ, 0xc0, !PT ;  /* 0x000000ff0cff7812 */ /* 0x000fe4000784c0ff */
[C---:B------:R-:W-:Y:S02]  /*13e0*/  @P3 SEL R11, R5.reuse, R11, P0 ;  /* 0x0000000b050b3207 */ /* 0x040fe40000000000 */
[----:B------:R-:W-:Y:S02]  /*13f0*/  SEL R7, R4, R9, !P5 ;  /* 0x0000000904077207 */ /* 0x000fe40006800000 */
[----:B------:R-:W-:-:S02]  /*1400*/  SEL R5, R5, R11, !P5 ;  /* 0x0000000b05057207 */ /* 0x000fc40006800000 */
[----:B---3--:R-:W-:-:S04]  /*1410*/  ISETP.LT.U32.AND P0, PT, R2, R7, PT ;  /* 0x000000070200720c */ /* 0x008fc80003f01070 */
[C---:B------:R-:W-:Y:S02]  /*1420*/  ISETP.LT.AND.EX P0, PT, R3.reuse, R5, PT, P0 ;  /* 0x000000050300720c */ /* 0x040fe40003f01300 */
[----:B------:R-:W-:Y:S02]  /*1430*/  @P2 SEL R10, R12, 0x1, !P4 ;  /* 0x000000010c0a2807 */ /* 0x000fe40006000000 */
[----:B------:R-:W-:Y:S02]  /*1440*/  @P4 SEL R7, R2, R7, P0 ;  /* 0x0000000702074207 */ /* 0x000fe40000000000 */
[----:B------:R-:W-:Y:S02]  /*1450*/  @P4 SEL R5, R3, R5, P0 ;  /* 0x0000000503054207 */ /* 0x000fe40000000000 */
[----:B------:R-:W-:Y:S02]  /*1460*/  PRMT R4, R10, 0x7610, R4 ;  /* 0x000076100a047816 */ /* 0x000fe40000000004 */
[----:B------:R-:W-:-:S02]  /*1470*/  SEL R2, R2, R7, !P2 ;  /* 0x0000000702027207 */ /* 0x000fc40005000000 */
[----:B------:R-:W-:Y:S01]  /*1480*/  SEL R3, R3, R5, !P2 ;  /* 0x0000000503037207 */ /* 0x000fe20005000000 */
[----:B------:R-:W-:Y:S06]  /*1490*/  BRA `(.L_x_24) ;  /* 0x0000002800747947 */ /* 0x000fec0003800000 */
.L_x_11:
[----:B------:R-:W2:Y:S01]  /*14a0*/  S2R R13, SR_LANEID ;  /* 0x00000000000d7919 */ /* 0x000ea20000000000 */
[----:B0-----:R-:W-:Y:S01]  /*14b0*/  LOP3.LUT R6, R5, 0x3e0, RZ, 0xc0, !PT ;  /* 0x000003e005067812 */ /* 0x001fe200078ec0ff */
[----:B------:R-:W-:Y:S04]  /*14c0*/  BSSY.RECONVERGENT B1, `(.L_x_25) ;  /* 0x0000022000017945 */ /* 0x000fe80003800200 */
[----:B------:R-:W-:Y:S01]  /*14d0*/  VIADD R7, R6, 0x20 ;  /* 0x0000002006077836 */ /* 0x000fe20000000000 */
[----:B------:R-:W-:-:S04]  /*14e0*/  LOP3.LUT R6, RZ, R6, RZ, 0x33, !PT ;  /* 0x00000006ff067212 */ /* 0x000fc800078e33ff */
[----:B------:R-:W-:Y:S01]  /*14f0*/  ISETP.GT.AND P0, PT, R7, UR4, PT ;  /* 0x0000000407007c0c */ /* 0x000fe2000bf04270 */
[----:B------:R-:W-:-:S05]  /*1500*/  VIADD R6, R6, UR4 ;  /* 0x0000000406067c36 */ /* 0x000fca0008000000 */
[----:B------:R-:W-:-:S05]  /*1510*/  SEL R6, R6, 0x1f, P0 ;  /* 0x0000001f06067807 */ /* 0x000fca0000000000 */
[----:B-----5:R0:W3:Y:S01]  /*1520*/  SHFL.DOWN PT, R8, R3, 0x1, R6 ;  /* 0x0820000003087989 */ /* 0x0200e200000e0006 */
[C---:B--2---:R-:W-:Y:S01]  /*1530*/  VIADD R7, R13.reuse, 0x2 ;  /* 0x000000020d077836 */ /* 0x044fe20000000000 */
[CC--:B------:R-:W-:Y:S01]  /*1540*/  ISETP.GE.AND P0, PT, R13.reuse, R6.reuse, PT ;  /* 0x000000060d00720c */ /* 0x0c0fe20003f06270 */
[C---:B------:R-:W-:Y:S01]  /*1550*/  VIADD R11, R13.reuse, 0x8 ;  /* 0x000000080d0b7836 */ /* 0x040fe20000000000 */
[C---:B------:R-:W-:Y:S01]  /*1560*/  ISETP.NE.AND P1, PT, R13.reuse, RZ, PT ;  /* 0x000000ff0d00720c */ /* 0x040fe20003f25270 */
[----:B------:R-:W-:Y:S01]  /*1570*/  VIADD R9, R13, 0x4 ;  /* 0x000000040d097836 */ /* 0x000fe20000000000 */
[-C--:B------:R-:W-:Y:S02]  /*1580*/  ISETP.GT.AND P5, PT, R7, R6.reuse, PT ;  /* 0x000000060700720c */ /* 0x080fe40003fa4270 */
[----:B------:R-:W-:Y:S02]  /*1590*/  LOP3.LUT R7, R4, 0xff, RZ, 0xc0, !PT ;  /* 0x000000ff04077812 */ /* 0x000fe400078ec0ff */
[----:B------:R-:W-:-:S02]  /*15a0*/  ISETP.GT.AND P2, PT, R11, R6, PT ;  /* 0x000000060b00720c */ /* 0x000fc40003f44270 */
[----:B------:R0:W2:Y:S01]  /*15b0*/  SHFL.DOWN PT, R11, R2, 0x1, R6 ;  /* 0x08200000020b7989 */ /* 0x0000a200000e0006 */
[----:B------:R-:W-:Y:S01]  /*15c0*/  ISETP.GT.AND P3, PT, R9, R6, PT ;  /* 0x000000060900720c */ /* 0x000fe20003f64270 */
[----:B------:R-:W-:Y:S02]  /*15d0*/  VIADD R9, R13, 0x10 ;  /* 0x000000100d097836 */ /* 0x000fe40000000000 */
[----:B------:R0:W4:Y:S01]  /*15e0*/  SHFL.DOWN PT, R7, R7, 0x1, R6 ;  /* 0x0820000007077989 */ /* 0x00012200000e0006 */
[----:B---3--:R-:W-:Y:S09]  /*15f0*/  @P0 BRA `(.L_x_26) ;  /* 0x0000000000380947 */ /* 0x008ff20003800000 */
[----:B----4-:R-:W-:Y:S01]  /*1600*/  LOP3.LUT P0, RZ, R7, 0xff, RZ, 0xc0, !PT ;  /* 0x000000ff07ff7812 */ /* 0x010fe2000780c0ff */
[----:B------:R-:W-:Y:S01]  /*1610*/  IMAD.MOV.U32 R12, RZ, RZ, 0x1 ;  /* 0x00000001ff0c7424 */ /* 0x000fe200078e00ff */
[----:B------:R-:W-:-:S04]  /*1620*/  LOP3.LUT P4, R10, R4, 0xff, RZ, 0xc0, !PT ;  /* 0x000000ff040a7812 */ /* 0x000fc8000788c0ff */
[----:B------:R-:W-:-:S13]  /*1630*/  PLOP3.LUT P0, PT, P4, P0, PT, 0x2f, 0xf2 ;  /* 0x0000000000f2781c */ /* 0x000fda0002700577 */
[----:B--2---:R-:W-:Y:S02]  /*1640*/  @!P0 ISETP.LT.U32.AND P4, PT, R11, R2, PT ;  /* 0x000000020b00820c */ /* 0x004fe40003f81070 */
[----:B------:R-:W-:Y:S02]  /*1650*/  @P0 ISETP.NE.AND P6, PT, R10, RZ, PT ;  /* 0x000000ff0a00020c */ /* 0x000fe40003fc5270 */
[----:B------:R-:W-:Y:S02]  /*1660*/  @!P0 PRMT R4, R12, 0x7610, R4 ;  /* 0x000076100c048816 */ /* 0x000fe40000000004 */
[----:B------:R-:W-:Y:S02]  /*1670*/  @!P0 ISETP.LT.AND.EX P4, PT, R8, R3, PT, P4 ;  /* 0x000000030800820c */ /* 0x000fe40003f81340 */
[----:B------:R-:W-:Y:S02]  /*1680*/  @P0 SEL R7, R7, R4, !P6 ;  /* 0x0000000407070207 */ /* 0x000fe40007000000 */
[----:B0-----:R-:W-:-:S02]  /*1690*/  @!P0 SEL R2, R11, R2, P4 ;  /* 0x000000020b028207 */ /* 0x001fc40002000000 */
[C---:B------:R-:W-:Y:S02]  /*16a0*/  @!P0 SEL R3, R8.reuse, R3, P4 ;  /* 0x0000000308038207 */ /* 0x040fe40002000000 */
[----:B------:R-:W-:Y:S02]  /*16b0*/  @P0 PRMT R4, R7, 0x7610, R4 ;  /* 0x0000761007040816 */ /* 0x000fe40000000004 */
[----:B------:R-:W-:Y:S02]  /*16c0*/  @P0 SEL R2, R11, R2, !P6 ;  /* 0x000000020b020207 */ /* 0x000fe40007000000 */
[----:B------:R-:W-:-:S07]  /*16d0*/  @P0 SEL R3, R8, R3, !P6 ;  /* 0x0000000308030207 */ /* 0x000fce0007000000 */
.L_x_26:
[----:B------:R-:W-:Y:S05]  /*16e0*/  BSYNC.RECONVERGENT B1 ;  /* 0x0000000000017941 */ /* 0x000fea0003800200 */
.L_x_25:
[----:B----4-:R-:W-:Y:S01]  /*16f0*/  LOP3.LUT R7, R4, 0xff, RZ, 0xc0, !PT ;  /* 0x000000ff04077812 */ /* 0x010fe200078ec0ff */
[----:B------:R3:W4:Y:S01]  /*1700*/  SHFL.DOWN PT, R8, R3, 0x2, R6 ;  /* 0x0840000003087989 */ /* 0x00072200000e0006 */
[----:B------:R-:W-:Y:S01]  /*1710*/  ISETP.GT.AND P4, PT, R9, R6, PT ;  /* 0x000000060900720c */ /* 0x000fe20003f84270 */
[----:B------:R-:W-:Y:S02]  /*1720*/  BSSY.RECONVERGENT B1, `(.L_x_27) ;  /* 0x0000012000017945 */ /* 0x000fe40003800200 */
[----:B------:R3:W0:Y:S04]  /*1730*/  SHFL.DOWN PT, R9, R2, 0x2, R6 ;  /* 0x0840000002097989 */ /* 0x00062800000e0006 */
[----:B------:R3:W0:Y:S01]  /*1740*/  SHFL.DOWN PT, R7, R7, 0x2, R6 ;  /* 0x0840000007077989 */ /* 0x00062200000e0006 */
[----:B------:R-:W-:Y:S05]  /*1750*/  @P5 BRA `(.L_x_28) ;  /* 0x0000000000385947 */ /* 0x000fea0003800000 */
[----:B0-----:R-:W-:Y:S01]  /*1760*/  LOP3.LUT P0, RZ, R7, 0xff, RZ, 0xc0, !PT ;  /* 0x000000ff07ff7812 */ /* 0x001fe2000780c0ff */
[----:B--2---:R-:W-:Y:S01]  /*1770*/  IMAD.MOV.U32 R11, RZ, RZ, 0x1 ;  /* 0x00000001ff0b7424 */ /* 0x004fe200078e00ff */
[----:B------:R-:W-:-:S04]  /*1780*/  LOP3.LUT P5, R10, R4, 0xff, RZ, 0xc0, !PT ;  /* 0x000000ff040a7812 */ /* 0x000fc800078ac0ff */
[----:B------:R-:W-:-:S13]  /*1790*/  PLOP3.LUT P0, PT, P5, P0, PT, 0x2f, 0xf2 ;  /* 0x0000000000f2781c */ /* 0x000fda0002f00577 */
[----:B------:R-:W-:Y:S02]  /*17a0*/  @!P0 ISETP.LT.U32.AND P5, PT, R9, R2, PT ;  /* 0x000000020900820c */ /* 0x000fe40003fa1070 */
[----:B------:R-:W-:Y:S02]  /*17b0*/  @P0 ISETP.NE.AND P6, PT, R10, RZ, PT ;  /* 0x000000ff0a00020c */ /* 0x000fe40003fc5270 */
[----:B------:R-:W-:Y:S02]  /*17c0*/  @!P0 PRMT R4, R11, 0x7610, R4 ;  /* 0x000076100b048816 */ /* 0x000fe40000000004 */
[----:B----4-:R-:W-:Y:S02]  /*17d0*/  @!P0 ISETP.LT.AND.EX P5, PT, R8, R3, PT, P5 ;  /* 0x000000030800820c */ /* 0x010fe40003fa1350 */
[----:B------:R-:W-:Y:S02]  /*17e0*/  @P0 SEL R7, R7, R4, !P6 ;  /* 0x0000000407070207 */ /* 0x000fe40007000000 */
[----:B---3--:R-:W-:-:S02]  /*17f0*/  @!P0 SEL R2, R9, R2, P5 ;  /* 0x0000000209028207 */ /* 0x008fc40002800000 */
[C---:B------:R-:W-:Y:S02]  /*1800*/  @!P0 SEL R3, R8.reuse, R3, P5 ;  /* 0x0000000308038207 */ /* 0x040fe40002800000 */
[----:B------:R-:W-:Y:S02]  /*1810*/  @P0 PRMT R4, R7, 0x7610, R4 ;  /* 0x0000761007040816 */ /* 0x000fe40000000004 */
[----:B------:R-:W-:Y:S02]  /*1820*/  @P0 SEL R2, R9, R2, !P6 ;  /* 0x0000000209020207 */ /* 0x000fe40007000000 */
[----:B------:R-:W-:-:S07]  /*1830*/  @P0 SEL R3, R8, R3, !P6 ;  /* 0x0000000308030207 */ /* 0x000fce0007000000 */
.L_x_28:
[----:B------:R-:W-:Y:S05]  /*1840*/  BSYNC.RECONVERGENT B1 ;  /* 0x0000000000017941 */ /* 0x000fea0003800200 */
.L_x_27:
[----:B0-----:R-:W-:Y:S01]  /*1850*/  LOP3.LUT R7, R4, 0xff, RZ, 0xc0, !PT ;  /* 0x000000ff04077812 */ /* 0x001fe200078ec0ff */
[----:B------:R0:W0:Y:S01]  /*1860*/  SHFL.DOWN PT, R9, R2, 0x4, R6 ;  /* 0x0880000002097989 */ /* 0x00002200000e0006 */
[----:B------:R-:W-:Y:S03]  /*1870*/  BSSY.RECONVERGENT B1, `(.L_x_29) ;  /* 0x0000012000017945 */ /* 0x000fe60003800200 */
[----:B----4-:R4:W0:Y:S04]  /*1880*/  SHFL.DOWN PT, R8, R3, 0x4, R6 ;  /* 0x0880000003087989 */ /* 0x01082800000e0006 */
        /* <DEDUP_REMOVED lines=9> */
[----:B------:R-:W-:Y:S02]  /*1920*/  @!P0 ISETP.LT.AND.EX P3, PT, R8, R3, PT, P3 ;  /* 0x000000030800820c */ /* 0x000fe40003f61330 */
[----:B------:R-:W-:Y:S02]  /*1930*/  @P0 SEL R7, R7, R4, !P5 ;  /* 0x0000000407070207 */ /* 0x000fe40006800000 */
[----:B---3--:R-:W-:-:S02]  /*1940*/  @!P0 SEL R2, R9, R2, P3 ;  /* 0x0000000209028207 */ /* 0x008fc40001800000 */
[C---:B----4-:R-:W-:Y:S02]  /*1950*/  @!P0 SEL R3, R8.reuse, R3, P3 ;  /* 0x0000000308038207 */ /* 0x050fe40001800000 */
[----:B------:R-:W-:Y:S02]  /*1960*/  @P0 PRMT R4, R7, 0x7610, R4 ;  /* 0x0000761007040816 */ /* 0x000fe40000000004 */
[----:B------:R-:W-:Y:S02]  /*1970*/  @P0 SEL R2, R9, R2, !P5 ;  /* 0x0000000209020207 */ /* 0x000fe40006800000 */
[----:B------:R-:W-:-:S07]  /*1980*/  @P0 SEL R3, R8, R3, !P5 ;  /* 0x0000000308030207 */ /* 0x000fce0006800000 */
.L_x_30:
[----:B------:R-:W-:Y:S05]  /*1990*/  BSYNC.RECONVERGENT B1 ;  /* 0x0000000000017941 */ /* 0x000fea0003800200 */
.L_x_29:
[----:B0-----:R-:W-:Y:S01]  /*19a0*/  LOP3.LUT R7, R4, 0xff, RZ, 0xc0, !PT ;  /* 0x000000ff04077812 */ /* 0x001fe200078ec0ff */
[----:B------:R0:W0:Y:S01]  /*19b0*/  SHFL.DOWN PT, R9, R2, 0x8, R6 ;  /* 0x0900000002097989 */ /* 0x00002200000e0006 */
[----:B------:R-:W-:Y:S03]  /*19c0*/  BSSY.RECONVERGENT B1, `(.L_x_31) ;  /* 0x0000012000017945 */ /* 0x000fe60003800200 */
        /* <DEDUP_REMOVED lines=17> */
.L_x_32:
[----:B------:R-:W-:Y:S05]  /*1ae0*/  BSYNC.RECONVERGENT B1 ;  /* 0x0000000000017941 */ /* 0x000fea0003800200 */
.L_x_31:
[----:B0-----:R-:W-:Y:S01]  /*1af0*/  LOP3.LUT R7, R4, 0xff, RZ, 0xc0, !PT ;  /* 0x000000ff04077812 */ /* 0x001fe200078ec0ff */
[----:B------:R0:W0:Y:S01]  /*1b00*/  SHFL.DOWN PT, R9, R2, 0x10, R6 ;  /* 0x0a00000002097989 */ /* 0x00002200000e0006 */
[----:B------:R-:W-:Y:S03]  /*1b10*/  BSSY.RECONVERGENT B1, `(.L_x_33) ;  /* 0x0000012000017945 */ /* 0x000fe60003800200 */
[----:B------:R0:W0:Y:S04]  /*1b20*/  SHFL.DOWN PT, R8, R3, 0x10, R6 ;  /* 0x0a00000003087989 */ /* 0x00002800000e0006 */
[----:B------:R0:W0:Y:S01]  /*1b30*/  SHFL.DOWN PT, R7, R7, 0x10, R6 ;  /* 0x0a00000007077989 */ /* 0x00002200000e0006 */
[----:B------:R-:W-:Y:S05]  /*1b40*/  @P4 BRA `(.L_x_34) ;  /* 0x0000000000384947 */ /* 0x000fea0003800000 */
[----:B0-----:R-:W-:Y:S01]  /*1b50*/  LOP3.LUT P0, RZ, R7, 0xff, RZ, 0xc0, !PT ;  /* 0x000000ff07ff7812 */ /* 0x001fe2000780c0ff */
[----:B------:R-:W-:Y:S01]  /*1b60*/  IMAD.MOV.U32 R10, RZ, RZ, 0x1 ;  /* 0x00000001ff0a7424 */ /* 0x000fe200078e00ff */
[----:B---34-:R-:W-:-:S04]  /*1b70*/  LOP3.LUT P2, R6, R4, 0xff, RZ, 0xc0, !PT ;  /* 0x000000ff04067812 */ /* 0x018fc8000784c0ff */
        /* <DEDUP_REMOVED lines=11> */
.L_x_34:
[----:B------:R-:W-:Y:S05]  /*1c30*/  BSYNC.RECONVERGENT B1 ;  /* 0x0000000000017941 */ /* 0x000fea0003800200 */
.L_x_33:
[----:B------:R-:W-:Y:S04]  /*1c40*/  BSSY.RECONVERGENT B1, `(.L_x_35) ;  /* 0x000000a000017945 */ /* 0x000fe80003800200 */
[----:B------:R-:W-:Y:S05]  /*1c50*/  @P1 BRA `(.L_x_36) ;  /* 0x0000000000201947 */ /* 0x000fea0003800000 */
[----:B0-----:R-:W0:Y:S01]  /*1c60*/  S2R R8, SR_CgaCtaId ;  /* 0x0000000000087919 */ /* 0x001e220000008800 */
[----:B------:R-:W-:Y:S02]  /*1c70*/  MOV R7, 0x400 ;  /* 0x0000040000077802 */ /* 0x000fe40000000f00 */
[----:B---34-:R-:W-:-:S04]  /*1c80*/  SHF.R.U32.HI R6, RZ, 0x1, R5 ;  /* 0x00000001ff067819 */ /* 0x018fc80000011605 */
[----:B------:R-:W-:Y:S02]  /*1c90*/  LOP3.LUT R6, R6, 0x1f0, RZ, 0xc0, !PT ;  /* 0x000001f006067812 */ /* 0x000fe400078ec0ff */
[----:B0-----:R-:W-:-:S05]  /*1ca0*/  LEA R7, R8, R7, 0x18 ;  /* 0x0000000708077211 */ /* 0x001fca00078ec0ff */
[----:B------:R-:W-:-:S05]  /*1cb0*/  IMAD.IADD R7, R6, 0x1, R7 ;  /* 0x0000000106077824 */ /* 0x000fca00078e0207 */
[----:B------:R0:W-:Y:S04]  /*1cc0*/  STS.64 [R7+0x10], R2 ;  /* 0x0000100207007388 */ /* 0x0001e80000000a00 */
[----:B------:R0:W-:Y:S02]  /*1cd0*/  STS.U8 [R7+0x8], R4 ;  /* 0x0000080407007388 */ /* 0x0001e40000000000 */
.L_x_36:
[----:B------:R-:W-:Y:S05]  /*1ce0*/  BSYNC.RECONVERGENT B1 ;  /* 0x0000000000017941 */ /* 0x000fea0003800200 */
.L_x_35:
[----:B------:R-:W-:Y:S01]  /*1cf0*/  BAR.SYNC.DEFER_BLOCKING 0x0 ;  /* 0x0000000000007b1d */ /* 0x000fe20000010000 */
[----:B------:R-:W-:-:S13]  /*1d00*/  ISETP.NE.AND P1, PT, R5, RZ, PT ;  /* 0x000000ff0500720c */ /* 0x000fda0003f25270 */
[----:B------:R-:W-:Y:S05]  /*1d10*/  @P1 BRA `(.L_x_24) ;  /* 0x0000002000541947 */ /* 0x000fea0003800000 */
[----:B------:R-:W-:Y:S02]  /*1d20*/  UISETP.GE.AND UP0, UPT, UR4, 0x21, UPT ;  /* 0x000000210400788c */ /* 0x000fe4000bf06270 */
[----:B------:R-:W-:Y:S02]  /*1d30*/  UISETP.GE.AND UP1, UPT, UR4, 0x41, UPT ;  /* 0x000000410400788c */ /* 0x000fe4000bf26270 */
[----:B------:R-:W-:Y:S02]  /*1d40*/  UISETP.GE.AND UP2, UPT, UR4, 0x61, UPT ;  /* 0x000000610400788c */ /* 0x000fe4000bf46270 */
[----:B------:R-:W-:Y:S02]  /*1d50*/  UISETP.GE.AND UP3, UPT, UR4, 0x81, UPT ;  /* 0x000000810400788c */ /* 0x000fe4000bf66270 */
[----:B------:R-:W-:Y:S02]  /*1d60*/  UISETP.GE.AND UP4, UPT, UR4, 0xa1, UPT ;  /* 0x000000a10400788c */ /* 0x000fe4000bf86270 */
[----:B------:R-:W-:-:S02]  /*1d70*/  UISETP.GE.AND UP5, UPT, UR4, 0xc1, UPT ;  /* 0x000000c10400788c */ /* 0x000fc4000bfa6270 */
[----:B------:R-:W-:Y:S01]  /*1d80*/  UISETP.GE.AND UP6, UPT, UR4, 0xe1, UPT ;  /* 0x000000e10400788c */ /* 0x000fe2000bfc6270 */
[----:B------:R-:W-:Y:S10]  /*1d90*/  BRA.U !UP0, `(.L_x_37) ;  /* 0x00000001083c7547 */ /* 0x000ff4000b800000 */
[----:B------:R-:W5:Y:S01]  /*1da0*/  S2UR UR6, SR_CgaCtaId ;  /* 0x00000000000679c3 */ /* 0x000f620000008800 */
[----:B------:R-:W-:Y:S01]  /*1db0*/  UMOV UR5, 0x400 ;  /* 0x0000040000057882 */ /* 0x000fe20000000000 */
[----:B------:R-:W-:Y:S01]  /*1dc0*/  LOP3.LUT P3, RZ, R4, 0xff, RZ, 0xc0, !PT ;  /* 0x000000ff04ff7812 */ /* 0x000fe2000786c0ff */
[----:B-----5:R-:W-:-:S09]  /*1dd0*/  ULEA UR5, UR6, UR5, 0x18 ;  /* 0x0000000506057291 */ /* 0x020fd2000f8ec0ff */
[----:B------:R-:W5:Y:S04]  /*1de0*/  LDS.U8 R5, [UR5+0x18] ;  /* 0x00001805ff057984 */ /* 0x000f680008000000 */
[----:B0--34-:R-:W0:Y:S01]  /*1df0*/  LDS.64 R6, [UR5+0x20] ;  /* 0x00002005ff067984 */ /* 0x019e220008000a00 */
[----:B-----5:R-:W-:Y:S02]  /*1e00*/  ISETP.NE.AND P2, PT, R5, RZ, PT ;  /* 0x000000ff0500720c */ /* 0x020fe40003f45270 */
[----:B0-----:R-:W-:Y:S02]  /*1e10*/  ISETP.LT.U32.AND P0, PT, R6, R2, PT ;  /* 0x000000020600720c */ /* 0x001fe40003f01070 */
[----:B------:R-:W-:Y:S02]  /*1e20*/  @P3 SEL R5, R4, 0x1, !P2 ;  /* 0x0000000104053807 */ /* 0x000fe40005000000 */
[----:B------:R-:W-:-:S02]  /*1e30*/  ISETP.LT.AND.EX P0, PT, R7, R3, PT, P0 ;  /* 0x000000030700720c */ /* 0x000fc40003f01300 */
[----:B------:R-:W-:-:S05]  /*1e40*/  PRMT R4, R5, 0x7610, R4 ;  /* 0x0000761005047816 */ /* 0x000fca0000000004 */
[C---:B------:R-:W-:Y:S02]  /*1e50*/  @P2 SEL R2, R6.reuse, R2, P0 ;  /* 0x0000000206022207 */ /* 0x040fe40000000000 */
[C---:B------:R-:W-:Y:S02]  /*1e60*/  @P2 SEL R3, R7.reuse, R3, P0 ;  /* 0x0000000307032207 */ /* 0x040fe40000000000 */
[----:B------:R-:W-:Y:S02]  /*1e70*/  SEL R2, R6, R2, !P3 ;  /* 0x0000000206027207 */ /* 0x000fe40005800000 */
[----:B------:R-:W-:-:S07]  /*1e80*/  SEL R3, R7, R3, !P3 ;  /* 0x0000000307037207 */ /* 0x000fce0005800000 */
.L_x_37:
[----:B------:R-:W-:Y:S05]  /*1e90*/  BRA.U !UP1, `(.L_x_38) ;  /* 0x00000001093c7547 */ /* 0x000fea000b800000 */
        /* <DEDUP_REMOVED lines=15> */
.L_x_38:
        /* <DEDUP_REMOVED lines=16> */
.L_x_39:
        /* <DEDUP_REMOVED lines=16> */
.L_x_40:
        /* <DEDUP_REMOVED lines=16> */
.L_x_41:
        /* <DEDUP_REMOVED lines=16> */
.L_x_42:
        /* <DEDUP_REMOVED lines=15> */
[----:B------:R-:W-:Y:S01]  /*2480*/  SEL R3, R7, R3, !P3 ;  /* 0x0000000307037207 */ /* 0x000fe20005800000 */
[----:B------:R-:W-:Y:S06]  /*2490*/  BRA `(.L_x_24) ;  /* 0x0000001800747947 */ /* 0x000fec0003800000 */
.L_x_2:
[----:B------:R-:W0:Y:S01]  /*24a0*/  S2R R5, SR_TID.X ;  /* 0x0000000000057919 */ /* 0x000e220000002100 */
[----:B------:R-:W0:Y:S02]  /*24b0*/  LDC.64 R6, c[0x0][0x380] ;  /* 0x0000e000ff067b82 */ /* 0x000e240000000a00 */
[----:B0-----:R-:W-:-:S05]  /*24c0*/  IMAD.WIDE.U32 R6, R5, 0x10, R6 ;  /* 0x0000001005067825 */ /* 0x001fca00078e0006 */
[----:B------:R-:W2:Y:S04]  /*24d0*/  LDG.E.U16.CONSTANT R16, desc[UR8][R6.64] ;  /* 0x0000000806107981 */ /* 0x000ea8000c1e9500 */
[----:B------:R-:W3:Y:S04]  /*24e0*/  LDG.E.64.CONSTANT R12, desc[UR8][R6.64+0x8] ;  /* 0x00000808060c7981 */ /* 0x000ee8000c1e9b00 */
[----:B------:R-:W3:Y:S04]  /*24f0*/  LDG.E.64.CONSTANT R10, desc[UR8][R6.64+0x1008] ;  /* 0x00100808060a7981 */ /* 0x000ee8000c1e9b00 */
[----:B------:R-:W4:Y:S04]  /*2500*/  LDG.E.U16.CONSTANT R4, desc[UR8][R6.64+0x1000] ;  /* 0x0010000806047981 */ /* 0x000f28000c1e9500 */
[----:B------:R-:W5:Y:S04]  /*2510*/  LDG.E.U16.CONSTANT R14, desc[UR8][R6.64+0x2000] ;  /* 0x00200008060e7981 */ /* 0x000f68000c1e9500 */
[----:B------:R-:W5:Y:S04]  /*2520*/  LDG.E.64.CONSTANT R8, desc[UR8][R6.64+0x2008] ;  /* 0x0020080806087981 */ /* 0x000f68000c1e9b00 */
[----:B------:R-:W5:Y:S04]  /*2530*/  LDG.E.U16.CONSTANT R15, desc[UR8][R6.64+0x3000] ;  /* 0x00300008060f7981 */ /* 0x000f68000c1e9500 */
[----:B------:R-:W5:Y:S01]  /*2540*/  LDG.E.64.CONSTANT R2, desc[UR8][R6.64+0x3008] ;  /* 0x0030080806027981 */ /* 0x000f62000c1e9b00 */
[----:B------:R-:W-:Y:S01]  /*2550*/  UISETP.GE.U32.AND UP0, UPT, UR4, 0x800, UPT ;  /* 0x000008000400788c */ /* 0x000fe2000bf06070 */
[----:B--2---:R-:W-:-:S02]  /*2560*/  LOP3.LUT P1, RZ, R16, 0xff, RZ, 0xc0, !PT ;  /* 0x000000ff10ff7812 */ /* 0x004fc4000782c0ff */
[----:B---3--:R-:W-:-:S04]  /*2570*/  ISETP.LT.U32.AND P0, PT, R10, R12, PT ;  /* 0x0000000c0a00720c */ /* 0x008fc80003f01070 */
[CC--:B------:R-:W-:Y:S02]  /*2580*/  ISETP.LT.AND.EX P0, PT, R11.reuse, R13.reuse, PT, P0 ;  /* 0x0000000d0b00720c */ /* 0x0c0fe40003f01300 */
[----:B----4-:R-:W-:Y:S02]  /*2590*/  LOP3.LUT P2, RZ, R4, 0xff, RZ, 0xc0, !PT ;  /* 0x000000ff04ff7812 */ /* 0x010fe4000784c0ff */
[----:B------:R-:W-:Y:S02]  /*25a0*/  SEL R17, R10, R12, P0 ;  /* 0x0000000c0a117207 */ /* 0x000fe40000000000 */
[----:B------:R-:W-:Y:S02]  /*25b0*/  SEL R19, R11, R13, P0 ;  /* 0x0000000d0b137207 */ /* 0x000fe40000000000 */
[----:B------:R-:W-:Y:S02]  /*25c0*/  @P1 SEL R4, R16, 0x1, !P2 ;  /* 0x0000000110041807 */ /* 0x000fe40005000000 */
[----:B------:R-:W-:-:S02]  /*25d0*/  SEL R17, R12, R17, !P2 ;  /* 0x000000110c117207 */ /* 0x000fc40005000000 */
[----:B------:R-:W-:Y:S02]  /*25e0*/  SEL R19, R13, R19, !P2 ;  /* 0x000000130d137207 */ /* 0x000fe40005000000 */
[----:B-----5:R-:W-:Y:S02]  /*25f0*/  LOP3.LUT P3, RZ, R14, 0xff, RZ, 0xc0, !PT ;  /* 0x000000ff0eff7812 */ /* 0x020fe4000786c0ff */
[----:B------:R-:W-:Y:S02]  /*2600*/  LOP3.LUT P2, RZ, R4, 0xff, RZ, 0xc0, !PT ;  /* 0x000000ff04ff7812 */ /* 0x000fe4000784c0ff */
[----:B------:R-:W-:Y:S02]  /*2610*/  SEL R13, R10, R17, !P1 ;  /* 0x000000110a0d7207 */ /* 0x000fe40004800000 */
[----:B------:R-:W-:Y:S02]  /*2620*/  SEL R17, R11, R19, !P1 ;  /* 0x000000130b117207 */ /* 0x000fe40004800000 */
[----:B------:R-:W-:-:S02]  /*2630*/  ISETP.LT.U32.AND P0, PT, R8, R13, PT ;  /* 0x0000000d0800720c */ /* 0x000fc40003f01070 */
[----:B------:R-:W-:Y:S02]  /*2640*/  LOP3.LUT P4, RZ, R15, 0xff, RZ, 0xc0, !PT ;  /* 0x000000ff0fff7812 */ /* 0x000fe4000788c0ff */
[----:B------:R-:W-:-:S03]  /*2650*/  ISETP.LT.AND.EX P0, PT, R9, R17, PT, P0 ;  /* 0x000000110900720c */ /* 0x000fc60003f01300 */
[----:B------:R-:W-:Y:S02]  /*2660*/  @P2 SEL R14, R4, 0x1, !P3 ;  /* 0x00000001040e2807 */ /* 0x000fe40005800000 */
[C---:B------:R-:W-:Y:S02]  /*2670*/  @P3 SEL R13, R8.reuse, R13, P0 ;  /* 0x0000000d080d3207 */ /* 0x040fe40000000000 */
[C---:B------:R-:W-:Y:S02]  /*2680*/  @P3 SEL R17, R9.reuse, R17, P0 ;  /* 0x0000001109113207 */ /* 0x040fe40000000000 */
[----:B------:R-:W-:Y:S02]  /*2690*/  SEL R11, R8, R13, !P2 ;  /* 0x0000000d080b7207 */ /* 0x000fe40005000000 */
[----:B------:R-:W-:Y:S02]  /*26a0*/  LOP3.LUT P1, RZ, R14, 0xff, RZ, 0xc0, !PT ;  /* 0x000000ff0eff7812 */ /* 0x000fe4000782c0ff */
[----:B------:R-:W-:-:S02]  /*26b0*/  SEL R9, R9, R17, !P2 ;  /* 0x0000001109097207 */ /* 0x000fc40005000000 */
[----:B------:R-:W-:-:S04]  /*26c0*/  ISETP.LT.U32.AND P0, PT, R2, R11, PT ;  /* 0x0000000b0200720c */ /* 0x000fc80003f01070 */
[----:B------:R-:W-:-:S04]  /*26d0*/  ISETP.LT.AND.EX P0, PT, R3, R9, PT, P0 ;  /* 0x000000090300720c */ /* 0x000fc80003f01300 */
[C---:B------:R-:W-:Y:S02]  /*26e0*/  @P4 SEL R9, R3.reuse, R9, P0 ;  /* 0x0000000903094207 */ /* 0x040fe40000000000 */
[----:B------:R-:W-:Y:S02]  /*26f0*/  @P4 SEL R11, R2, R11, P0 ;  /* 0x0000000b020b4207 */ /* 0x000fe40000000000 */
[----:B------:R-:W-:Y:S02]  /*2700*/  @P1 SEL R15, R14, 0x1, !P4 ;  /* 0x000000010e0f1807 */ /* 0x000fe40006000000 */
[----:B------:R-:W-:Y:S01]  /*2710*/  SEL R3, R3, R9, !P1 ;  /* 0x0000000903037207 */ /* 0x000fe20004800000 */
[----:B------:R-:W-:Y:S01]  /*2720*/  IMAD.MOV.U32 R9, RZ, RZ, 0x400 ;  /* 0x00000400ff097424 */ /* 0x000fe200078e00ff */
[----:B------:R-:W-:Y:S02]  /*2730*/  SEL R2, R2, R11, !P1 ;  /* 0x0000000b02027207 */ /* 0x000fe40004800000 */
[----:B------:R-:W-:Y:S01]  /*2740*/  PRMT R4, R15, 0x7610, R4 ;  /* 0x000076100f047816 */ /* 0x000fe20000000004 */
[----:B------:R-:W-:Y:S06]  /*2750*/  BRA.U !UP0, `(.L_x_43) ;  /* 0x0000000108e47547 */ /* 0x000fec000b800000 */
[----:B------:R-:W-:Y:S01]  /*2760*/  IMAD.MOV.U32 R9, RZ, RZ, 0x400 ;  /* 0x00000400ff097424 */ /* 0x000fe200078e00ff */
[----:B------:R-:W0:Y:S01]  /*2770*/  LDCU UR5, c[0x0][0x390] ;  /* 0x00007200ff0577ac */ /* 0x000e220008000800 */
[----:B------:R-:W-:-:S12]  /*2780*/  UIADD3 UR6, UPT, UPT, UR4, -0x400, URZ ;  /* 0xfffffc0004067890 */ /* 0x000fd8000fffe0ff */
.L_x_45:
[----:B------:R-:W-:-:S05]  /*2790*/  IMAD.WIDE R20, R9, 0x10, R6 ;  /* 0x0000001009147825 */ /* 0x000fca00078e0206 */
[----:B------:R-:W2:Y:S04]  /*27a0*/  LDG.E.U16.CONSTANT R19, desc[UR8][R20.64] ;  /* 0x0000000814137981 */ /* 0x000ea8000c1e9500 */
[----:B------:R-:W3:Y:S04]  /*27b0*/  LDG.E.64.CONSTANT R10, desc[UR8][R20.64+0x8] ;  /* 0x00000808140a7981 */ /* 0x000ee8000c1e9b00 */
[----:B------:R-:W4:Y:S04]  /*27c0*/  LDG.E.U16.CONSTANT R22, desc[UR8][R20.64+0x1000] ;  /* 0x0010000814167981 */ /* 0x000f28000c1e9500 */
[----:B------:R-:W5:Y:S04]  /*27d0*/  LDG.E.64.CONSTANT R12, desc[UR8][R20.64+0x1008] ;  /* 0x00100808140c7981 */ /* 0x000f68000c1e9b00 */
[----:B------:R-:W5:Y:S04]  /*27e0*/  LDG.E.U16.CONSTANT R8, desc[UR8][R20.64+0x2000] ;  /* 0x0020000814087981 */ /* 0x000f68000c1e9500 */
[----:B------:R-:W5:Y:S04]  /*27f0*/  LDG.E.64.CONSTANT R14, desc[UR8][R20.64+0x2008] ;  /* 0x00200808140e7981 */ /* 0x000f68000c1e9b00 */
[----:B------:R-:W5:Y:S04]  /*2800*/  LDG.E.U16.CONSTANT R18, desc[UR8][R20.64+0x3000] ;  /* 0x0030000814127981 */ /* 0x000f68000c1e9500 */
[----:B------:R-:W5:Y:S01]  /*2810*/  LDG.E.64.CONSTANT R16, desc[UR8][R20.64+0x3008] ;  /* 0x0030080814107981 */ /* 0x000f62000c1e9b00 */
[----:B------:R-:W-:Y:S01]  /*2820*/  LOP3.LUT P2, RZ, R4, 0xff, RZ, 0xc0, !PT ;  /* 0x000000ff04ff7812 */ /* 0x000fe2000784c0ff */
[----:B------:R-:W-:Y:S01]  /*2830*/  IMAD.MOV.U32 R23, RZ, RZ, R3 ;  /* 0x000000ffff177224 */ /* 0x000fe200078e0003 */
[----:B0-----:R-:W-:Y:S01]  /*2840*/  UMOV UR4, UR5 ;  /* 0x0000000500047c82 */ /* 0x001fe20008000000 */
[----:B--2---:R-:W-:-:S02]  /*2850*/  LOP3.LUT P1, RZ, R19, 0xff, RZ, 0xc0, !PT ;  /* 0x000000ff13ff7812 */ /* 0x004fc4000782c0ff */
[----:B---3--:R-:W-:-:S08]  /*2860*/  ISETP.LT.U32.AND P0, PT, R10, R2, PT ;  /* 0x000000020a00720c */ /* 0x008fd00003f01070 */
        /* <DEDUP_REMOVED lines=8> */
[----:B-----5:R-:W-:Y:S02]  /*28f0*/  ISETP.LT.U32.AND P0, PT, R12, R3, PT ;  /* 0x000000030c00720c */ /* 0x020fe40003f01070 */
        /* <DEDUP_REMOVED lines=9> */
[----:B------:R-:W-:Y:S02]  /*2990*/  IADD3 R2, PT, PT, -R9, UR4, RZ ;  /* 0x0000000409027c10 */ /* 0x000fe4000fffe1ff */
[C---:B------:R-:W-:Y:S02]  /*29a0*/  ISETP.LT.AND.EX P0, PT, R15.reuse, R13, PT, P0 ;  /* 0x0000000d0f00720c */ /* 0x040fe40003f01300 */
[----:B------:R-:W-:Y:S02]  /*29b0*/  @P1 SEL R8, R22, 0x1, !P2 ;  /* 0x0000000116081807 */ /* 0x000fe40005000000 */
[----:B------:R-:W-:Y:S02]  /*29c0*/  @P2 SEL R3, R14, R3, P0 ;  /* 0x000000030e032207 */ /* 0x000fe40000000000 */
[----:B------:R-:W-:Y:S02]  /*29d0*/  @P2 SEL R13, R15, R13, P0 ;  /* 0x0000000d0f0d2207 */ /* 0x000fe40000000000 */
[----:B------:R-:W-:-:S02]  /*29e0*/  LOP3.LUT P3, RZ, R18, 0xff, RZ, 0xc0, !PT ;  /* 0x000000ff12ff7812 */ /* 0x000fc4000786c0ff */
[----:B------:R-:W-:Y:S02]  /*29f0*/  SEL R3, R14, R3, !P1 ;  /* 0x000000030e037207 */ /* 0x000fe40004800000 */
[----:B------:R-:W-:Y:S02]  /*2a00*/  LOP3.LUT P2, RZ, R8, 0xff, RZ, 0xc0, !PT ;  /* 0x000000ff08ff7812 */ /* 0x000fe4000784c0ff */
[----:B------:R-:W-:Y:S02]  /*2a10*/  SEL R15, R15, R13, !P1 ;  /* 0x0000000d0f0f7207 */ /* 0x000fe40004800000 */
[----:B------:R-:W-:Y:S02]  /*2a20*/  ISETP.GE.AND P1, PT, R2, 0x400, PT ;  /* 0x000004000200780c */ /* 0x000fe40003f26270 */
        /* <DEDUP_REMOVED lines=9> */
[----:B------:R-:W-:-:S05]  /*2ac0*/  VIADD R9, R9, 0x400 ;  /* 0x0000040009097836 */ /* 0x000fca0000000000 */
[----:B------:R-:W-:-:S13]  /*2ad0*/  ISETP.GT.AND P0, PT, R9, UR6, PT ;  /* 0x0000000609007c0c */ /* 0x000fda000bf04270 */
[----:B------:R-:W-:Y:S05]  /*2ae0*/  @!P0 BRA `(.L_x_45) ;  /* 0xfffffffc00288947 */ /* 0x000fea000383ffff */
.L_x_43:
[----:B------:R-:W-:-:S13]  /*2af0*/  ISETP.GE.AND P0, PT, R9, UR4, PT ;  /* 0x0000000409007c0c */ /* 0x000fda000bf06270 */
[----:B------:R-:W-:Y:S05]  /*2b00*/  @P0 BRA `(.L_x_44) ;  /* 0x00000004009c0947 */ /* 0x000fea0003800000 */
[----:B------:R-:W-:Y:S01]  /*2b10*/  IADD3 R19, PT, PT, -R9, UR4, RZ ;  /* 0x0000000409137c10 */ /* 0x000fe2000fffe1ff */
[----:B------:R-:W-:Y:S03]  /*2b20*/  BSSY.RECONVERGENT B1, `(.L_x_44) ;  /* 0x0000065000017945 */ /* 0x000fe60003800200 */
[----:B------:R-:W-:-:S13]  /*2b30*/  ISETP.GE.AND P0, PT, R5, R19, PT ;  /* 0x000000130500720c */ /* 0x000fda0003f06270 */
[----:B------:R-:W-:Y:S05]  /*2b40*/  @P0 BRA `(.L_x_46) ;  /* 0x0000000400880947 */ /* 0x000fea0003800000 */
[----:B------:R-:W-:Y:S01]  /*2b50*/  LOP3.LUT R6, RZ, R5, RZ, 0x33, !PT ;  /* 0x00000005ff067212 */ /* 0x000fe200078e33ff */
[----:B------:R-:W-:Y:S01]  /*2b60*/  BSSY.RECONVERGENT B2, `(.L_x_47) ;  /* 0x000001f000027945 */ /* 0x000fe20003800200 */
[----:B------:R-:W-:Y:S02]  /*2b70*/  IMAD.MOV.U32 R18, RZ, RZ, R5 ;  /* 0x000000ffff127224 */ /* 0x000fe400078e0005 */
[----:B------:R-:W-:-:S04]  /*2b80*/  IADD3 R8, PT, PT, -R9, UR4, R6 ;  /* 0x0000000409087c10 */ /* 0x000fc8000fffe106 */
[C---:B------:R-:W-:Y:S02]  /*2b90*/  LOP3.LUT R6, R8.reuse, 0x300, RZ, 0xc0, !PT ;  /* 0x0000030008067812 */ /* 0x040fe400078ec0ff */
[----:B------:R-:W-:Y:S02]  /*2ba0*/  ISETP.GE.U32.AND P2, PT, R8, 0x300, PT ;  /* 0x000003000800780c */ /* 0x000fe40003f46070 */
[----:B------:R-:W-:-:S13]  /*2bb0*/  ISETP.NE.AND P0, PT, R6, 0x300, PT ;  /* 0x000003000600780c */ /* 0x000fda0003f05270 */
[----:B------:R-:W-:Y:S05]  /*2bc0*/  @!P0 BRA `(.L_x_48) ;  /* 0x0000000000608947 */ /* 0x000fea0003800000 */
[----:B------:R-:W0:Y:S01]  /*2bd0*/  LDC.64 R6, c[0x0][0x380] ;  /* 0x0000e000ff067b82 */ /* 0x000e220000000a00 */
[----:B------:R-:W-:Y:S01]  /*2be0*/  LEA.HI R8, R8, 0x1, RZ, 0x18 ;  /* 0x0000000108087811 */ /* 0x000fe200078fc0ff */
[----:B------:R-:W-:Y:S02]  /*2bf0*/  IMAD.IADD R15, R5, 0x1, R9 ;  /* 0x00000001050f7824 */ /* 0x000fe400078e0209 */
[----:B------:R-:W-:Y:S01]  /*2c00*/  IMAD.MOV.U32 R18, RZ, RZ, R5 ;  /* 0x000000ffff127224 */ /* 0x000fe200078e0005 */
[----:B------:R-:W-:-:S05]  /*2c10*/  LOP3.LUT R8, R8, 0x3, RZ, 0xc0, !PT ;  /* 0x0000000308087812 */ /* 0x000fca00078ec0ff */
[----:B------:R-:W-:-:S07]  /*2c20*/  IMAD.MOV R8, RZ, RZ, -R8 ;  /* 0x000000ffff087224 */ /* 0x000fce00078e0a08 */
.L_x_49:
[----:B0-----:R-:W-:-:S05]  /*2c30*/  IMAD.WIDE.U32 R10, R15, 0x10, R6 ;  /* 0x000000100f0a7825 */ /* 0x001fca00078e0006 */
[----:B------:R-:W2:Y:S04]  /*2c40*/  LDG.E.U16.CONSTANT R14, desc[UR8][R10.64] ;  /* 0x000000080a0e7981 */ /* 0x000ea8000c1e9500 */
[----:B------:R-:W3:Y:S01]  /*2c50*/  LDG.E.64.CONSTANT R12, desc[UR8][R10.64+0x8] ;  /* 0x000008080a0c7981 */ /* 0x000ee2000c1e9b00 */
[----:B------:R-:W-:Y:S01]  /*2c60*/  VIADD R8, R8, 0x1 ;  /* 0x0000000108087836 */ /* 0x000fe20000000000 */
[----:B------:R-:W-:Y:S01]  /*2c70*/  LOP3.LUT P3, RZ, R4, 0xff, RZ, 0xc0, !PT ;  /* 0x000000ff04ff7812 */ /* 0x000fe2000786c0ff */
[----:B------:R-:W-:Y:S02]  /*2c80*/  VIADD R18, R18, 0x100 ;  /* 0x0000010012127836 */ /* 0x000fe40000000000 */
[----:B------:R-:W-:Y:S01]  /*2c90*/  VIADD R15, R15, 0x100 ;  /* 0x000001000f0f7836 */ /* 0x000fe20000000000 */
[----:B--2---:R-:W-:-:S02]  /*2ca0*/  LOP3.LUT P1, RZ, R14, 0xff, RZ, 0xc0, !PT ;  /* 0x000000ff0eff7812 */ /* 0x004fc4000782c0ff */
[----:B---3--:R-:W-:-:S07]  /*2cb0*/  ISETP.LT.U32.AND P0, PT, R12, R2, PT ;  /* 0x000000020c00720c */ /* 0x008fce0003f01070 */
[----:B------:R-:W-:Y:S02]  /*2cc0*/  @P3 SEL R14, R4, 0x1, !P1 ;  /* 0x00000001040e3807 */ /* 0x000fe40004800000 */
[CC--:B------:R-:W-:Y:S02]  /*2cd0*/  ISETP.LT.AND.EX P0, PT, R13.reuse, R3.reuse, PT, P0 ;  /* 0x000000030d00720c */ /* 0x0c0fe40003f01300 */
[----:B------:R-:W-:Y:S02]  /*2ce0*/  PRMT R4, R14, 0x7610, R4 ;  /* 0x000076100e047816 */ /* 0x000fe40000000004 */
[----:B------:R-:W-:Y:S02]  /*2cf0*/  @P1 SEL R2, R12, R2, P0 ;  /* 0x000000020c021207 */ /* 0x000fe40000000000 */
[----:B------:R-:W-:Y:S02]  /*2d00*/  @P1 SEL R3, R13, R3, P0 ;  /* 0x000000030d031207 */ /* 0x000fe40000000000 */
[----:B------:R-:W-:-:S02]  /*2d10*/  ISETP.NE.AND P0, PT, R8, RZ, PT ;  /* 0x000000ff0800720c */ /* 0x000fc40003f05270 */
[----:B------:R-:W-:Y:S02]  /*2d20*/  SEL R2, R12, R2, !P3 ;  /* 0x000000020c027207 */ /* 0x000fe40005800000 */
[----:B------:R-:W-:-:S09]  /*2d30*/  SEL R3, R13, R3, !P3 ;  /* 0x000000030d037207 */ /* 0x000fd20005800000 */
[----:B------:R-:W-:Y:S05]  /*2d40*/  @P0 BRA `(.L_x_49) ;  /* 0xfffffffc00b80947 */ /* 0x000fea000383ffff */
.L_x_48:
[----:B------:R-:W-:Y:S05]  /*2d50*/  BSYNC.RECONVERGENT B2 ;  /* 0x0000000000027941 */ /* 0x000fea0003800200 */
.L_x_47:
[----:B------:R-:W-:Y:S05]  /*2d60*/  @!P2 BRA `(.L_x_46) ;  /* 0x000000040000a947 */ /* 0x000fea0003800000 */
[----:B------:R-:W0:Y:S01]  /*2d70*/  LDCU.64 UR6, c[0x0][0x380] ;  /* 0x00007000ff0677ac */ /* 0x000e220008000a00 */
[----:B------:R-:W2:Y:S01]  /*2d80*/  LDC.64 R6, c[0x0][0x380] ;  /* 0x0000e000ff067b82 */ /* 0x000ea20000000a00 */
[C---:B------:R-:W-:Y:S01]  /*2d90*/  IADD3 R13, P0, PT, R18.reuse, R9, RZ ;  /* 0x00000009120d7210 */ /* 0x040fe20007f1e0ff */
[----:B------:R-:W-:-:S04]  /*2da0*/  IMAD.IADD R21, R18, 0x1, R9 ;  /* 0x0000000112157824 */ /* 0x000fc800078e0209 */
[----:B------:R-:W-:Y:S01]  /*2db0*/  IMAD.X R8, RZ, RZ, RZ, P0 ;  /* 0x000000ffff087224 */ /* 0x000fe200000e06ff */
[----:B0-----:R-:W-:-:S04]  /*2dc0*/  LEA R10, P1, R13, UR6, 0x4 ;  /* 0x000000060d0a7c11 */ /* 0x001fc8000f8220ff */
[----:B------:R-:W-:Y:S02]  /*2dd0*/  IADD3 R10, P0, PT, R10, 0x3008, RZ ;  /* 0x000030080a0a7810 */ /* 0x000fe40007f1e0ff */
[----:B------:R-:W-:-:S05]  /*2de0*/  LEA.HI.X R13, R13, UR7, R8, 0x4, P1 ;  /* 0x000000070d0d7c11 */ /* 0x000fca00088f2408 */
[----:B------:R-:W-:-:S07]  /*2df0*/  IMAD.X R13, RZ, RZ, R13, P0 ;  /* 0x000000ffff0d7224 */ /* 0x000fce00000e060d */
.L_x_50:
[----:B--2---:R-:W-:-:S05]  /*2e00*/  IMAD.WIDE.U32 R8, R21, 0x10, R6 ;  /* 0x0000001015087825 */ /* 0x004fca00078e0006 */
[----:B------:R-:W2:Y:S04]  /*2e10*/  LDG.E.U16.CONSTANT R23, desc[UR8][R8.64] ;  /* 0x0000000808177981 */ /* 0x000ea8000c1e9500 */
[----:B------:R0:W3:Y:S02]  /*2e20*/  LDG.E.64.CONSTANT R14, desc[UR8][R8.64+0x8] ;  /* 0x00000808080e7981 */ /* 0x0000e4000c1e9b00 */
[----:B0-----:R-:W-:Y:S02]  /*2e30*/  IMAD.MOV.U32 R8, RZ, RZ, R10 ;  /* 0x000000ffff087224 */ /* 0x001fe400078e000a */
[----:B------:R-:W-:-:S05]  /*2e40*/  IMAD.MOV.U32 R9, RZ, RZ, R13 ;  /* 0x000000ffff097224 */ /* 0x000fca00078e000d */
[----:B------:R-:W4:Y:S04]  /*2e50*/  LDG.E.U16.CONSTANT R24, desc[UR8][R8.64+-0x2008] ;  /* 0xffdff80808187981 */ /* 0x000f28000c1e9500 */
[----:B------:R-:W5:Y:S04]  /*2e60*/  LDG.E.64.CONSTANT R12, desc[UR8][R8.64+-0x2000] ;  /* 0xffe00008080c7981 */ /* 0x000f68000c1e9b00 */
[----:B------:R-:W5:Y:S04]  /*2e70*/  LDG.E.U16.CONSTANT R20, desc[UR8][R8.64+-0x1008] ;  /* 0xffeff80808147981 */ /* 0x000f68000c1e9500 */
[----:B------:R-:W5:Y:S04]  /*2e80*/  LDG.E.64.CONSTANT R10, desc[UR8][R8.64+-0x1000] ;  /* 0xfff00008080a7981 */ /* 0x000f68000c1e9b00 */
[----:B------:R-:W5:Y:S04]  /*2e90*/  LDG.E.U16.CONSTANT R22, desc[UR8][R8.64+-0x8] ;  /* 0xfffff80808167981 */ /* 0x000f68000c1e9500 */
[----:B------:R-:W5:Y:S01]  /*2ea0*/  LDG.E.64.CONSTANT R16, desc[UR8][R8.64] ;  /* 0x0000000808107981 */ /* 0x000f62000c1e9b00 */
[----:B------:R-:W-:Y:S01]  /*2eb0*/  LOP3.LUT P2, RZ, R4, 0xff, RZ, 0xc0, !PT ;  /* 0x000000ff04ff7812 */ /* 0x000fe2000784c0ff */
[----:B------:R-:W-:-:S02]  /*2ec0*/  IMAD.MOV.U32 R25, RZ, RZ, R3 ;  /* 0x000000ffff197224 */ /* 0x000fc400078e0003 */
[----:B------:R-:W-:Y:S02]  /*2ed0*/  VIADD R18, R18, 0x400 ;  /* 0x0000040012127836 */ /* 0x000fe40000000000 */
[----:B------:R-:W-:Y:S01]  /*2ee0*/  VIADD R21, R21, 0x400 ;  /* 0x0000040015157836 */ /* 0x000fe20000000000 */
[----:B--2---:R-:W-:Y:S02]  /*2ef0*/  LOP3.LUT P1, RZ, R23, 0xff, RZ, 0xc0, !PT ;  /* 0x000000ff17ff7812 */ /* 0x004fe4000782c0ff */
[----:B---3--:R-:W-:-:S05]  /*2f00*/  ISETP.LT.U32.AND P0, PT, R14, R2, PT ;  /* 0x000000020e00720c */ /* 0x008fca0003f01070 */
[----:B------:R-:W-:Y:S02]  /*2f10*/  @P2 SEL R23, R4, 0x1, !P1 ;  /* 0x0000000104172807 */ /* 0x000fe40004800000 */
[-C--:B------:R-:W-:Y:S02]  /*2f20*/  ISETP.LT.AND.EX P0, PT, R15, R25.reuse, PT, P0 ;  /* 0x000000190f00720c */ /* 0x080fe40003f01300 */
[----:B------:R-:W-:Y:S02]  /*2f30*/  LOP3.LUT P3, RZ, R23, 0xff, RZ, 0xc0, !PT ;  /* 0x000000ff17ff7812 */ /* 0x000fe4000786c0ff */
[C---:B------:R-:W-:Y:S02]  /*2f40*/  @P1 SEL R2, R14.reuse, R2, P0 ;  /* 0x000000020e021207 */ /* 0x040fe40000000000 */
[----:B------:R-:W-:Y:S02]  /*2f50*/  @P1 SEL R25, R15, R25, P0 ;  /* 0x000000190f191207 */ /* 0x000fe40000000000 */
[----:B------:R-:W-:-:S02]  /*2f60*/  SEL R3, R14, R2, !P2 ;  /* 0x000000020e037207 */ /* 0x000fc40005000000 */
[----:B------:R-:W-:Y:S02]  /*2f70*/  SEL R15, R15, R25, !P2 ;  /* 0x000000190f0f7207 */ /* 0x000fe40005000000 */
[----:B----4-:R-:W-:Y:S02]  /*2f80*/  LOP3.LUT P4, RZ, R24, 0xff, RZ, 0xc0, !PT ;  /* 0x000000ff18ff7812 */ /* 0x010fe4000788c0ff */
[----:B-----5:R-:W-:Y:S02]  /*2f90*/  ISETP.LT.U32.AND P0, PT, R12, R3, PT ;  /* 0x000000030c00720c */ /* 0x020fe40003f01070 */
[----:B------:R-:W-:Y:S02]  /*2fa0*/  @P3 SEL R24, R23, 0x1, !P4 ;  /* 0x0000000117183807 */ /* 0x000fe40006000000 */
[----:B------:R-:W-:Y:S02]  /*2fb0*/  ISETP.LT.AND.EX P0, PT, R13, R15, PT, P0 ;  /* 0x0000000f0d00720c */ /* 0x000fe40003f01300 */
[----:B------:R-:W-:-:S02]  /*2fc0*/  LOP3.LUT P2, RZ, R20, 0xff, RZ, 0xc0, !PT ;  /* 0x000000ff14ff7812 */ /* 0x000fc4000784c0ff */
[----:B------:R-:W-:-:S03]  /*2fd0*/  LOP3.LUT P1, RZ, R24, 0xff, RZ, 0xc0, !PT ;  /* 0x000000ff18ff7812 */ /* 0x000fc6000782c0ff */
[C---:B------:R-:W-:Y:S02]  /*2fe0*/  @P4 SEL R3, R12.reuse, R3, P0 ;  /* 0x000000030c034207 */ /* 0x040fe40000000000 */
[C---:B------:R-:W-:Y:S02]  /*2ff0*/  @P4 SEL R15, R13.reuse, R15, P0 ;  /* 0x0000000f0d0f4207 */ /* 0x040fe40000000000 */
[----:B------:R-:W-:Y:S02]  /*3000*/  SEL R3, R12, R3, !P3 ;  /* 0x000000030c037207 */ /* 0x000fe40005800000 */
[----:B------:R-:W-:Y:S02]  /*3010*/  SEL R13, R13, R15, !P3 ;  /* 0x0000000f0d0d7207 */ /* 0x000fe40005800000 */
[----:B------:R-:W-:Y:S02]  /*3020*/  ISETP.LT.U32.AND P0, PT, R10, R3, PT ;  /* 0x000000030a00720c */ /* 0x000fe40003f01070 */
[----:B------:R-:W-:-:S02]  /*3030*/  LOP3.LUT P3, RZ, R22, 0xff, RZ, 0xc0, !PT ;  /* 0x000000ff16ff7812 */ /* 0x000fc4000786c0ff */
[C---:B------:R-:W-:Y:S02]  /*3040*/  ISETP.LT.AND.EX P0, PT, R11.reuse, R13, PT, P0 ;  /* 0x0000000d0b00720c */ /* 0x040fe40003f01300 */
[----:B------:R-:W-:Y:S02]  /*3050*/  @P1 SEL R20, R24, 0x1, !P2 ;  /* 0x0000000118141807 */ /* 0x000fe40005000000 */
[C---:B------:R-:W-:Y:S02]  /*3060*/  @P2 SEL R3, R10.reuse, R3, P0 ;  /* 0x000000030a032207 */ /* 0x040fe40000000000 */
[----:B------:R-:W-:Y:S02]  /*3070*/  @P2 SEL R13, R11, R13, P0 ;  /* 0x0000000d0b0d2207 */ /* 0x000fe40000000000 */
[----:B------:R-:W-:Y:S02]  /*3080*/  SEL R3, R10, R3, !P1 ;  /* 0x000000030a037207 */ /* 0x000fe40004800000 */
[----:B------:R-:W-:-:S02]  /*3090*/  LOP3.LUT P2, RZ, R20, 0xff, RZ, 0xc0, !PT ;  /* 0x000000ff14ff7812 */ /* 0x000fc4000784c0ff */
[----:B------:R-:W-:Y:S02]  /*30a0*/  SEL R11, R11, R13, !P1 ;  /* 0x0000000d0b0b7207 */ /* 0x000fe40004800000 */
[----:B------:R-:W-:Y:S02]  /*30b0*/  ISETP.GE.AND P1, PT, R18, R19, PT ;  /* 0x000000131200720c */ /* 0x000fe40003f26270 */
[----:B------:R-:W-:Y:S02]  /*30c0*/  ISETP.LT.U32.AND P0, PT, R16, R3, PT ;  /* 0x000000031000720c */ /* 0x000fe40003f01070 */
[----:B------:R-:W-:Y:S02]  /*30d0*/  IADD3 R10, P4, PT, R8, 0x4000, RZ ;  /* 0x00004000080a7810 */ /* 0x000fe40007f9e0ff */
[----:B------:R-:W-:-:S03]  /*30e0*/  ISETP.LT.AND.EX P0, PT, R17, R11, PT, P0 ;  /* 0x0000000b1100720c */ /* 0x000fc60003f01300 */
[----:B------:R-:W-:Y:S01]  /*30f0*/  @P2 SEL R22, R20, 0x1, !P3 ;  /* 0x0000000114162807 */ /* 0x000fe20005800000 */
[----:B------:R-:W-:Y:S01]  /*3100*/  IMAD.X R13, RZ, RZ, R9, P4 ;  /* 0x000000ffff0d7224 */ /* 0x000fe200020e0609 */
[C---:B------:R-:W-:Y:S02]  /*3110*/  @P3 SEL R3, R16.reuse, R3, P0 ;  /* 0x0000000310033207 */ /* 0x040fe40000000000 */
[C---:B------:R-:W-:Y:S02]  /*3120*/  @P3 SEL R11, R17.reuse, R11, P0 ;  /* 0x0000000b110b3207 */ /* 0x040fe40000000000 */
[----:B------:R-:W-:Y:S02]  /*3130*/  SEL R2, R16, R3, !P2 ;  /* 0x0000000310027207 */ /* 0x000fe40005000000 */
[----:B------:R-:W-:Y:S02]  /*3140*/  SEL R3, R17, R11, !P2 ;  /* 0x0000000b11037207 */ /* 0x000fe40005000000 */
[----:B------:R-:W-:Y:S01]  /*3150*/  PRMT R4, R22, 0x7610, R4 ;  /* 0x0000761016047816 */ /* 0x000fe20000000004 */
[----:B------:R-:W-:Y:S06]  /*3160*/  @!P1 BRA `(.L_x_50) ;  /* 0xfffffffc00249947 */ /* 0x000fec000383ffff */
.L_x_46:
[----:B------:R-:W-:Y:S05]  /*3170*/  BSYNC.RECONVERGENT B1 ;  /* 0x0000000000017941 */ /* 0x000fea0003800200 */
.L_x_44:
[----:B------:R-:W0:Y:S01]  /*3180*/  S2R R10, SR_LANEID ;  /* 0x00000000000a7919 */ /* 0x000e220000000000 */
[----:B------:R-:W-:Y:S01]  /*3190*/  LOP3.LUT R7, R4, 0xff, RZ, 0xc0, !PT ;  /* 0x000000ff04077812 */ /* 0x000fe200078ec0ff */
[----:B------:R-:W-:Y:S01]  /*31a0*/  BSSY.RECONVERGENT B1, `(.L_x_51) ;  /* 0x0000016000017945 */ /* 0x000fe20003800200 */
[----:B------:R2:W3:Y:S04]  /*31b0*/  SHFL.DOWN PT, R9, R2, 0x1, 0x1f ;  /* 0x08201f0002097f89 */ /* 0x0004e800000e0000 */
[----:B------:R2:W4:Y:S04]  /*31c0*/  SHFL.DOWN PT, R8, R3, 0x1, 0x1f ;  /* 0x08201f0003087f89 */ /* 0x00052800000e0000 */
[----:B------:R-:W1:Y:S01]  /*31d0*/  SHFL.DOWN PT, R7, R7, 0x1, 0x1f ;  /* 0x08201f0007077f89 */ /* 0x000e6200000e0000 */
[----:B0-----:R-:W-:-:S02]  /*31e0*/  ISETP.GT.AND P0, PT, R10, 0x1e, PT ;  /* 0x0000001e0a00780c */ /* 0x001fc40003f04270 */
[C---:B------:R-:W-:Y:S02]  /*31f0*/  ISETP.GT.AND P5, PT, R10.reuse, 0x1d, PT ;  /* 0x0000001d0a00780c */ /* 0x040fe40003fa4270 */
[----:B------:R-:W-:-:S09]  /*3200*/  ISETP.GT.AND P2, PT, R10, 0x1b, PT ;  /* 0x0000001b0a00780c */ /* 0x000fd20003f44270 */
[----:B-1234-:R-:W-:Y:S05]  /*3210*/  @P0 BRA `(.L_x_52) ;  /* 0x0000000000380947 */ /* 0x01efea0003800000 */
        /* <DEDUP_REMOVED lines=14> */
.L_x_52:
[----:B------:R-:W-:Y:S05]  /*3300*/  BSYNC.RECONVERGENT B1 ;  /* 0x0000000000017941 */ /* 0x000fea0003800200 */
.L_x_51:
[----:B------:R-:W-:Y:S01]  /*3310*/  LOP3.LUT R7, R4, 0xff, RZ, 0xc0, !PT ;  /* 0x000000ff04077812 */ /* 0x000fe200078ec0ff */
[----:B------:R0:W1:Y:S01]  /*3320*/  SHFL.DOWN PT, R9, R2, 0x2, 0x1f ;  /* 0x08401f0002097f89 */ /* 0x00006200000e0000 */
[----:B------:R-:W-:Y:S01]  /*3330*/  BSSY.RECONVERGENT B1, `(.L_x_53) ;  /* 0x0000015000017945 */ /* 0x000fe20003800200 */
[C---:B------:R-:W-:Y:S02]  /*3340*/  ISETP.GT.AND P4, PT, R10.reuse, 0x17, PT ;  /* 0x000000170a00780c */ /* 0x040fe40003f84270 */
[----:B------:R0:W2:Y:S01]  /*3350*/  SHFL.DOWN PT, R8, R3, 0x2, 0x1f ;  /* 0x08401f0003087f89 */ /* 0x0000a200000e0000 */
[C---:B------:R-:W-:Y:S02]  /*3360*/  ISETP.GT.AND P3, PT, R10.reuse, 0xf, PT ;  /* 0x0000000f0a00780c */ /* 0x040fe40003f64270 */
[----:B------:R-:W-:Y:S01]  /*3370*/  ISETP.NE.AND P1, PT, R10, RZ, PT ;  /* 0x000000ff0a00720c */ /* 0x000fe20003f25270 */
[----:B------:R-:W3:Y:S01]  /*3380*/  SHFL.DOWN PT, R7, R7, 0x2, 0x1f ;  /* 0x08401f0007077f89 */ /* 0x000ee200000e0000 */
[----:B------:R-:W-:Y:S11]  /*3390*/  @P5 BRA `(.L_x_54) ;  /* 0x0000000000385947 */ /* 0x000ff60003800000 */
[----:B---3--:R-:W-:Y:S01]  /*33a0*/  LOP3.LUT P0, RZ, R7, 0xff, RZ, 0xc0, !PT ;  /* 0x000000ff07ff7812 */ /* 0x008fe2000780c0ff */
[----:B------:R-:W-:Y:S01]  /*33b0*/  IMAD.MOV.U32 R10, RZ, RZ, 0x1 ;  /* 0x00000001ff0a7424 */ /* 0x000fe200078e00ff */
[----:B------:R-:W-:-:S04]  /*33c0*/  LOP3.LUT P5, R6, R4, 0xff, RZ, 0xc0, !PT ;  /* 0x000000ff04067812 */ /* 0x000fc800078ac0ff */
[----:B------:R-:W-:-:S13]  /*33d0*/  PLOP3.LUT P0, PT, P5, P0, PT, 0x2f, 0xf2 ;  /* 0x0000000000f2781c */ /* 0x000fda0002f00577 */
[----:B-1----:R-:W-:Y:S02]  /*33e0*/  @!P0 ISETP.LT.U32.AND P5, PT, R9, R2, PT ;  /* 0x000000020900820c */ /* 0x002fe40003fa1070 */
[----:B------:R-:W-:Y:S02]  /*33f0*/  @P0 ISETP.NE.AND P6, PT, R6, RZ, PT ;  /* 0x000000ff0600020c */ /* 0x000fe40003fc5270 */
[----:B------:R-:W-:Y:S02]  /*3400*/  @!P0 PRMT R4, R10, 0x7610, R4 ;  /* 0x000076100a048816 */ /* 0x000fe40000000004 */
[----:B--2---:R-:W-:Y:S02]  /*3410*/  @!P0 ISETP.LT.AND.EX P5, PT, R8, R3, PT, P5 ;  /* 0x000000030800820c */ /* 0x004fe40003fa1350 */
[----:B------:R-:W-:Y:S02]  /*3420*/  @P0 SEL R6, R7, R4, !P6 ;  /* 0x0000000407060207 */ /* 0x000fe40007000000 */
[----:B0-----:R-:W-:-:S02]  /*3430*/  @!P0 SEL R2, R9, R2, P5 ;  /* 0x0000000209028207 */ /* 0x001fc40002800000 */
[----:B------:R-:W-:Y:S02]  /*3440*/  @!P0 SEL R3, R8, R3, P5 ;  /* 0x0000000308038207 */ /* 0x000fe40002800000 */
[----:B------:R-:W-:Y:S02]  /*3450*/  @P0 PRMT R4, R6, 0x7610, R4 ;  /* 0x0000761006040816 */ /* 0x000fe40000000004 */
[----:B------:R-:W-:Y:S02]  /*3460*/  @P0 SEL R2, R9, R2, !P6 ;  /* 0x0000000209020207 */ /* 0x000fe40007000000 */
[----:B------:R-:W-:-:S07]  /*3470*/  @P0 SEL R3, R8, R3, !P6 ;  /* 0x0000000308030207 */ /* 0x000fce0007000000 */
.L_x_54:
[----:B------:R-:W-:Y:S05]  /*3480*/  BSYNC.RECONVERGENT B1 ;  /* 0x0000000000017941 */ /* 0x000fea0003800200 */
.L_x_53:
[----:B---3--:R-:W-:Y:S01]  /*3490*/  LOP3.LUT R7, R4, 0xff, RZ, 0xc0, !PT ;  /* 0x000000ff04077812 */ /* 0x008fe200078ec0ff */
[----:B-1----:R1:W3:Y:S01]  /*34a0*/  SHFL.DOWN PT, R9, R2, 0x4, 0x1f ;  /* 0x08801f0002097f89 */ /* 0x0022e200000e0000 */
[----:B------:R-:W-:Y:S03]  /*34b0*/  BSSY.RECONVERGENT B1, `(.L_x_55) ;  /* 0x0000012000017945 */ /* 0x000fe60003800200 */
[----:B--2---:R1:W2:Y:S04]  /*34c0*/  SHFL.DOWN PT, R8, R3, 0x4, 0x1f ;  /* 0x08801f0003087f89 */ /* 0x0042a800000e0000 */
[----:B------:R-:W4:Y:S01]  /*34d0*/  SHFL.DOWN PT, R7, R7, 0x4, 0x1f ;  /* 0x08801f0007077f89 */ /* 0x000f2200000e0000 */
[----:B------:R-:W-:Y:S05]  /*34e0*/  @P2 BRA `(.L_x_56) ;  /* 0x0000000000382947 */ /* 0x000fea0003800000 */
[----:B----4-:R-:W-:Y:S01]  /*34f0*/  LOP3.LUT P0, RZ, R7, 0xff, RZ, 0xc0, !PT ;  /* 0x000000ff07ff7812 */ /* 0x010fe2000780c0ff */
[----:B------:R-:W-:Y:S01]  /*3500*/  IMAD.MOV.U32 R10, RZ, RZ, 0x1 ;  /* 0x00000001ff0a7424 */ /* 0x000fe200078e00ff */
[----:B------:R-:W-:-:S04]  /*3510*/  LOP3.LUT P2, R6, R4, 0xff, RZ, 0xc0, !PT ;  /* 0x000000ff04067812 */ /* 0x000fc8000784c0ff */
[----:B------:R-:W-:-:S13]  /*3520*/  PLOP3.LUT P0, PT, P2, P0, PT, 0x2f, 0xf2 ;  /* 0x0000000000f2781c */ /* 0x000fda0001700577 */
[----:B---3--:R-:W-:Y:S02]  /*3530*/  @!P0 ISETP.LT.U32.AND P2, PT, R9, R2, PT ;  /* 0x000000020900820c */ /* 0x008fe40003f41070 */
[----:B------:R-:W-:Y:S02]  /*3540*/  @P0 ISETP.NE.AND P5, PT, R6, RZ, PT ;  /* 0x000000ff0600020c */ /* 0x000fe40003fa5270 */
[----:B------:R-:W-:Y:S02]  /*3550*/  @!P0 PRMT R4, R10, 0x7610, R4 ;  /* 0x000076100a048816 */ /* 0x000fe40000000004 */
[----:B--2---:R-:W-:Y:S02]  /*3560*/  @!P0 ISETP.LT.AND.EX P2, PT, R8, R3, PT, P2 ;  /* 0x000000030800820c */ /* 0x004fe40003f41320 */
[----:B------:R-:W-:Y:S02]  /*3570*/  @P0 SEL R6, R7, R4, !P5 ;  /* 0x0000000407060207 */ /* 0x000fe40006800000 */
[----:B01----:R-:W-:-:S02]  /*3580*/  @!P0 SEL R2, R9, R2, P2 ;  /* 0x0000000209028207 */ /* 0x003fc40001000000 */
[----:B------:R-:W-:Y:S02]  /*3590*/  @!P0 SEL R3, R8, R3, P2 ;  /* 0x0000000308038207 */ /* 0x000fe40001000000 */
[----:B------:R-:W-:Y:S02]  /*35a0*/  @P0 PRMT R4, R6, 0x7610, R4 ;  /* 0x0000761006040816 */ /* 0x000fe40000000004 */
[----:B------:R-:W-:Y:S02]  /*35b0*/  @P0 SEL R2, R9, R2, !P5 ;  /* 0x0000000209020207 */ /* 0x000fe40006800000 */
[----:B------:R-:W-:-:S07]  /*35c0*/  @P0 SEL R3, R8, R3, !P5 ;  /* 0x0000000308030207 */ /* 0x000fce0006800000 */
.L_x_56:
[----:B------:R-:W-:Y:S05]  /*35d0*/  BSYNC.RECONVERGENT B1 ;  /* 0x0000000000017941 */ /* 0x000fea0003800200 */
.L_x_55:
[----:B----4-:R-:W-:Y:S01]  /*35e0*/  LOP3.LUT R7, R4, 0xff, RZ, 0xc0, !PT ;  /* 0x000000ff04077812 */ /* 0x010fe200078ec0ff */
[----:B---3--:R3:W4:Y:S01]  /*35f0*/  SHFL.DOWN PT, R9, R2, 0x8, 0x1f ;  /* 0x09001f0002097f89 */ /* 0x00872200000e0000 */
[----:B------:R-:W-:Y:S03]  /*3600*/  BSSY.RECONVERGENT B1, `(.L_x_57) ;  /* 0x0000012000017945 */ /* 0x000fe60003800200 */
[----:B--2---:R3:W2:Y:S04]  /*3610*/  SHFL.DOWN PT, R8, R3, 0x8, 0x1f ;  /* 0x09001f0003087f89 */ /* 0x0046a800000e0000 */
        /* <DEDUP_REMOVED lines=9> */
[----:B--2---:R-:W-:Y:S02]  /*36b0*/  @!P0 ISETP.LT.AND.EX P2, PT, R8, R3, PT, P2 ;  /* 0x000000030800820c */ /* 0x004fe40003f41320 */
[----:B------:R-:W-:Y:S02]  /*36c0*/  @P0 SEL R6, R7, R4, !P4 ;  /* 0x0000000407060207 */ /* 0x000fe40006000000 */
[----:B-1-3--:R-:W-:-:S02]  /*36d0*/  @!P0 SEL R2, R9, R2, P2 ;  /* 0x0000000209028207 */ /* 0x00afc40001000000 */
[----:B------:R-:W-:Y:S02]  /*36e0*/  @!P0 SEL R3, R8, R3, P2 ;  /* 0x0000000308038207 */ /* 0x000fe40001000000 */
[----:B------:R-:W-:Y:S02]  /*36f0*/  @P0 PRMT R4, R6, 0x7610, R4 ;  /* 0x0000761006040816 */ /* 0x000fe40000000004 */
[----:B------:R-:W-:Y:S02]  /*3700*/  @P0 SEL R2, R9, R2, !P4 ;  /* 0x0000000209020207 */ /* 0x000fe40006000000 */
[----:B------:R-:W-:-:S07]  /*3710*/  @P0 SEL R3, R8, R3, !P4 ;  /* 0x0000000308030207 */ /* 0x000fce0006000000 */
.L_x_58:
[----:B------:R-:W-:Y:S05]  /*3720*/  BSYNC.RECONVERGENT B1 ;  /* 0x0000000000017941 */ /* 0x000fea0003800200 */
.L_x_57:
[----:B0-----:R-:W-:Y:S01]  /*3730*/  LOP3.LUT R7, R4, 0xff, RZ, 0xc0, !PT ;  /* 0x000000ff04077812 */ /* 0x001fe200078ec0ff */
[----:B----4-:R0:W4:Y:S01]  /*3740*/  SHFL.DOWN PT, R9, R2, 0x10, 0x1f ;  /* 0x0a001f0002097f89 */ /* 0x01012200000e0000 */
        /* <DEDUP_REMOVED lines=18> */
.L_x_60:
[----:B------:R-:W-:Y:S05]  /*3870*/  BSYNC.RECONVERGENT B1 ;  /* 0x0000000000017941 */ /* 0x000fea0003800200 */
.L_x_59:
[----:B------:R-:W-:Y:S04]  /*3880*/  BSSY.RECONVERGENT B1, `(.L_x_61) ;  /* 0x000000a000017945 */ /* 0x000fe80003800200 */
[----:B------:R-:W-:Y:S05]  /*3890*/  @P1 BRA `(.L_x_62) ;  /* 0x0000000000201947 */ /* 0x000fea0003800000 */
[----:B--2---:R-:W2:Y:S01]  /*38a0*/  S2R R8, SR_CgaCtaId ;  /* 0x0000000000087919 */ /* 0x004ea20000008800 */
[----:B0-----:R-:W-:Y:S02]  /*38b0*/  MOV R7, 0x400 ;  /* 0x0000040000077802 */ /* 0x001fe40000000f00 */
[----:B------:R-:W-:-:S04]  /*38c0*/  SHF.R.U32.HI R6, RZ, 0x1, R5 ;  /* 0x00000001ff067819 */ /* 0x000fc80000011605 */
[----:B------:R-:W-:Y:S02]  /*38d0*/  LOP3.LUT R6, R6, 0x1f0, RZ, 0xc0, !PT ;  /* 0x000001f006067812 */ /* 0x000fe400078ec0ff */
[----:B--2---:R-:W-:-:S05]  /*38e0*/  LEA R7, R8, R7, 0x18 ;  /* 0x0000000708077211 */ /* 0x004fca00078ec0ff */
[----:B------:R-:W-:-:S05]  /*38f0*/  IMAD.IADD R7, R6, 0x1, R7 ;  /* 0x0000000106077824 */ /* 0x000fca00078e0207 */
[----:B------:R0:W-:Y:S04]  /*3900*/  STS.64 [R7+0x10], R2 ;  /* 0x0000100207007388 */ /* 0x0001e80000000a00 */
[----:B------:R0:W-:Y:S02]  /*3910*/  STS.U8 [R7+0x8], R4 ;  /* 0x0000080407007388 */ /* 0x0001e40000000000 */
.L_x_62:
[----:B------:R-:W-:Y:S05]  /*3920*/  BSYNC.RECONVERGENT B1 ;  /* 0x0000000000017941 */ /* 0x000fea0003800200 */
.L_x_61:
        /* <DEDUP_REMOVED lines=10> */
[----:B------:R-:W3:Y:S04]  /*39d0*/  LDS.64 R12, [UR5+0x30] ;  /* 0x00003005ff0c7984 */ /* 0x000ee80008000a00 */
[----:B------:R-:W3:Y:S04]  /*39e0*/  LDS.U8 R18, [UR5+0x38] ;  /* 0x00003805ff127984 */ /* 0x000ee80008000000 */
[----:B------:R-:W3:Y:S04]  /*39f0*/  LDS.64 R10, [UR5+0x40] ;  /* 0x00004005ff0a7984 */ /* 0x000ee80008000a00 */
[----:B------:R-:W3:Y:S04]  /*3a00*/  LDS.U8 R14, [UR5+0x48] ;  /* 0x00004805ff0e7984 */ /* 0x000ee80008000000 */
[----:B--2-4-:R-:W2:Y:S01]  /*3a10*/  LDS.64 R8, [UR5+0x50] ;  /* 0x00005005ff087984 */ /* 0x014ea20008000a00 */
[----:B-----5:R-:W-:-:S02]  /*3a20*/  ISETP.NE.AND P2, PT, R16, RZ, PT ;  /* 0x000000ff1000720c */ /* 0x020fc40003f45270 */
[----:B0-----:R-:W-:Y:S02]  /*3a30*/  ISETP.LT.U32.AND P0, PT, R6, R2, PT ;  /* 0x000000020600720c */ /* 0x001fe40003f01070 */
[----:B------:R-:W-:Y:S02]  /*3a40*/  @P4 SEL R16, R4, 0x1, !P2 ;  /* 0x0000000104104807 */ /* 0x000fe40005000000 */
[----:B------:R-:W-:Y:S02]  /*3a50*/  ISETP.LT.AND.EX P0, PT, R7, R3, PT, P0 ;  /* 0x000000030700720c */ /* 0x000fe40003f01300 */
[----:B------:R-:W-:Y:S02]  /*3a60*/  LOP3.LUT P3, RZ, R16, 0xff, RZ, 0xc0, !PT ;  /* 0x000000ff10ff7812 */ /* 0x000fe4000786c0ff */
[----:B-1----:R-:W-:-:S03]  /*3a70*/  ISETP.NE.AND P5, PT, R17, RZ, PT ;  /* 0x000000ff1100720c */ /* 0x002fc60003fa5270 */
[C---:B---3--:R-:W-:Y:S02]  /*3a80*/  @P2 SEL R2, R6.reuse, R2, P0 ;  /* 0x0000000206022207 */ /* 0x048fe40000000000 */
        /* <DEDUP_REMOVED lines=17> */
[----:B------:R-:W3:Y:S01]  /*3ba0*/  LDS.64 R4, [UR5+0x70] ;  /* 0x00007005ff047984 */ /* 0x000ee20008000a00 */
        /* <DEDUP_REMOVED lines=8> */
[----:B--2---:R-:W-:Y:S02]  /*3c30*/  ISETP.LT.U32.AND P0, PT, R8, R13, PT ;  /* 0x0000000d0800720c */ /* 0x004fe40003f01070 */
[----:B------:R-:W-:Y:S01]  /*3c40*/  @P5 SEL R14, R18, 0x1, !P3 ;  /* 0x00000001120e5807 */ /* 0x000fe20005800000 */
[----:B------:R-:W2:Y:S01]  /*3c50*/  LDS.64 R2, [UR5+0x80] ;  /* 0x00008005ff027984 */ /* 0x000ea20008000a00 */
        /* <DEDUP_REMOVED lines=16> */
[----:B---3--:R-:W-:Y:S02]  /*3d60*/  ISETP.LT.U32.AND P0, PT, R4, R9, PT ;  /* 0x000000090400720c */ /* 0x008fe40003f01070 */
        /* <DEDUP_REMOVED lines=8> */
[----:B--2---:R-:W-:-:S04]  /*3df0*/  ISETP.LT.U32.AND P0, PT, R2, R7, PT ;  /* 0x000000070200720c */ /* 0x004fc80003f01070 */
[C---:B------:R-:W-:Y:S02]  /*3e00*/  ISETP.LT.AND.EX P0, PT, R3.reuse, R5, PT, P0 ;  /* 0x000000050300720c */ /* 0x040fe40003f01300 */
[----:B------:R-:W-:Y:S02]  /*3e10*/  @P2 SEL R10, R12, 0x1, !P4 ;  /* 0x000000010c0a2807 */ /* 0x000fe40006000000 */
[----:B------:R-:W-:Y:S02]  /*3e20*/  @P4 SEL R7, R2, R7, P0 ;  /* 0x0000000702074207 */ /* 0x000fe40000000000 */
[----:B------:R-:W-:Y:S02]  /*3e30*/  @P4 SEL R5, R3, R5, P0 ;  /* 0x0000000503054207 */ /* 0x000fe40000000000 */
[----:B------:R-:W-:Y:S02]  /*3e40*/  PRMT R4, R10, 0x7610, R4 ;  /* 0x000076100a047816 */ /* 0x000fe40000000004 */
[----:B------:R-:W-:-:S02]  /*3e50*/  SEL R2, R2, R7, !P2 ;  /* 0x0000000702027207 */ /* 0x000fc40005000000 */
[----:B------:R-:W-:-:S07]  /*3e60*/  SEL R3, R3, R5, !P2 ;  /* 0x0000000503037207 */ /* 0x000fce0005000000 */
.L_x_24:
[----:B------:R-:W-:Y:S05]  /*3e70*/  BSYNC.RECONVERGENT B0 ;  /* 0x0000000000007941 */ /* 0x000fea0003800200 */
.L_x_1:
[----:B------:R-:W-:Y:S05]  /*3e80*/  @P1 EXIT ;  /* 0x000000000000194d */ /* 0x000fea0003800000 */
[----:B0-234-:R-:W0:Y:S01]  /*3e90*/  LDC.64 R8, c[0x0][0x3a0] ;  /* 0x0000e800ff087b82 */ /* 0x01de220000000a00 */
[----:B------:R-:W-:Y:S02]  /*3ea0*/  PRMT R7, R4, 0x7610, R7 ;  /* 0x0000761004077816 */ /* 0x000fe40000000007 */
[----:B-1----:R-:W-:Y:S02]  /*3eb0*/  ISETP.NE.AND P1, PT, R0, RZ, PT ;  /* 0x000000ff0000720c */ /* 0x002fe40003f25270 */
[----:B------:R-:W-:-:S03]  /*3ec0*/  LOP3.LUT P2, RZ, R7, 0xff, RZ, 0xc0, !PT ;  /* 0x000000ff07ff7812 */ /* 0x000fc6000784c0ff */
[----:B------:R-:W1:Y:S08]  /*3ed0*/  LDC.64 R4, c[0x0][0x388] ;  /* 0x0000e200ff047b82 */ /* 0x000e700000000a00 */
[----:B------:R-:W-:Y:S02]  /*3ee0*/  @P1 SEL R7, R0, 0x1, !P2 ;  /* 0x0000000100071807 */ /* 0x000fe40005000000 */
[----:B0-----:R-:W-:-:S04]  /*3ef0*/  ISETP.LT.U32.AND P0, PT, R2, R8, PT ;  /* 0x000000080200720c */ /* 0x001fc80003f01070 */
[----:B------:R-:W-:-:S04]  /*3f00*/  ISETP.LT.AND.EX P0, PT, R3, R9, PT, P0 ;  /* 0x000000090300720c */ /* 0x000fc80003f01300 */
[C---:B------:R-:W-:Y:S01]  /*3f10*/  @P2 SEL R8, R2.reuse, R8, P0 ;  /* 0x0000000802082207 */ /* 0x040fe20000000000 */
[----:B-1----:R-:W-:Y:S01]  /*3f20*/  STG.E.U8 desc[UR8][R4.64], R7 ;  /* 0x0000000704007986 */ /* 0x002fe2000c101108 */
[C---:B------:R-:W-:Y:S02]  /*3f30*/  @P2 SEL R9, R3.reuse, R9, P0 ;  /* 0x0000000903092207 */ /* 0x040fe40000000000 */
[----:B------:R-:W-:Y:S02]  /*3f40*/  SEL R2, R2, R8, !P1 ;  /* 0x0000000802027207 */ /* 0x000fe40004800000 */
[----:B------:R-:W-:-:S05]  /*3f50*/  SEL R3, R3, R9, !P1 ;  /* 0x0000000903037207 */ /* 0x000fca0004800000 */
[----:B------:R-:W-:Y:S01]  /*3f60*/  STG.E.64 desc[UR8][R4.64+0x8], R2 ;  /* 0x0000080204007986 */ /* 0x000fe2000c101b08 */
[----:B------:R-:W-:Y:S05]  /*3f70*/  EXIT ;  /* 0x000000000000794d */ /* 0x000fea0003800000 */
.L_x_63:
[----:B------:R-:W-:-:S00]  /*3f80*/  BRA `(.L_x_63) ;  /* 0xfffffffc00fc7947 */ /* 0x000fc0000383ffff */
[----:B------:R-:W-:-:S00]  /*3f90*/  NOP ;  /* 0x0000000000007918 */ /* 0x000fc00000000000 */
        /* <DEDUP_REMOVED lines=14> */
.L_x_1273:


//--------------------- .text._ZN3cub18CUB_300001_SM_10006detail6reduce18DeviceReduceKernelINS2_10policy_hubIN4cuda3std3__45tupleIJblEEEyN6thrust24THRUST_300001_SM_1000_NS8cuda_cub9__find_if7functorIS9_EEE10Policy1000ENSB_12zip_iteratorINS8_IJNSD_26transform_input_iterator_tIbNSB_6detail15normal_iteratorINSB_10device_ptrIbEEEENSK_10functional5actorINSP_9compositeIJNSP_16operator_adaptorINS7_8equal_toIvEEEENSQ_INSP_8argumentILj0EEEEENSQ_INSP_5valueIbEEEEEEEEEEENSB_17counting_iteratorIlNSB_11use_defaultES16_S16_EEEEEEEySF_S9_NS7_10__identityEEEvT0_PT3_T1_NS0_13GridEvenShareIS1E_EET2_T4_ --------------------------
	.section	.text._ZN3cub18CUB_300001_SM_10006detail6reduce18DeviceReduceKernelINS2_10policy_hubIN4cuda3std3__45tupleIJblEEEyN6thrust24THRUST_300001_SM_1000_NS8cuda_cub9__find_if7functorIS9_EEE10Policy1000ENSB_12zip_iteratorINS8_IJNSD_26transform_input_iterator_tIbNSB_6detail15normal_iteratorINSB_10device_ptrIbEEEENSK_10functional5actorINSP_9compositeIJNSP_16operator_adaptorINS7_8equal_toIvEEEENSQ_INSP_8argumentILj0EEEEENSQ_INSP_5valueIbEEEEEEEEEEENSB_17counting_iteratorIlNSB_11use_defaultES16_S16_EEEEEEEySF_S9_NS7_10__identityEEEvT0_PT3_T1_NS0_13GridEvenShareIS1E_EET2_T4_,"ax",@progbits
	.align	128
        .global         _ZN3cub18CUB_300001_SM_10006detail6reduce18DeviceReduceKernelINS2_10policy_hubIN4cuda3std3__45tupleIJblEEEyN6thrust24THRUST_300001_SM_1000_NS8cuda_cub9__find_if7functorIS9_EEE10Policy1000ENSB_12zip_iteratorINS8_IJNSD_26transform_input_iterator_tIbNSB_6detail15normal_iteratorINSB_10device_ptrIbEEEENSK_10functional5actorINSP_9compositeIJNSP_16operator_adaptorINS7_8equal_toIvEEEENSQ_INSP_8argumentILj0EEEEENSQ_INSP_5valueIbEEEEEEEEEEENSB_17counting_iteratorIlNSB_11use_defaultES16_S16_EEEEEEEySF_S9_NS7_10__identityEEEvT0_PT3_T1_NS0_13GridEvenShareIS1E_EET2_T4_
        .type           _ZN3cub18CUB_300001_SM_10006detail6reduce18DeviceReduceKernelINS2_10policy_hubIN4cuda3std3__45tupleIJblEEEyN6thrust24THRUST_300001_SM_1000_NS8cuda_cub9__find_if7functorIS9_EEE10Policy1000ENSB_12zip_iteratorINS8_IJNSD_26transform_input_iterator_tIbNSB_6detail15normal_iteratorINSB_10device_ptrIbEEEENSK_10functional5actorINSP_9compositeIJNSP_16operator_adaptorINS7_8equal_toIvEEEENSQ_INSP_8argumentILj0EEEEENSQ_INSP_5valueIbEEEEEEEEEEENSB_17counting_iteratorIlNSB_11use_defaultES16_S16_EEEEEEEySF_S9_NS7_10__identityEEEvT0_PT3_T1_NS0_13GridEvenShareIS1E_EET2_T4_,@function
        .size           _ZN3cub18CUB_300001_SM_10006detail6reduce18DeviceReduceKernelINS2_10policy_hubIN4cuda3std3__45tupleIJblEEEyN6thrust24THRUST_300001_SM_1000_NS8cuda_cub9__find_if7functorIS9_EEE10Policy1000ENSB_12zip_iteratorINS8_IJNSD_26transform_input_iterator_tIbNSB_6detail15normal_iteratorINSB_10device_ptrIbEEEENSK_10functional5actorINSP_9compositeIJNSP_16operator_adaptorINS7_8equal_toIvEEEENSQ_INSP_8argumentILj0EEEEENSQ_INSP_5valueIbEEEEEEEEEEENSB_17counting_iteratorIlNSB_11use_defaultES16_S16_EEEEEEEySF_S9_NS7_10__identityEEEvT0_PT3_T1_NS0_13GridEvenShareIS1E_EET2_T4_,(.L_x_1274 - _ZN3cub18CUB_300001_SM_10006detail6reduce18DeviceReduceKernelINS2_10policy_hubIN4cuda3std3__45tupleIJblEEEyN6thrust24THRUST_300001_SM_1000_NS8cuda_cub9__find_if7functorIS9_EEE10Policy1000ENSB_12zip_iteratorINS8_IJNSD_26transform_input_iterator_tIbNSB_6detail15normal_iteratorINSB_10device_ptrIbEEEENSK_10functional5actorINSP_9compositeIJNSP_16operator_adaptorINS7_8equal_toIvEEEENSQ_INSP_8argumentILj0EEEEENSQ_INSP_5valueIbEEEEEEEEEEENSB_17counting_iteratorIlNSB_11use_defaultES16_S16_EEEEEEEySF_S9_NS7_10__identityEEEvT0_PT3_T1_NS0_13GridEvenShareIS1E_EET2_T4_)
        .other          _ZN3cub18CUB_300001_SM_10006detail6reduce18DeviceReduceKernelINS2_10policy_hubIN4cuda3std3__45tupleIJblEEEyN6thrust24THRUST_300001_SM_1000_NS8cuda_cub9__find_if7functorIS9_EEE10Policy1000ENSB_12zip_iteratorINS8_IJNSD_26transform_input_iterator_tIbNSB_6detail15normal_iteratorINSB_10device_ptrIbEEEENSK_10functional5actorINSP_9compositeIJNSP_16operator_adaptorINS7_8equal_toIvEEEENSQ_INSP_8argumentILj0EEEEENSQ_INSP_5valueIbEEEEEEEEEEENSB_17counting_iteratorIlNSB_11use_defaultES16_S16_EEEEEEEySF_S9_NS7_10__identityEEEvT0_PT3_T1_NS0_13GridEvenShareIS1E_EET2_T4_,@"STO_CUDA_ENTRY STV_DEFAULT"
_ZN3cub18CUB_300001_SM_10006detail6reduce18DeviceReduceKernelINS2_10policy_hubIN4cuda3std3__45tupleIJblEEEyN6thrust24THRUST_300001_SM_1000_NS8cuda_cub9__find_if7functorIS9_EEE10Policy1000ENSB_12zip_iteratorINS8_IJNSD_26transform_input_iterator_tIbNSB_6detail15normal_iteratorINSB_10device_ptrIbEEEENSK_10functional5actorINSP_9compositeIJNSP_16operator_adaptorINS7_8equal_toIvEEEENSQ_INSP_8argumentILj0EEEEENSQ_INSP_5valueIbEEEEEEEEEEENSB_17counting_iteratorIlNSB_11use_defaultES16_S16_EEEEEEEySF_S9_NS7_10__identityEEEvT0_PT3_T1_NS0_13GridEvenShareIS1E_EET2_T4_:
.text._ZN3cub18CUB_300001_SM_10006detail6reduce18DeviceReduceKernelINS2_10policy_hubIN4cuda3std3__45tupleIJblEEEyN6thrust24THRUST_300001_SM_1000_NS8cuda_cub9__find_if7functorIS9_EEE10Policy1000ENSB_12zip_iteratorINS8_IJNSD_26transform_input_iterator_tIbNSB_6detail15normal_iteratorINSB_10device_ptrIbEEEENSK_10functional5actorINSP_9compositeIJNSP_16operator_adaptorINS7_8equal_toIvEEEENSQ_INSP_8argumentILj0EEEEENSQ_INSP_5valueIbEEEEEEEEEEENSB_17counting_iteratorIlNSB_11use_defaultES16_S16_EEEEEEEySF_S9_NS7_10__identityEEEvT0_PT3_T1_NS0_13GridEvenShareIS1E_EET2_T4_:
[----:B------:R-:W-:Y:S01]  /*0000*/  LDC R1, c[0x0][0x37c] ;  /* 0x0000df00ff017b82 */ /* 0x000fe20000000800 */
[----:B------:R-:W0:Y:S01]  /*0010*/  S2R R0, SR_CTAID.X ;  /* 0x0000000000007919 */ /* 0x000e220000002500 */
[----:B------:R-:W1:Y:S06]  /*0020*/  LDCU.64 UR6, c[0x0][0x3c8] ;  /* 0x00007900ff0677ac */ /* 0x000e6c0008000a00 */
[----:B------:R-:W2:Y:S01]  /*0030*/  LDC.U16 R7, c[0x0][0x38a] ;  /* 0x0000e280ff077b82 */ /* 0x000ea20000000400 */
[----:B------:R-:W-:Y:S01]  /*0040*/  BSSY.RECONVERGENT B0, `(.L_x_64) ;  /* 0x000058c000007945 */ /* 0x000fe20003800200 */
[----:B------:R-:W3:Y:S01]  /*0050*/  LDCU UR5, c[0x0][0x3d0] ;  /* 0x00007a00ff0577ac */ /* 0x000ee20008000800 */
[----:B------:R-:W4:Y:S01]  /*0060*/  LDCU.64 UR10, c[0x0][0x358] ;  /* 0x00006b00ff0a77ac */ /* 0x000f220008000a00 */
[----:B-1----:R-:W-:-:S02]  /*0070*/  IMAD.U32 R2, RZ, RZ, UR6 ;  /* 0x00000006ff027e24 */ /* 0x002fc4000f8e00ff */
[----:B------:R-:W-:Y:S01]  /*0080*/  IMAD.U32 R3, RZ, RZ, UR7 ;  /* 0x00000007ff037e24 */ /* 0x000fe2000f8e00ff */
[----:B---3--:R-:W-:-:S04]  /*0090*/  USHF.L.U32 UR5, UR5, 0xa, URZ ;  /* 0x0000000a05057899 */ /* 0x008fc800080006ff */
[----:B------:R-:W-:Y:S01]  /*00a0*/  USHF.R.S32.HI UR4, URZ, 0x1f, UR5 ;  /* 0x0000001fff047899 */ /* 0x000fe20008011405 */
[----:B0-----:R-:W-:-:S05]  /*00b0*/  IMAD.SHL.U32 R8, R0, 0x400, RZ ;  /* 0x0000040000087824 */ /* 0x001fca00078e00ff */
[----:B------:R-:W-:-:S04]  /*00c0*/  IADD3 R18, P1, PT, -R8, R2, RZ ;  /* 0x0000000208127210 */ /* 0x000fc80007f3e1ff */
[----:B------:R-:W-:Y:S02]  /*00d0*/  ISETP.GT.U32.AND P0, PT, R18, 0x3ff, PT ;  /* 0x000003ff1200780c */ /* 0x000fe40003f04070 */
[----:B------:R-:W-:-:S04]  /*00e0*/  IADD3.X R16, PT, PT, R3, -0x1, RZ, P1, !PT ;  /* 0xffffffff03107810 */ /* 0x000fc80000ffe4ff */
[----:B------:R-:W-:-:S13]  /*00f0*/  ISETP.GT.U32.AND.EX P0, PT, R16, RZ, PT, P0 ;  /* 0x000000ff1000720c */ /* 0x000fda0003f04100 */
[----:B--2-4-:R-:W-:Y:S05]  /*0100*/  @P0 BRA `(.L_x_65) ;  /* 0x0000003000580947 */ /* 0x014fea0003800000 */
[----:B------:R-:W0:Y:S01]  /*0110*/  S2R R9, SR_TID.X ;  /* 0x0000000000097919 */ /* 0x000e220000002100 */
[----:B------:R-:W-:Y:S01]  /*0120*/  IMAD.IADD R10, R2, 0x1, -R8 ;  /* 0x00000001020a7824 */ /* 0x000fe200078e0a08 */
[----:B------:R-:W1:Y:S01]  /*0130*/  LDCU.64 UR4, c[0x0][0x380] ;  /* 0x00007000ff0477ac */ /* 0x000e620008000a00 */
[----:B------:R-:W-:Y:S01]  /*0140*/  IMAD.MOV.U32 R6, RZ, RZ, RZ ;  /* 0x000000ffff067224 */ /* 0x000fe200078e00ff */
[----:B------:R-:W2:Y:S02]  /*0150*/  LDCU.64 UR6, c[0x0][0x390] ;  /* 0x00007200ff0677ac */ /* 0x000ea40008000a00 */
[----:B0-----:R-:W-:-:S13]  /*0160*/  ISETP.GE.AND P0, PT, R9, R10, PT ;  /* 0x0000000a0900720c */ /* 0x001fda0003f06270 */
[----:B------:R-:W0:Y:S01]  /*0170*/  @!P0 LDC.64 R4, c[0x0][0x380] ;  /* 0x0000e000ff048b82 */ /* 0x000e220000000a00 */
[----:B------:R-:W-:-:S07]  /*0180*/  @!P0 IMAD.IADD R3, R8, 0x1, R9 ;  /* 0x0000000108038824 */ /* 0x000fce00078e0209 */
[----:B------:R-:W3:Y:S01]  /*0190*/  @!P0 LDC.64 R12, c[0x0][0x390] ;  /* 0x0000e400ff0c8b82 */ /* 0x000ee20000000a00 */
[----:B0-----:R-:W-:-:S05]  /*01a0*/  @!P0 IADD3 R4, P1, PT, R3, R4, RZ ;  /* 0x0000000403048210 */ /* 0x001fca0007f3e0ff */
[----:B------:R-:W-:-:S05]  /*01b0*/  @!P0 IMAD.X R5, RZ, RZ, R5, P1 ;  /* 0x000000ffff058224 */ /* 0x000fca00008e0605 */
[----:B------:R0:W4:Y:S01]  /*01c0*/  @!P0 LDG.E.U8 R4, desc[UR10][R4.64] ;  /* 0x0000000a04048981 */ /* 0x000122000c1e1100 */
[----:B------:R-:W-:Y:S01]  /*01d0*/  IMAD.MOV.U32 R15, RZ, RZ, R9 ;  /* 0x000000ffff0f7224 */ /* 0x000fe200078e0009 */
[----:B------:R-:W-:Y:S01]  /*01e0*/  @!P0 PRMT R11, R7, 0x7770, RZ ;  /* 0x00007770070b8816 */ /* 0x000fe200000000ff */
[----:B------:R-:W-:Y:S01]  /*01f0*/  @!P0 VIADD R15, R9, 0x100 ;  /* 0x00000100090f8836 */ /* 0x000fe20000000000 */
[----:B---3--:R-:W-:Y:S01]  /*0200*/  @!P0 IADD3 R6, P3, PT, R3, R12, RZ ;  /* 0x0000000c03068210 */ /* 0x008fe20007f7e0ff */
[----:B------:R-:W-:Y:S03]  /*0210*/  BSSY.RECONVERGENT B1, `(.L_x_66) ;  /* 0x0000131000017945 */ /* 0x000fe60003800200 */
[----:B------:R-:W-:Y:S01]  /*0220*/  ISETP.GE.AND P2, PT, R15, R10, PT ;  /* 0x0000000a0f00720c */ /* 0x000fe20003f46270 */
[----:B0-----:R-:W-:Y:S02]  /*0230*/  IMAD.MOV.U32 R5, RZ, RZ, RZ ;  /* 0x000000ffff057224 */ /* 0x001fe400078e00ff */
[----:B------:R-:W-:Y:S01]  /*0240*/  @!P0 IMAD.X R5, RZ, RZ, R13, P3 ;  /* 0x000000ffff058224 */ /* 0x000fe200018e060d */
[----:B----4-:R-:W-:-:S02]  /*0250*/  @!P0 ISETP.NE.AND P1, PT, R4, R11, PT ;  /* 0x0000000b0400820c */ /* 0x010fc40003f25270 */
[----:B------:R-:W-:Y:S02]  /*0260*/  PRMT R4, RZ, 0x7610, R4 ;  /* 0x00007610ff047816 */ /* 0x000fe40000000004 */
[----:B------:R-:W-:-:S04]  /*0270*/  @!P0 SEL R3, RZ, 0x1, P1 ;  /* 0x00000001ff038807 */ /* 0x000fc80000800000 */
[----:B------:R-:W-:Y:S01]  /*0280*/  @!P0 PRMT R4, R3, 0x7610, R4 ;  /* 0x0000761003048816 */ /* 0x000fe20000000004 */
[----:B-12---:R-:W-:Y:S06]  /*0290*/  @P2 BRA `(.L_x_67) ;  /* 0x0000001000a02947 */ /* 0x006fec0003800000 */
[----:B------:R-:W-:Y:S01]  /*02a0*/  LOP3.LUT R11, RZ, R15, RZ, 0x33, !PT ;  /* 0x0000000fff0b7212 */ /* 0x000fe200078e33ff */
[----:B------:R-:W-:Y:S04]  /*02b0*/  BSSY.RECONVERGENT B2, `(.L_x_68) ;  /* 0x0000095000027945 */ /* 0x000fe80003800200 */
[----:B------:R-:W-:-:S04]  /*02c0*/  IMAD.IADD R11, R11, 0x1, R2 ;  /* 0x000000010b0b7824 */ /* 0x000fc800078e0202 */
[----:B------:R-:W-:-:S05]  /*02d0*/  IMAD.IADD R12, R11, 0x1, -R8 ;  /* 0x000000010b0c7824 */ /* 0x000fca00078e0a08 */
[C---:B------:R-:W-:Y:S02]  /*02e0*/  ISETP.GE.U32.AND P0, PT, R12.reuse, 0x700, PT ;  /* 0x000007000c00780c */ /* 0x040fe40003f06070 */
[----:B------:R-:W-:-:S04]  /*02f0*/  LEA.HI R12, R12, 0x1, RZ, 0x18 ;  /* 0x000000010c0c7811 */ /* 0x000fc800078fc0ff */
[----:B------:R-:W-:-:S07]  /*0300*/  LOP3.LUT R22, R12, 0x7, RZ, 0xc0, !PT ;  /* 0x000000070c167812 */ /* 0x000fce00078ec0ff */
[----:B------:R-:W-:Y:S05]  /*0310*/  @!P0 BRA `(.L_x_69) ;  /* 0x0000000800388947 */ /* 0x000fea0003800000 */
[----:B------:R-:W-:Y:S01]  /*0320*/  LOP3.LUT R14, R12, 0x1fffff8, RZ, 0xc0, !PT ;  /* 0x01fffff80c0e7812 */ /* 0x000fe200078ec0ff */
[----:B------:R-:W-:Y:S01]  /*0330*/  BSSY.RECONVERGENT B3, `(.L_x_70) ;  /* 0x000008b000037945 */ /* 0x000fe20003800200 */
[----:B------:R-:W-:-:S03]  /*0340*/  VIADD R15, R15, 0x400 ;  /* 0x000004000f0f7836 */ /* 0x000fc60000000000 */
[----:B------:R-:W-:-:S07]  /*0350*/  IMAD.MOV R14, RZ, RZ, -R14 ;  /* 0x000000ffff0e7224 */ /* 0x000fce00078e0a0e */
.L_x_71:
[----:B------:R-:W-:-:S05]  /*0360*/  VIADD R3, R15, 0xfffffc00 ;  /* 0xfffffc000f037836 */ /* 0x000fca0000000000 */
[----:B------:R-:W-:-:S04]  /*0370*/  IADD3 R25, P0, PT, R8, R3, RZ ;  /* 0x0000000308197210 */ /* 0x000fc80007f1e0ff */
[----:B------:R-:W-:Y:S02]  /*0380*/  LEA.HI.X.SX32 R26, R3, RZ, 0x1, P0 ;  /* 0x000000ff031a7211 */ /* 0x000fe400000f0eff */
[----:B------:R-:W-:-:S04]  /*0390*/  IADD3 R2, P0, PT, R25, UR4, RZ ;  /* 0x0000000419027c10 */ /* 0x000fc8000ff1e0ff */
[----:B------:R-:W-:-:S05]  /*03a0*/  IADD3.X R3, PT, PT, R26, UR5, RZ, P0, !PT ;  /* 0x000000051a037c10 */ /* 0x000fca00087fe4ff */
[----:B------:R-:W2:Y:S04]  /*03b0*/  LDG.E.U8 R23, desc[UR10][R2.64] ;  /* 0x0000000a02177981 */ /* 0x000ea8000c1e1100 */
[----:B------:R-:W3:Y:S04]  /*03c0*/  LDG.E.U8 R21, desc[UR10][R2.64+0x100] ;  /* 0x0001000a02157981 */ /* 0x000ee8000c1e1100 */
[----:B------:R-:W4:Y:S04]  /*03d0*/  LDG.E.U8 R20, desc[UR10][R2.64+0x200] ;  /* 0x0002000a02147981 */ /* 0x000f28000c1e1100 */
[----:B------:R-:W5:Y:S04]  /*03e0*/  LDG.E.U8 R19, desc[UR10][R2.64+0x300] ;  /* 0x0003000a02137981 */ /* 0x000f68000c1e1100 */
[----:B------:R-:W5:Y:S04]  /*03f0*/  LDG.E.U8 R18, desc[UR10][R2.64+0x400] ;  /* 0x0004000a02127981 */ /* 0x000f68000c1e1100 */
[----:B------:R-:W5:Y:S04]  /*0400*/  LDG.E.U8 R16, desc[UR10][R2.64+0x500] ;  /* 0x0005000a02107981 */ /* 0x000f68000c1e1100 */
[----:B------:R-:W5:Y:S04]  /*0410*/  LDG.E.U8 R13, desc[UR10][R2.64+0x600] ;  /* 0x0006000a020d7981 */ /* 0x000f68000c1e1100 */
[----:B------:R0:W5:Y:S01]  /*0420*/  LDG.E.U8 R17, desc[UR10][R2.64+0x700] ;  /* 0x0007000a02117981 */ /* 0x000162000c1e1100 */
[----:B------:R-:W-:Y:S01]  /*0430*/  PRMT R24, R4, 0x7610, R24 ;  /* 0x0000761004187816 */ /* 0x000fe20000000018 */
[----:B------:R-:W-:Y:S01]  /*0440*/  VIADD R14, R14, 0x8 ;  /* 0x000000080e0e7836 */ /* 0x000fe20000000000 */
[----:B------:R-:W-:-:S02]  /*0450*/  PRMT R4, R7, 0x7770, RZ ;  /* 0x0000777007047816 */ /* 0x000fc400000000ff */
[----:B------:R-:W-:Y:S02]  /*0460*/  LOP3.LUT P1, RZ, R24, 0xff, RZ, 0xc0, !PT ;  /* 0x000000ff18ff7812 */ /* 0x000fe4000782c0ff */
[----:B------:R-:W-:-:S04]  /*0470*/  IADD3 R25, P0, PT, R25, UR6, RZ ;  /* 0x0000000619197c10 */ /* 0x000fc8000ff1e0ff */
[----:B------:R-:W-:Y:S02]  /*0480*/  IADD3.X R26, PT, PT, R26, UR7, RZ, P0, !PT ;  /* 0x000000071a1a7c10 */ /* 0x000fe400087fe4ff */
[----:B------:R-:W-:-:S04]  /*0490*/  ISETP.LT.U32.AND P0, PT, R25, R6, PT ;  /* 0x000000061900720c */ /* 0x000fc80003f01070 */
[----:B------:R-:W-:-:S04]  /*04a0*/  ISETP.LT.AND.EX P0, PT, R26, R5, PT, P0 ;  /* 0x000000051a00720c */ /* 0x000fc80003f01300 */
[----:B0-----:R-:W-:Y:S02]  /*04b0*/  SEL R2, R25, R6, P0 ;  /* 0x0000000619027207 */ /* 0x001fe40000000000 */
[----:B------:R-:W-:Y:S02]  /*04c0*/  SEL R3, R26, R5, P0 ;  /* 0x000000051a037207 */ /* 0x000fe40000000000 */
[CC--:B--2---:R-:W-:Y:S02]  /*04d0*/  ISETP.NE.AND P2, PT, R23.reuse, R4.reuse, PT ;  /* 0x000000041700720c */ /* 0x0c4fe40003f45270 */
[-C--:B------:R-:W-:Y:S02]  /*04e0*/  ISETP.EQ.AND P3, PT, R23, R4.reuse, P1 ;  /* 0x000000041700720c */ /* 0x080fe40000f62270 */
[----:B------:R-:W-:Y:S02]  /*04f0*/  @!P1 SEL R24, RZ, 0x1, P2 ;  /* 0x00000001ff189807 */ /* 0x000fe40001000000 */
[----:B---3--:R-:W-:-:S02]  /*0500*/  ISETP.NE.AND P0, PT, R21, R4, PT ;  /* 0x000000041500720c */ /* 0x008fc40003f05270 */
[----:B------:R-:W-:-:S04]  /*0510*/  SEL R23, R24, 0x1, !P3 ;  /* 0x0000000118177807 */ /* 0x000fc80005800000 */
[----:B------:R-:W-:-:S03]  /*0520*/  LOP3.LUT P2, RZ, R23, 0xff, RZ, 0xc0, !PT ;  /* 0x000000ff17ff7812 */ /* 0x000fc6000784c0ff */
[----:B------:R-:W-:Y:S01]  /*0530*/  @!P3 SEL R2, R25, R6, !P1 ;  /* 0x000000061902b207 */ /* 0x000fe20004800000 */
[----:B------:R-:W-:Y:S01]  /*0540*/  VIADD R25, R15, 0xfffffd00 ;  /* 0xfffffd000f197836 */ /* 0x000fe20000000000 */
[----:B------:R-:W-:Y:S02]  /*0550*/  @!P3 SEL R3, R26, R5, !P1 ;  /* 0x000000051a03b207 */ /* 0x000fe40004800000 */
[----:B------:R-:W-:Y:S01]  /*0560*/  ISETP.EQ.AND P3, PT, R21, R4, P2 ;  /* 0x000000041500720c */ /* 0x000fe20001762270 */
[----:B------:R-:W-:Y:S01]  /*0570*/  VIADD R21, R15, 0xfffffe00 ;  /* 0xfffffe000f157836 */ /* 0x000fe20000000000 */
[----:B------:R-:W-:Y:S02]  /*0580*/  SHF.R.S32.HI R5, RZ, 0x1f, R25 ;  /* 0x0000001fff057819 */ /* 0x000fe40000011419 */
[----:B------:R-:W-:Y:S02]  /*0590*/  IADD3 R25, P1, P4, R25, UR6, R8 ;  /* 0x0000000619197c10 */ /* 0x000fe4000fc3e008 */
[----:B------:R-:W-:-:S02]  /*05a0*/  @!P2 SEL R23, RZ, 0x1, P0 ;  /* 0x00000001ff17a807 */ /* 0x000fc40000000000 */
[----:B------:R-:W-:Y:S02]  /*05b0*/  IADD3.X R24, PT, PT, R5, UR7, RZ, P1, P4 ;  /* 0x0000000705187c10 */ /* 0x000fe40008fe84ff */
[----:B------:R-:W-:Y:S02]  /*05c0*/  SEL R23, R23, 0x1, !P3 ;  /* 0x0000000117177807 */ /* 0x000fe40005800000 */
[----:B------:R-:W-:Y:S02]  /*05d0*/  ISETP.LT.U32.AND P0, PT, R25, R2, PT ;  /* 0x000000021900720c */ /* 0x000fe40003f01070 */
[----:B------:R-:W-:Y:S02]  /*05e0*/  LOP3.LUT P1, RZ, R23, 0xff, RZ, 0xc0, !PT ;  /* 0x000000ff17ff7812 */ /* 0x000fe4000782c0ff */
[----:B------:R-:W-:Y:S02]  /*05f0*/  ISETP.LT.AND.EX P0, PT, R24, R3, PT, P0 ;  /* 0x000000031800720c */ /* 0x000fe40003f01300 */
[----:B------:R-:W-:-:S02]  /*0600*/  SHF.R.S32.HI R6, RZ, 0x1f, R21 ;  /* 0x0000001fff067819 */ /* 0x000fc40000011415 */
[CC--:B------:R-:W-:Y:S02]  /*0610*/  SEL R5, R25.reuse, R2.reuse, P0 ;  /* 0x0000000219057207 */ /* 0x0c0fe40000000000 */
[----:B------:R-:W-:Y:S02]  /*0620*/  @!P3 SEL R5, R25, R2, !P2 ;  /* 0x000000021905b207 */ /* 0x000fe40005000000 */
[-C--:B------:R-:W-:Y:S02]  /*0630*/  SEL R2, R24, R3.reuse, P0 ;  /* 0x0000000318027207 */ /* 0x080fe40000000000 */
[-C--:B----4-:R-:W-:Y:S02]  /*0640*/  ISETP.NE.AND P0, PT, R20, R4.reuse, PT ;  /* 0x000000041400720c */ /* 0x090fe40003f05270 */
[----:B------:R-:W-:Y:S02]  /*0650*/  @!P3 SEL R2, R24, R3, !P2 ;  /* 0x000000031802b207 */ /* 0x000fe40005000000 */
[----:B------:R-:W-:-:S02]  /*0660*/  ISETP.EQ.AND P3, PT, R20, R4, P1 ;  /* 0x000000041400720c */ /* 0x000fc40000f62270 */
[----:B------:R-:W-:Y:S02]  /*0670*/  @!P1 SEL R23, RZ, 0x1, P0 ;  /* 0x00000001ff179807 */ /* 0x000fe40000000000 */
[----:B------:R-:W-:Y:S01]  /*0680*/  IADD3 R26, P4, P5, R21, UR6, R8 ;  /* 0x00000006151a7c10 */ /* 0x000fe2000fd9e008 */
[----:B------:R-:W-:Y:S01]  /*0690*/  VIADD R21, R15, 0xffffff00 ;  /* 0xffffff000f157836 */ /* 0x000fe20000000000 */
[----:B------:R-:W-:Y:S02]  /*06a0*/  SEL R23, R23, 0x1, !P3 ;  /* 0x0000000117177807 */ /* 0x000fe40005800000 */
[----:B------:R-:W-:Y:S02]  /*06b0*/  IADD3.X R25, PT, PT, R6, UR7, RZ, P4, P5 ;  /* 0x0000000706197c10 */ /* 0x000fe4000a7ea4ff */
[----:B------:R-:W-:Y:S02]  /*06c0*/  ISETP.LT.U32.AND P0, PT, R26, R5, PT ;  /* 0x000000051a00720c */ /* 0x000fe40003f01070 */
[----:B------:R-:W-:-:S02]  /*06d0*/  LOP3.LUT P2, RZ, R23, 0xff, RZ, 0xc0, !PT ;  /* 0x000000ff17ff7812 */ /* 0x000fc4000784c0ff */
[----:B------:R-:W-:-:S04]  /*06e0*/  ISETP.LT.AND.EX P0, PT, R25, R2, PT, P0 ;  /* 0x000000021900720c */ /* 0x000fc80003f01300 */
[CC--:B------:R-:W-:Y:S02]  /*06f0*/  SEL R24, R26.reuse, R5.reuse, P0 ;  /* 0x000000051a187207 */ /* 0x0c0fe40000000000 */
[----:B------:R-:W-:Y:S02]  /*0700*/  SEL R3, R25, R2, P0 ;  /* 0x0000000219037207 */ /* 0x000fe40000000000 */
[----:B-----5:R-:W-:Y:S02]  /*0710*/  ISETP.NE.AND P0, PT, R19, R4, PT ;  /* 0x000000041300720c */ /* 0x020fe40003f05270 */
[----:B------:R-:W-:Y:S02]  /*0720*/  @!P3 SEL R24, R26, R5, !P1 ;  /* 0x000000051a18b207 */ /* 0x000fe40004800000 */
[----:B------:R-:W-:Y:S02]  /*0730*/  @!P3 SEL R3, R25, R2, !P1 ;  /* 0x000000021903b207 */ /* 0x000fe40004800000 */
[----:B------:R-:W-:-:S02]  /*0740*/  ISETP.EQ.AND P3, PT, R19, R4, P2 ;  /* 0x000000041300720c */ /* 0x000fc40001762270 */
[----:B------:R-:W-:Y:S02]  /*0750*/  @!P2 SEL R23, RZ, 0x1, P0 ;  /* 0x00000001ff17a807 */ /* 0x000fe40000000000 */
[----:B------:R-:W-:Y:S02]  /*0760*/  SHF.R.S32.HI R5, RZ, 0x1f, R21 ;  /* 0x0000001fff057819 */ /* 0x000fe40000011415 */
[----:B------:R-:W-:Y:S02]  /*0770*/  IADD3 R21, P4, P5, R21, UR6, R8 ;  /* 0x0000000615157c10 */ /* 0x000fe4000fd9e008 */
[----:B------:R-:W-:Y:S02]  /*0780*/  SEL R23, R23, 0x1, !P3 ;  /* 0x0000000117177807 */ /* 0x000fe40005800000 */
[----:B------:R-:W-:Y:S02]  /*0790*/  IADD3.X R20, PT, PT, R5, UR7, RZ, P4, P5 ;  /* 0x0000000705147c10 */ /* 0x000fe4000a7ea4ff */
[----:B------:R-:W-:-:S02]  /*07a0*/  ISETP.LT.U32.AND P0, PT, R21, R24, PT ;  /* 0x000000181500720c */ /* 0x000fc40003f01070 */
[----:B------:R-:W-:Y:S02]  /*07b0*/  LOP3.LUT P1, RZ, R23, 0xff, RZ, 0xc0, !PT ;  /* 0x000000ff17ff7812 */ /* 0x000fe4000782c0ff */
[CC--:B------:R-:W-:Y:S02]  /*07c0*/  ISETP.LT.AND.EX P0, PT, R20.reuse, R3.reuse, PT, P0 ;  /* 0x000000031400720c */ /* 0x0c0fe40003f01300 */
[----:B------:R-:W-:Y:S02]  /*07d0*/  SHF.R.S32.HI R2, RZ, 0x1f, R15 ;  /* 0x0000001fff027819 */ /* 0x000fe4000001140f */
[CC--:B------:R-:W-:Y:S02]  /*07e0*/  SEL R6, R21.reuse, R24.reuse, P0 ;  /* 0x0000001815067207 */ /* 0x0c0fe40000000000 */
[----:B------:R-:W-:Y:S02]  /*07f0*/  @!P3 SEL R6, R21, R24, !P2 ;  /* 0x000000181506b207 */ /* 0x000fe40005000000 */
[----:B------:R-:W-:-:S02]  /*0800*/  SEL R21, R20, R3, P0 ;  /* 0x0000000314157207 */ /* 0x000fc40000000000 */
[-C--:B------:R-:W-:Y:S02]  /*0810*/  ISETP.NE.AND P0, PT, R18, R4.reuse, PT ;  /* 0x000000041200720c */ /* 0x080fe40003f05270 */
[----:B------:R-:W-:Y:S01]  /*0820*/  @!P3 SEL R21, R20, R3, !P2 ;  /* 0x000000031415b207 */ /* 0x000fe20005000000 */
[C---:B------:R-:W-:Y:S01]  /*0830*/  VIADD R3, R15.reuse, 0x100 ;  /* 0x000001000f037836 */ /* 0x040fe20000000000 */
[----:B------:R-:W-:Y:S02]  /*0840*/  ISETP.EQ.AND P3, PT, R18, R4, P1 ;  /* 0x000000041200720c */ /* 0x000fe40000f62270 */
[----:B------:R-:W-:Y:S02]  /*0850*/  @!P1 SEL R23, RZ, 0x1, P0 ;  /* 0x00000001ff179807 */ /* 0x000fe40000000000 */
[----:B------:R-:W-:Y:S02]  /*0860*/  IADD3 R5, P4, P5, R15, UR6, R8 ;  /* 0x000000060f057c10 */ /* 0x000fe4000fd9e008 */
[----:B------:R-:W-:-:S02]  /*0870*/  SEL R23, R23, 0x1, !P3 ;  /* 0x0000000117177807 */ /* 0x000fc40005800000 */
[----:B------:R-:W-:Y:S02]  /*0880*/  IADD3.X R18, PT, PT, R2, UR7, RZ, P4, P5 ;  /* 0x0000000702127c10 */ /* 0x000fe4000a7ea4ff */
[-C--:B------:R-:W-:Y:S02]  /*0890*/  ISETP.LT.U32.AND P0, PT, R5, R6.reuse, PT ;  /* 0x000000060500720c */ /* 0x080fe40003f01070 */
[----:B------:R-:W-:Y:S02]  /*08a0*/  LOP3.LUT P2, RZ, R23, 0xff, RZ, 0xc0, !PT ;  /* 0x000000ff17ff7812 */ /* 0x000fe4000784c0ff */
[----:B------:R-:W-:Y:S02]  /*08b0*/  ISETP.LT.AND.EX P0, PT, R18, R21, PT, P0 ;  /* 0x000000151200720c */ /* 0x000fe40003f01300 */
[----:B------:R-:W-:Y:S02]  /*08c0*/  SHF.R.S32.HI R2, RZ, 0x1f, R3 ;  /* 0x0000001fff027819 */ /* 0x000fe40000011403 */
[----:B------:R-:W-:-:S02]  /*08d0*/  SEL R19, R5, R6, P0 ;  /* 0x0000000605137207 */ /* 0x000fc40000000000 */
[-C--:B------:R-:W-:Y:S02]  /*08e0*/  SEL R25, R18, R21.reuse, P0 ;  /* 0x0000001512197207 */ /* 0x080fe40000000000 */
[----:B------:R-:W-:Y:S02]  /*08f0*/  ISETP.NE.AND P0, PT, R16, R4, PT ;  /* 0x000000041000720c */ /* 0x000fe40003f05270 */
[----:B------:R-:W-:Y:S01]  /*0900*/  @!P3 SEL R19, R5, R6, !P1 ;  /* 0x000000060513b207 */ /* 0x000fe20004800000 */
[----:B------:R-:W-:Y:S01]  /*0910*/  VIADD R5, R15, 0x200 ;  /* 0x000002000f057836 */ /* 0x000fe20000000000 */
[----:B------:R-:W-:Y:S02]  /*0920*/  @!P3 SEL R25, R18, R21, !P1 ;  /* 0x000000151219b207 */ /* 0x000fe40004800000 */
[----:B------:R-:W-:Y:S02]  /*0930*/  ISETP.EQ.AND P3, PT, R16, R4, P2 ;  /* 0x000000041000720c */ /* 0x000fe40001762270 */
[----:B------:R-:W-:-:S02]  /*0940*/  @!P2 SEL R23, RZ, 0x1, P0 ;  /* 0x00000001ff17a807 */ /* 0x000fc40000000000 */
[----:B------:R-:W-:Y:S02]  /*0950*/  IADD3 R6, P4, P5, R3, UR6, R8 ;  /* 0x0000000603067c10 */ /* 0x000fe4000fd9e008 */
[----:B------:R-:W-:Y:S02]  /*0960*/  SEL R23, R23, 0x1, !P3 ;  /* 0x0000000117177807 */ /* 0x000fe40005800000 */
[----:B------:R-:W-:Y:S02]  /*0970*/  IADD3.X R16, PT, PT, R2, UR7, RZ, P4, P5 ;  /* 0x0000000702107c10 */ /* 0x000fe4000a7ea4ff */
[----:B------:R-:W-:Y:S02]  /*0980*/  ISETP.LT.U32.AND P0, PT, R6, R19, PT ;  /* 0x000000130600720c */ /* 0x000fe40003f01070 */
[----:B------:R-:W-:Y:S02]  /*0990*/  LOP3.LUT P1, RZ, R23, 0xff, RZ, 0xc0, !PT ;  /* 0x000000ff17ff7812 */ /* 0x000fe4000782c0ff */
[----:B------:R-:W-:-:S04]  /*09a0*/  ISETP.LT.AND.EX P0, PT, R16, R25, PT, P0 ;  /* 0x000000191000720c */ /* 0x000fc80003f01300 */
[----:B------:R-:W-:Y:S02]  /*09b0*/  SEL R2, R6, R19, P0 ;  /* 0x0000001306027207 */ /* 0x000fe40000000000 */
[----:B------:R-:W-:Y:S02]  /*09c0*/  SEL R3, R16, R25, P0 ;  /* 0x0000001910037207 */ /* 0x000fe40000000000 */
[----:B------:R-:W-:Y:S02]  /*09d0*/  @!P3 SEL R2, R6, R19, !P2 ;  /* 0x000000130602b207 */ /* 0x000fe40005000000 */
[----:B------:R-:W-:Y:S02]  /*09e0*/  SHF.R.S32.HI R6, RZ, 0x1f, R5 ;  /* 0x0000001fff067819 */ /* 0x000fe40000011405 */
[----:B------:R-:W-:Y:S01]  /*09f0*/  IADD3 R21, P0, P4, R5, UR6, R8 ;  /* 0x0000000605157c10 */ /* 0x000fe2000fc1e008 */
[C---:B------:R-:W-:Y:S01]  /*0a00*/  VIADD R5, R15.reuse, 0x300 ;  /* 0x000003000f057836 */ /* 0x040fe20000000000 */
[----:B------:R-:W-:Y:S01]  /*0a10*/  @!P3 SEL R3, R16, R25, !P2 ;  /* 0x000000191003b207 */ /* 0x000fe20005000000 */
[----:B------:R-:W-:Y:S01]  /*0a20*/  VIADD R15, R15, 0x800 ;  /* 0x000008000f0f7836 */ /* 0x000fe20000000000 */
[----:B------:R-:W-:-:S02]  /*0a30*/  ISETP.EQ.AND P3, PT, R13, R4, P1 ;  /* 0x000000040d00720c */ /* 0x000fc40000f62270 */
[----:B------:R-:W-:Y:S02]  /*0a40*/  ISETP.NE.AND P2, PT, R13, R4, PT ;  /* 0x000000040d00720c */ /* 0x000fe40003f45270 */
[----:B------:R-:W-:Y:S02]  /*0a50*/  IADD3.X R18, PT, PT, R6, UR7, RZ, P0, P4 ;  /* 0x0000000706127c10 */ /* 0x000fe400087e84ff */
[----:B------:R-:W-:Y:S02]  /*0a60*/  ISETP.LT.U32.AND P0, PT, R21, R2, PT ;  /* 0x000000021500720c */ /* 0x000fe40003f01070 */
[----:B------:R-:W-:Y:S02]  /*0a70*/  @!P1 SEL R23, RZ, 0x1, P2 ;  /* 0x00000001ff179807 */ /* 0x000fe40001000000 */
[----:B------:R-:W-:Y:S02]  /*0a80*/  ISETP.LT.AND.EX P0, PT, R18, R3, PT, P0 ;  /* 0x000000031200720c */ /* 0x000fe40003f01300 */
[----:B------:R-:W-:-:S02]  /*0a90*/  SEL R23, R23, 0x1, !P3 ;  /* 0x0000000117177807 */ /* 0x000fc40005800000 */
[----:B------:R-:W-:Y:S02]  /*0aa0*/  SHF.R.S32.HI R6, RZ, 0x1f, R5 ;  /* 0x0000001fff067819 */ /* 0x000fe40000011405 */
[----:B------:R-:W-:Y:S02]  /*0ab0*/  IADD3 R13, P4, P5, R5, UR6, R8 ;  /* 0x00000006050d7c10 */ /* 0x000fe4000fd9e008 */
[-C--:B------:R-:W-:Y:S02]  /*0ac0*/  SEL R16, R21, R2.reuse, P0 ;  /* 0x0000000215107207 */ /* 0x080fe40000000000 */
[----:B------:R-:W-:Y:S02]  /*0ad0*/  LOP3.LUT P2, RZ, R23, 0xff, RZ, 0xc0, !PT ;  /* 0x000000ff17ff7812 */ /* 0x000fe4000784c0ff */
[----:B------:R-:W-:Y:S02]  /*0ae0*/  @!P3 SEL R16, R21, R2, !P1 ;  /* 0x000000021510b207 */ /* 0x000fe40004800000 */
[----:B------:R-:W-:-:S02]  /*0af0*/  IADD3.X R2, PT, PT, R6, UR7, RZ, P4, P5 ;  /* 0x0000000706027c10 */ /* 0x000fc4000a7ea4ff */
[-C--:B------:R-:W-:Y:S02]  /*0b00*/  SEL R19, R18, R3.reuse, P0 ;  /* 0x0000000312137207 */ /* 0x080fe40000000000 */
[----:B------:R-:W-:Y:S02]  /*0b10*/  ISETP.NE.AND P4, PT, R14, RZ, PT ;  /* 0x000000ff0e00720c */ /* 0x000fe40003f85270 */
[----:B------:R-:W-:Y:S02]  /*0b20*/  @!P3 SEL R19, R18, R3, !P1 ;  /* 0x000000031213b207 */ /* 0x000fe40004800000 */
[----:B------:R-:W-:Y:S02]  /*0b30*/  ISETP.EQ.AND P1, PT, R17, R4, P2 ;  /* 0x000000041100720c */ /* 0x000fe40001722270 */
[----:B------:R-:W-:Y:S02]  /*0b40*/  ISETP.LT.U32.AND P0, PT, R13, R16, PT ;  /* 0x000000100d00720c */ /* 0x000fe40003f01070 */
[----:B------:R-:W-:-:S02]  /*0b50*/  ISETP.NE.AND P3, PT, R17, R4, PT ;  /* 0x000000041100720c */ /* 0x000fc40003f65270 */
[CC--:B------:R-:W-:Y:S02]  /*0b60*/  ISETP.LT.AND.EX P0, PT, R2.reuse, R19.reuse, PT, P0 ;  /* 0x000000130200720c */ /* 0x0c0fe40003f01300 */
[----:B------:R-:W-:Y:S02]  /*0b70*/  @!P2 SEL R23, RZ, 0x1, P3 ;  /* 0x00000001ff17a807 */ /* 0x000fe40001800000 */
[-C--:B------:R-:W-:Y:S02]  /*0b80*/  SEL R6, R13, R16.reuse, P0 ;  /* 0x000000100d067207 */ /* 0x080fe40000000000 */
[----:B------:R-:W-:Y:S02]  /*0b90*/  SEL R5, R2, R19, P0 ;  /* 0x0000001302057207 */ /* 0x000fe40000000000 */
[----:B------:R-:W-:Y:S02]  /*0ba0*/  SEL R4, R23, 0x1, !P1 ;  /* 0x0000000117047807 */ /* 0x000fe40004800000 */
[----:B------:R-:W-:-:S02]  /*0bb0*/  @!P1 SEL R6, R13, R16, !P2 ;  /* 0x000000100d069207 */ /* 0x000fc40005000000 */
[----:B------:R-:W-:Y:S01]  /*0bc0*/  @!P1 SEL R5, R2, R19, !P2 ;  /* 0x0000001302059207 */ /* 0x000fe20005000000 */
[----:B------:R-:W-:Y:S06]  /*0bd0*/  @P4 BRA `(.L_x_71) ;  /* 0xfffffff400e04947 */ /* 0x000fec000383ffff */
[----:B------:R-:W-:Y:S05]  /*0be0*/  BSYNC.RECONVERGENT B3 ;  /* 0x0000000000037941 */ /* 0x000fea0003800200 */
.L_x_70:
[----:B------:R-:W-:-:S07]  /*0bf0*/  VIADD R15, R15, 0xfffffc00 ;  /* 0xfffffc000f0f7836 */ /* 0x000fce0000000000 */
.L_x_69:
[----:B------:R-:W-:Y:S05]  /*0c00*/  BSYNC.RECONVERGENT B2 ;  /* 0x0000000000027941 */ /* 0x000fea0003800200 */
.L_x_68:
[----:B------:R-:W-:-:S13]  /*0c10*/  ISETP.NE.AND P0, PT, R22, RZ, PT ;  /* 0x000000ff1600720c */ /* 0x000fda0003f05270 */
[----:B------:R-:W-:Y:S05]  /*0c20*/  @!P0 BRA `(.L_x_67) ;  /* 0x00000008003c8947 */ /* 0x000fea0003800000 */
[----:B------:R-:W-:Y:S01]  /*0c30*/  ISETP.GE.U32.AND P0, PT, R22, 0x4, PT ;  /* 0x000000041600780c */ /* 0x000fe20003f06070 */
[----:B------:R-:W-:Y:S01]  /*0c40*/  BSSY.RECONVERGENT B2, `(.L_x_72) ;  /* 0x0000049000027945 */ /* 0x000fe20003800200 */
[----:B------:R-:W-:-:S11]  /*0c50*/  LOP3.LUT P1, R12, R12, 0x3, RZ, 0xc0, !PT ;  /* 0x000000030c0c7812 */ /* 0x000fd6000782c0ff */
[----:B------:R-:W-:Y:S05]  /*0c60*/  @!P0 BRA `(.L_x_73) ;  /* 0x0000000400188947 */ /* 0x000fea0003800000 */
[----:B------:R-:W0:Y:S01]  /*0c70*/  LDCU.64 UR8, c[0x0][0x380] ;  /* 0x00007000ff0877ac */ /* 0x000e220008000a00 */
[----:B------:R-:W-:-:S04]  /*0c80*/  IADD3 R17, P0, PT, R8, R15, RZ ;  /* 0x0000000f08117210 */ /* 0x000fc80007f1e0ff */
[----:B------:R-:W-:Y:S02]  /*0c90*/  LEA.HI.X.SX32 R19, R15, RZ, 0x1, P0 ;  /* 0x000000ff0f137211 */ /* 0x000fe400000f0eff */
[----:B0-----:R-:W-:-:S04]  /*0ca0*/  IADD3 R2, P0, PT, R17, UR8, RZ ;  /* 0x0000000811027c10 */ /* 0x001fc8000ff1e0ff */
[----:B------:R-:W-:Y:S01]  /*0cb0*/  IADD3.X R3, PT, PT, R19, UR9, RZ, P0, !PT ;  /* 0x0000000913037c10 */ /* 0x000fe200087fe4ff */
[----:B------:R-:W0:Y:S04]  /*0cc0*/  LDCU.64 UR8, c[0x0][0x390] ;  /* 0x00007200ff0877ac */ /* 0x000e280008000a00 */
[----:B------:R-:W2:Y:S04]  /*0cd0*/  LDG.E.U8 R18, desc[UR10][R2.64] ;  /* 0x0000000a02127981 */ /* 0x000ea8000c1e1100 */
[----:B------:R-:W3:Y:S04]  /*0ce0*/  LDG.E.U8 R20, desc[UR10][R2.64+0x100] ;  /* 0x0001000a02147981 */ /* 0x000ee8000c1e1100 */
[----:B------:R-:W4:Y:S04]  /*0cf0*/  LDG.E.U8 R16, desc[UR10][R2.64+0x200] ;  /* 0x0002000a02107981 */ /* 0x000f28000c1e1100 */
[----:B------:R1:W5:Y:S01]  /*0d00*/  LDG.E.U8 R14, desc[UR10][R2.64+0x300] ;  /* 0x0003000a020e7981 */ /* 0x000362000c1e1100 */
[----:B------:R-:W-:-:S02]  /*0d10*/  LOP3.LUT P3, RZ, R4, 0xff, RZ, 0xc0, !PT ;  /* 0x000000ff04ff7812 */ /* 0x000fc4000786c0ff */
[----:B------:R-:W-:Y:S02]  /*0d20*/  PRMT R13, R7, 0x7770, RZ ;  /* 0x00007770070d7816 */ /* 0x000fe400000000ff */
[----:B0-----:R-:W-:Y:S01]  /*0d30*/  IADD3 R17, P2, PT, R17, UR8, RZ ;  /* 0x0000000811117c10 */ /* 0x001fe2000ff5e0ff */
[----:B-1----:R-:W-:-:S05]  /*0d40*/  VIADD R3, R15, 0x100 ;  /* 0x000001000f037836 */ /* 0x002fca0000000000 */
[----:B------:R-:W-:Y:S02]  /*0d50*/  SHF.R.S32.HI R2, RZ, 0x1f, R3 ;  /* 0x0000001fff027819 */ /* 0x000fe40000011403 */
[CC--:B--2---:R-:W-:Y:S02]  /*0d60*/  ISETP.NE.AND P0, PT, R18.reuse, R13.reuse, PT ;  /* 0x0000000d1200720c */ /* 0x0c4fe40003f05270 */
[----:B------:R-:W-:Y:S02]  /*0d70*/  ISETP.EQ.AND P4, PT, R18, R13, P3 ;  /* 0x0000000d1200720c */ /* 0x000fe40001f82270 */
[----:B------:R-:W-:Y:S02]  /*0d80*/  @!P3 SEL R4, RZ, 0x1, P0 ;  /* 0x00000001ff04b807 */ /* 0x000fe40000000000 */
[----:B------:R-:W-:Y:S02]  /*0d90*/  IADD3.X R18, PT, PT, R19, UR9, RZ, P2, !PT ;  /* 0x0000000913127c10 */ /* 0x000fe400097fe4ff */
[----:B------:R-:W-:-:S02]  /*0da0*/  SEL R4, R4, 0x1, !P4 ;  /* 0x0000000104047807 */ /* 0x000fc40006000000 */
[----:B------:R-:W-:Y:S02]  /*0db0*/  ISETP.LT.U32.AND P0, PT, R17, R6, PT ;  /* 0x000000061100720c */ /* 0x000fe40003f01070 */
[----:B------:R-:W-:Y:S02]  /*0dc0*/  LOP3.LUT P2, RZ, R4, 0xff, RZ, 0xc0, !PT ;  /* 0x000000ff04ff7812 */ /* 0x000fe4000784c0ff */
[----:B------:R-:W-:-:S04]  /*0dd0*/  ISETP.LT.AND.EX P0, PT, R18, R5, PT, P0 ;  /* 0x000000051200720c */ /* 0x000fc80003f01300 */
[CC--:B------:R-:W-:Y:S02]  /*0de0*/  SEL R21, R17.reuse, R6.reuse, P0 ;  /* 0x0000000611157207 */ /* 0x0c0fe40000000000 */
[CC--:B------:R-:W-:Y:S02]  /*0df0*/  SEL R22, R18.reuse, R5.reuse, P0 ;  /* 0x0000000512167207 */ /* 0x0c0fe40000000000 */
[----:B------:R-:W-:Y:S02]  /*0e00*/  @!P4 SEL R21, R17, R6, !P3 ;  /* 0x000000061115c207 */ /* 0x000fe40005800000 */
[----:B------:R-:W-:Y:S02]  /*0e10*/  @!P4 SEL R22, R18, R5, !P3 ;  /* 0x000000051216c207 */ /* 0x000fe40005800000 */
[CC--:B---3--:R-:W-:Y:S02]  /*0e20*/  ISETP.NE.AND P3, PT, R20.reuse, R13.reuse, PT ;  /* 0x0000000d1400720c */ /* 0x0c8fe40003f65270 */
        /* <DEDUP_REMOVED lines=8> */
[CC--:B------:R-:W-:Y:S02]  /*0eb0*/  ISETP.LT.AND.EX P0, PT, R17.reuse, R22.reuse, PT, P0 ;  /* 0x000000161100720c */ /* 0x0c0fe40003f01300 */
[----:B------:R-:W-:Y:S02]  /*0ec0*/  SHF.R.S32.HI R2, RZ, 0x1f, R3 ;  /* 0x0000001fff027819 */ /* 0x000fe40000011403 */
[CC--:B------:R-:W-:Y:S02]  /*0ed0*/  SEL R18, R6.reuse, R21.reuse, P0 ;  /* 0x0000001506127207 */ /* 0x0c0fe40000000000 */
[CC--:B------:R-:W-:Y:S02]  /*0ee0*/  SEL R19, R17.reuse, R22.reuse, P0 ;  /* 0x0000001611137207 */ /* 0x0c0fe40000000000 */
[----:B------:R-:W-:Y:S02]  /*0ef0*/  @!P4 SEL R18, R6, R21, !P2 ;  /* 0x000000150612c207 */ /* 0x000fe40005000000 */
[----:B------:R-:W-:-:S02]  /*0f00*/  @!P4 SEL R19, R17, R22, !P2 ;  /* 0x000000161113c207 */ /* 0x000fc40005000000 */
[CC--:B----4-:R-:W-:Y:S02]  /*0f10*/  ISETP.NE.AND P4, PT, R16.reuse, R13.reuse, PT ;  /* 0x0000000d1000720c */ /* 0x0d0fe40003f85270 */
[----:B------:R-:W-:Y:S01]  /*0f20*/  IADD3 R5, P5, P0, R3, UR8, R8 ;  /* 0x0000000803057c10 */ /* 0x000fe2000f8be008 */
[C---:B------:R-:W-:Y:S01]  /*0f30*/  VIADD R3, R15.reuse, 0x300 ;  /* 0x000003000f037836 */ /* 0x040fe20000000000 */
[----:B------:R-:W-:Y:S01]  /*0f40*/  ISETP.EQ.AND P2, PT, R16, R13, P3 ;  /* 0x0000000d1000720c */ /* 0x000fe20001f42270 */
[----:B------:R-:W-:Y:S01]  /*0f50*/  VIADD R15, R15, 0x400 ;  /* 0x000004000f0f7836 */ /* 0x000fe20000000000 */
[----:B------:R-:W-:Y:S02]  /*0f60*/  @!P3 SEL R4, RZ, 0x1, P4 ;  /* 0x00000001ff04b807 */ /* 0x000fe40002000000 */
[----:B------:R-:W-:Y:S02]  /*0f70*/  IADD3.X R6, PT, PT, R2, UR9, RZ, P5, P0 ;  /* 0x0000000902067c10 */ /* 0x000fe4000afe04ff */
[----:B------:R-:W-:-:S02]  /*0f80*/  ISETP.LT.U32.AND P0, PT, R5, R18, PT ;  /* 0x000000120500720c */ /* 0x000fc40003f01070 */
[----:B------:R-:W-:Y:S02]  /*0f90*/  SEL R4, R4, 0x1, !P2 ;  /* 0x0000000104047807 */ /* 0x000fe40005000000 */
[-C--:B------:R-:W-:Y:S02]  /*0fa0*/  ISETP.LT.AND.EX P0, PT, R6, R19.reuse, PT, P0 ;  /* 0x000000130600720c */ /* 0x080fe40003f01300 */
[----:B------:R-:W-:Y:S02]  /*0fb0*/  LOP3.LUT P4, RZ, R4, 0xff, RZ, 0xc0, !PT ;  /* 0x000000ff04ff7812 */ /* 0x000fe4000788c0ff */
[----:B------:R-:W-:Y:S02]  /*0fc0*/  SEL R16, R5, R18, P0 ;  /* 0x0000001205107207 */ /* 0x000fe40000000000 */
[----:B------:R-:W-:Y:S02]  /*0fd0*/  SEL R17, R6, R19, P0 ;  /* 0x0000001306117207 */ /* 0x000fe40000000000 */
[----:B------:R-:W-:-:S02]  /*0fe0*/  SHF.R.S32.HI R2, RZ, 0x1f, R3 ;  /* 0x0000001fff027819 */ /* 0x000fc40000011403 */
[----:B------:R-:W-:Y:S02]  /*0ff0*/  @!P2 SEL R16, R5, R18, !P3 ;  /* 0x000000120510a207 */ /* 0x000fe40005800000 */
[----:B------:R-:W-:Y:S02]  /*1000*/  @!P2 SEL R17, R6, R19, !P3 ;  /* 0x000000130611a207 */ /* 0x000fe40005800000 */
[----:B------:R-:W-:Y:S02]  /*1010*/  IADD3 R3, P5, P6, R3, UR8, R8 ;  /* 0x0000000803037c10 */ /* 0x000fe4000febe008 */
[----:B-----5:R-:W-:Y:S02]  /*1020*/  ISETP.EQ.AND P2, PT, R14, R13, P4 ;  /* 0x0000000d0e00720c */ /* 0x020fe40002742270 */
[----:B------:R-:W-:Y:S02]  /*1030*/  IADD3.X R2, PT, PT, R2, UR9, RZ, P5, P6 ;  /* 0x0000000902027c10 */ /* 0x000fe4000afec4ff */
[----:B------:R-:W-:-:S02]  /*1040*/  ISETP.LT.U32.AND P0, PT, R3, R16, PT ;  /* 0x000000100300720c */ /* 0x000fc40003f01070 */
[----:B------:R-:W-:Y:S02]  /*1050*/  ISETP.NE.AND P3, PT, R14, R13, PT ;  /* 0x0000000d0e00720c */ /* 0x000fe40003f65270 */
[CC--:B------:R-:W-:Y:S02]  /*1060*/  ISETP.LT.AND.EX P0, PT, R2.reuse, R17.reuse, PT, P0 ;  /* 0x000000110200720c */ /* 0x0c0fe40003f01300 */
[----:B------:R-:W-:Y:S02]  /*1070*/  @!P4 SEL R4, RZ, 0x1, P3 ;  /* 0x00000001ff04c807 */ /* 0x000fe40001800000 */
[----:B------:R-:W-:Y:S02]  /*1080*/  SEL R6, R3, R16, P0 ;  /* 0x0000001003067207 */ /* 0x000fe40000000000 */
[----:B------:R-:W-:Y:S02]  /*1090*/  SEL R5, R2, R17, P0 ;  /* 0x0000001102057207 */ /* 0x000fe40000000000 */
[----:B------:R-:W-:-:S02]  /*10a0*/  SEL R4, R4, 0x1, !P2 ;  /* 0x0000000104047807 */ /* 0x000fc40005000000 */
[----:B------:R-:W-:Y:S02]  /*10b0*/  @!P2 SEL R6, R3, R16, !P4 ;  /* 0x000000100306a207 */ /* 0x000fe40006000000 */
[----:B------:R-:W-:-:S07]  /*10c0*/  @!P2 SEL R5, R2, R17, !P4 ;  /* 0x000000110205a207 */ /* 0x000fce0006000000 */
.L_x_73:
[----:B------:R-:W-:Y:S05]  /*10d0*/  BSYNC.RECONVERGENT B2 ;  /* 0x0000000000027941 */ /* 0x000fea0003800200 */
.L_x_72:
[----:B------:R-:W-:Y:S05]  /*10e0*/  @!P1 BRA `(.L_x_67) ;  /* 0x00000004000c9947 */ /* 0x000fea0003800000 */
[----:B------:R-:W-:Y:S01]  /*10f0*/  ISETP.NE.AND P0, PT, R12, 0x1, PT ;  /* 0x000000010c00780c */ /* 0x000fe20003f05270 */
[----:B------:R-:W-:Y:S01]  /*1100*/  BSSY.RECONVERGENT B2, `(.L_x_74) ;  /* 0x0000029000027945 */ /* 0x000fe20003800200 */
[----:B------:R-:W-:-:S11]  /*1110*/  LOP3.LUT P1, RZ, R11, 0x100, RZ, 0xc0, !PT ;  /* 0x000001000bff7812 */ /* 0x000fd6000782c0ff */
        /* <DEDUP_REMOVED lines=8> */
[----:B------:R1:W3:Y:S01]  /*11a0*/  LDG.E.U8 R17, desc[UR10][R2.64+0x100] ;  /* 0x0001000a02117981 */ /* 0x0002e2000c1e1100 */
[----:B------:R-:W-:-:S02]  /*11b0*/  LOP3.LUT P2, RZ, R4, 0xff, RZ, 0xc0, !PT ;  /* 0x000000ff04ff7812 */ /* 0x000fc4000784c0ff */
[----:B------:R-:W-:Y:S02]  /*11c0*/  PRMT R14, R7, 0x7770, RZ ;  /* 0x00007770070e7816 */ /* 0x000fe400000000ff */
[----:B0-----:R-:W-:-:S04]  /*11d0*/  IADD3 R11, P0, PT, R11, UR8, RZ ;  /* 0x000000080b0b7c10 */ /* 0x001fc8000ff1e0ff */
[----:B------:R-:W-:Y:S02]  /*11e0*/  IADD3.X R12, PT, PT, R12, UR9, RZ, P0, !PT ;  /* 0x000000090c0c7c10 */ /* 0x000fe400087fe4ff */
[----:B------:R-:W-:-:S04]  /*11f0*/  ISETP.LT.U32.AND P0, PT, R11, R6, PT ;  /* 0x000000060b00720c */ /* 0x000fc80003f01070 */
[----:B------:R-:W-:-:S04]  /*1200*/  ISETP.LT.AND.EX P0, PT, R12, R5, PT, P0 ;  /* 0x000000050c00720c */ /* 0x000fc80003f01300 */
[----:B-1----:R-:W-:Y:S02]  /*1210*/  SEL R2, R11, R6, P0 ;  /* 0x000000060b027207 */ /* 0x002fe40000000000 */
[----:B------:R-:W-:Y:S02]  /*1220*/  SEL R3, R12, R5, P0 ;  /* 0x000000050c037207 */ /* 0x000fe40000000000 */
[CC--:B--2---:R-:W-:Y:S02]  /*1230*/  ISETP.NE.AND P4, PT, R13.reuse, R14.reuse, PT ;  /* 0x0000000e0d00720c */ /* 0x0c4fe40003f85270 */
[----:B------:R-:W-:Y:S01]  /*1240*/  ISETP.EQ.AND P3, PT, R13, R14, P2 ;  /* 0x0000000e0d00720c */ /* 0x000fe20001762270 */
[C---:B------:R-:W-:Y:S01]  /*1250*/  VIADD R13, R15.reuse, 0x100 ;  /* 0x000001000f0d7836 */ /* 0x040fe20000000000 */
[----:B------:R-:W-:Y:S01]  /*1260*/  @!P2 SEL R4, RZ, 0x1, P4 ;  /* 0x00000001ff04a807 */ /* 0x000fe20002000000 */
[----:B------:R-:W-:-:S03]  /*1270*/  VIADD R15, R15, 0x200 ;  /* 0x000002000f0f7836 */ /* 0x000fc60000000000 */
[----:B------:R-:W-:Y:S02]  /*1280*/  SEL R4, R4, 0x1, !P3 ;  /* 0x0000000104047807 */ /* 0x000fe40005800000 */
[----:B------:R-:W-:Y:S02]  /*1290*/  SHF.R.S32.HI R16, RZ, 0x1f, R13 ;  /* 0x0000001fff107819 */ /* 0x000fe4000001140d */
[----:B------:R-:W-:Y:S02]  /*12a0*/  LOP3.LUT P4, RZ, R4, 0xff, RZ, 0xc0, !PT ;  /* 0x000000ff04ff7812 */ /* 0x000fe4000788c0ff */
[----:B------:R-:W-:Y:S02]  /*12b0*/  IADD3 R13, P5, P6, R13, UR8, R8 ;  /* 0x000000080d0d7c10 */ /* 0x000fe4000febe008 */
[----:B------:R-:W-:Y:S02]  /*12c0*/  @!P3 SEL R2, R11, R6, !P2 ;  /* 0x000000060b02b207 */ /* 0x000fe40005000000 */
[----:B------:R-:W-:-:S02]  /*12d0*/  @!P3 SEL R3, R12, R5, !P2 ;  /* 0x000000050c03b207 */ /* 0x000fc40005000000 */
[----:B---3--:R-:W-:Y:S02]  /*12e0*/  ISETP.EQ.AND P3, PT, R17, R14, P4 ;  /* 0x0000000e1100720c */ /* 0x008fe40002762270 */
[----:B------:R-:W-:Y:S02]  /*12f0*/  IADD3.X R16, PT, PT, R16, UR9, RZ, P5, P6 ;  /* 0x0000000910107c10 */ /* 0x000fe4000afec4ff */
[----:B------:R-:W-:Y:S02]  /*1300*/  ISETP.LT.U32.AND P0, PT, R13, R2, PT ;  /* 0x000000020d00720c */ /* 0x000fe40003f01070 */
[----:B------:R-:W-:Y:S02]  /*1310*/  ISETP.NE.AND P2, PT, R17, R14, PT ;  /* 0x0000000e1100720c */ /* 0x000fe40003f45270 */
[----:B------:R-:W-:Y:S02]  /*1320*/  ISETP.LT.AND.EX P0, PT, R16, R3, PT, P0 ;  /* 0x000000031000720c */ /* 0x000fe40003f01300 */
[----:B------:R-:W-:-:S02]  /*1330*/  @!P4 SEL R4, RZ, 0x1, P2 ;  /* 0x00000001ff04c807 */ /* 0x000fc40001000000 */
[CC--:B------:R-:W-:Y:S02]  /*1340*/  SEL R6, R13.reuse, R2.reuse, P0 ;  /* 0x000000020d067207 */ /* 0x0c0fe40000000000 */
[-C--:B------:R-:W-:Y:S02]  /*1350*/  SEL R5, R16, R3.reuse, P0 ;  /* 0x0000000310057207 */ /* 0x080fe40000000000 */
[----:B------:R-:W-:Y:S02]  /*1360*/  SEL R4, R4, 0x1, !P3 ;  /* 0x0000000104047807 */ /* 0x000fe40005800000 */
[----:B------:R-:W-:Y:S02]  /*1370*/  @!P3 SEL R6, R13, R2, !P4 ;  /* 0x000000020d06b207 */ /* 0x000fe40006000000 */
[----:B------:R-:W-:-:S07]  /*1380*/  @!P3 SEL R5, R16, R3, !P4 ;  /* 0x000000031005b207 */ /* 0x000fce0006000000 */
.L_x_75:
[----:B------:R-:W-:Y:S05]  /*1390*/  BSYNC.RECONVERGENT B2 ;  /* 0x0000000000027941 */ /* 0x000fea0003800200 */
.L_x_74:
[----:B------:R-:W-:Y:S05]  /*13a0*/  @P1 BRA `(.L_x_67) ;  /* 0x00000000005c1947 */ /* 0x000fea0003800000 */
[----:B------:R-:W0:Y:S01]  /*13b0*/  LDCU.64 UR8, c[0x0][0x380] ;  /* 0x00007000ff0877ac */ /* 0x000e220008000a00 */
[----:B------:R-:W-:-:S04]  /*13c0*/  IADD3 R8, P0, PT, R8, R15, RZ ;  /* 0x0000000f08087210 */ /* 0x000fc80007f1e0ff */
[----:B------:R-:W-:Y:S02]  /*13d0*/  LEA.HI.X.SX32 R11, R15, RZ, 0x1, P0 ;  /* 0x000000ff0f0b7211 */ /* 0x000fe400000f0eff */
[----:B0-----:R-:W-:-:S04]  /*13e0*/  IADD3 R2, P0, PT, R8, UR8, RZ ;  /* 0x0000000808027c10 */ /* 0x001fc8000ff1e0ff */
[----:B------:R-:W-:Y:S01]  /*13f0*/  IADD3.X R3, PT, PT, R11, UR9, RZ, P0, !PT ;  /* 0x000000090b037c10 */ /* 0x000fe200087fe4ff */
[----:B------:R-:W0:Y:S04]  /*1400*/  LDCU.64 UR8, c[0x0][0x390] ;  /* 0x00007200ff0877ac */ /* 0x000e280008000a00 */
[----:B------:R1:W2:Y:S01]  /*1410*/  LDG.E.U8 R2, desc[UR10][R2.64] ;  /* 0x0000000a02027981 */ /* 0x0002a2000c1e1100 */
[----:B------:R-:W-:Y:S02]  /*1420*/  PRMT R13, R7, 0x7770, RZ ;  /* 0x00007770070d7816 */ /* 0x000fe400000000ff */
[----:B------:R-:W-:Y:S02]  /*1430*/  LOP3.LUT P3, RZ, R4, 0xff, RZ, 0xc0, !PT ;  /* 0x000000ff04ff7812 */ /* 0x000fe4000786c0ff */
[----:B0-----:R-:W-:-:S04]  /*1440*/  IADD3 R7, P0, PT, R8, UR8, RZ ;  /* 0x0000000808077c10 */ /* 0x001fc8000ff1e0ff */
[----:B------:R-:W-:Y:S02]  /*1450*/  IADD3.X R8, PT, PT, R11, UR9, RZ, P0, !PT ;  /* 0x000000090b087c10 */ /* 0x000fe400087fe4ff */
[----:B------:R-:W-:-:S04]  /*1460*/  ISETP.LT.U32.AND P0, PT, R7, R6, PT ;  /* 0x000000060700720c */ /* 0x000fc80003f01070 */
[----:B------:R-:W-:-:S04]  /*1470*/  ISETP.LT.AND.EX P0, PT, R8, R5, PT, P0 ;  /* 0x000000050800720c */ /* 0x000fc80003f01300 */
[----:B-1----:R-:W-:Y:S02]  /*1480*/  SEL R3, R8, R5, P0 ;  /* 0x0000000508037207 */ /* 0x002fe40000000000 */
[CC--:B--2---:R-:W-:Y:S02]  /*1490*/  ISETP.EQ.AND P1, PT, R2.reuse, R13.reuse, P3 ;  /* 0x0000000d0200720c */ /* 0x0c4fe40001f22270 */
[----:B------:R-:W-:Y:S02]  /*14a0*/  ISETP.NE.AND P2, PT, R2, R13, PT ;  /* 0x0000000d0200720c */ /* 0x000fe40003f45270 */
[----:B------:R-:W-:Y:S02]  /*14b0*/  SEL R2, R7, R6, P0 ;  /* 0x0000000607027207 */ /* 0x000fe40000000000 */
[----:B------:R-:W-:-:S04]  /*14c0*/  @!P3 SEL R4, RZ, 0x1, P2 ;  /* 0x00000001ff04b807 */ /* 0x000fc80001000000 */
[----:B------:R-:W-:-:S03]  /*14d0*/  SEL R4, R4, 0x1, !P1 ;  /* 0x0000000104047807 */ /* 0x000fc60004800000 */
[----:B------:R-:W-:Y:S02]  /*14e0*/  @!P1 SEL R2, R7, R6, !P3 ;  /* 0x0000000607029207 */ /* 0x000fe40005800000 */
[----:B------:R-:W-:-:S03]  /*14f0*/  @!P1 SEL R3, R8, R5, !P3 ;  /* 0x0000000508039207 */ /* 0x000fc60005800000 */
[----:B------:R-:W-:Y:S02]  /*1500*/  IMAD.MOV.U32 R6, RZ, RZ, R2 ;  /* 0x000000ffff067224 */ /* 0x000fe400078e0002 */
[----:B------:R-:W-:-:S07]  /*1510*/  IMAD.MOV.U32 R5, RZ, RZ, R3 ;  /* 0x000000ffff057224 */ /* 0x000fce00078e0003 */
.L_x_67:
[----:B------:R-:W-:Y:S05]  /*1520*/  BSYNC.RECONVERGENT B1 ;  /* 0x0000000000017941 */ /* 0x000fea0003800200 */
.L_x_66:
[----:B------:R-:W-:-:S13]  /*1530*/  ISETP.GE.AND P0, PT, R10, 0x100, PT ;  /* 0x000001000a00780c */ /* 0x000fda0003f06270 */
[----:B------:R-:W-:Y:S05]  /*1540*/  @!P0 BRA `(.L_x_76) ;  /* 0x0000000c00448947 */ /* 0x000fea0003800000 */
[----:B------:R-:W0:Y:S01]  /*1550*/  S2R R10, SR_LANEID ;  /* 0x00000000000a7919 */ /* 0x000e220000000000 */
[----:B------:R-:W-:Y:S01]  /*1560*/  LOP3.LUT R2, R4, 0xff, RZ, 0xc0, !PT ;  /* 0x000000ff04027812 */ /* 0x000fe200078ec0ff */
[----:B------:R-:W-:Y:S01]  /*1570*/  BSSY.RECONVERGENT B1, `(.L_x_77) ;  /* 0x0000016000017945 */ /* 0x000fe20003800200 */
[----:B------:R1:W2:Y:S04]  /*1580*/  SHFL.DOWN PT, R7, R6, 0x1, 0x1f ;  /* 0x08201f0006077f89 */ /* 0x0002a800000e0000 */
[----:B------:R1:W3:Y:S04]  /*1590*/  SHFL.DOWN PT, R8, R5, 0x1, 0x1f ;  /* 0x08201f0005087f89 */ /* 0x0002e800000e0000 */
[----:B------:R1:W4:Y:S01]  /*15a0*/  SHFL.DOWN PT, R3, R2, 0x1, 0x1f ;  /* 0x08201f0002037f89 */ /* 0x00032200000e0000 */
        /* <DEDUP_REMOVED lines=18> */
.L_x_78:
[----:B------:R-:W-:Y:S05]  /*16d0*/  BSYNC.RECONVERGENT B1 ;  /* 0x0000000000017941 */ /* 0x000fea0003800200 */
.L_x_77:
        /* <DEDUP_REMOVED lines=23> */
.L_x_80:
[----:B------:R-:W-:Y:S05]  /*1850*/  BSYNC.RECONVERGENT B1 ;  /* 0x0000000000017941 */ /* 0x000fea0003800200 */
.L_x_79:
        /* <DEDUP_REMOVED lines=20> */
.L_x_82:
[----:B------:R-:W-:Y:S05]  /*19a0*/  BSYNC.RECONVERGENT B1 ;  /* 0x0000000000017941 */ /* 0x000fea0003800200 */
.L_x_81:
        /* <DEDUP_REMOVED lines=20> */
.L_x_84:
[----:B------:R-:W-:Y:S05]  /*1af0*/  BSYNC.RECONVERGENT B1 ;  /* 0x0000000000017941 */ /* 0x000fea0003800200 */
.L_x_83:
        /* <DEDUP_REMOVED lines=20> */
.L_x_86:
[----:B------:R-:W-:Y:S05]  /*1c40*/  BSYNC.RECONVERGENT B1 ;  /* 0x0000000000017941 */ /* 0x000fea0003800200 */
.L_x_85:
[----:B------:R-:W-:Y:S04]  /*1c50*/  BSSY.RECONVERGENT B1, `(.L_x_87) ;  /* 0x000000b000017945 */ /* 0x000fe80003800200 */
[----:B------:R-:W-:Y:S05]  /*1c60*/  @P1 BRA `(.L_x_88) ;  /* 0x0000000000241947 */ /* 0x000fea0003800000 */
[----:B--2---:R-:W2:Y:S01]  /*1c70*/  S2R R8, SR_CgaCtaId ;  /* 0x0000000000087919 */ /* 0x004ea20000008800 */
[----:B0-----:R-:W-:Y:S01]  /*1c80*/  MOV R3, 0x400 ;  /* 0x0000040000037802 */ /* 0x001fe20000000f00 */
[----:B----4-:R-:W-:Y:S01]  /*1c90*/  IMAD.MOV.U32 R7, RZ, RZ, R5 ;  /* 0x000000ffff077224 */ /* 0x010fe200078e0005 */
[----:B------:R-:W-:-:S04]  /*1ca0*/  SHF.R.U32.HI R2, RZ, 0x1, R9 ;  /* 0x00000001ff027819 */ /* 0x000fc80000011609 */
[----:B------:R-:W-:Y:S02]  /*1cb0*/  LOP3.LUT R2, R2, 0x1f0, RZ, 0xc0, !PT ;  /* 0x000001f002027812 */ /* 0x000fe400078ec0ff */
[----:B--2---:R-:W-:-:S05]  /*1cc0*/  LEA R3, R8, R3, 0x18 ;  /* 0x0000000308037211 */ /* 0x004fca00078ec0ff */
[----:B------:R-:W-:-:S05]  /*1cd0*/  IMAD.IADD R3, R2, 0x1, R3 ;  /* 0x0000000102037824 */ /* 0x000fca00078e0203 */
[----:B------:R0:W-:Y:S04]  /*1ce0*/  STS.64 [R3+0x10], R6 ;  /* 0x0000100603007388 */ /* 0x0001e80000000a00 */
[----:B------:R0:W-:Y:S02]  /*1cf0*/  STS.U8 [R3+0x8], R4 ;  /* 0x0000080403007388 */ /* 0x0001e40000000000 */
.L_x_88:
[----:B------:R-:W-:Y:S05]  /*1d00*/  BSYNC.RECONVERGENT B1 ;  /* 0x0000000000017941 */ /* 0x000fea0003800200 */
.L_x_87:
[----:B------:R-:W-:Y:S01]  /*1d10*/  BAR.SYNC.DEFER_BLOCKING 0x0 ;  /* 0x0000000000007b1d */ /* 0x000fe20000010000 */
[----:B------:R-:W-:-:S13]  /*1d20*/  ISETP.NE.AND P1, PT, R9, RZ, PT ;  /* 0x000000ff0900720c */ /* 0x000fda0003f25270 */
[----:B------:R-:W-:Y:S05]  /*1d30*/  @P1 BRA `(.L_x_89) ;  /* 0x0000003800f01947 */ /* 0x000fea0003800000 */
[----:B------:R-:W5:Y:S01]  /*1d40*/  S2UR UR5, SR_CgaCtaId ;  /* 0x00000000000579c3 */ /* 0x000f620000008800 */
[----:B------:R-:W-:Y:S01]  /*1d50*/  UMOV UR4, 0x400 ;  /* 0x0000040000047882 */ /* 0x000fe20000000000 */
[----:B------:R-:W-:Y:S01]  /*1d60*/  LOP3.LUT P4, RZ, R4, 0xff, RZ, 0xc0, !PT ;  /* 0x000000ff04ff7812 */ /* 0x000fe2000788c0ff */
[----:B-----5:R-:W-:-:S09]  /*1d70*/  ULEA UR4, UR5, UR4, 0x18 ;  /* 0x0000000405047291 */ /* 0x020fd2000f8ec0ff */
[----:B0---4-:R-:W0:Y:S04]  /*1d80*/  LDS.U8 R7, [UR4+0x18] ;  /* 0x00001804ff077984 */ /* 0x011e280008000000 */
[----:B------:R-:W4:Y:S04]  /*1d90*/  LDS.64 R12, [UR4+0x20] ;  /* 0x00002004ff0c7984 */ /* 0x000f280008000a00 */
[----:B------:R-:W5:Y:S04]  /*1da0*/  LDS.U8 R16, [UR4+0x28] ;  /* 0x00002804ff107984 */ /* 0x000f680008000000 */
[----:B------:R-:W1:Y:S04]  /*1db0*/  LDS.64 R10, [UR4+0x30] ;  /* 0x00003004ff0a7984 */ /* 0x000e680008000a00 */
[----:B------:R-:W1:Y:S04]  /*1dc0*/  LDS.U8 R17, [UR4+0x38] ;  /* 0x00003804ff117984 */ /* 0x000e680008000000 */
[----:B------:R-:W1:Y:S04]  /*1dd0*/  LDS.64 R2, [UR4+0x40] ;  /* 0x00004004ff027984 */ /* 0x000e680008000a00 */
[----:B------:R-:W1:Y:S04]  /*1de0*/  LDS.U8 R14, [UR4+0x48] ;  /* 0x00004804ff0e7984 */ /* 0x000e680008000000 */
[----:B--2---:R-:W2:Y:S01]  /*1df0*/  LDS.64 R8, [UR4+0x50] ;  /* 0x00005004ff087984 */ /* 0x004ea20008000a00 */
[----:B0-----:R-:W-:-:S04]  /*1e00*/  ISETP.NE.AND P2, PT, R7, RZ, PT ;  /* 0x000000ff0700720c */ /* 0x001fc80003f45270 */
[----:B------:R-:W-:Y:S02]  /*1e10*/  @P4 SEL R7, R4, 0x1, !P2 ;  /* 0x0000000104074807 */ /* 0x000fe40005000000 */
[-C--:B----4-:R-:W-:Y:S02]  /*1e20*/  ISETP.LT.U32.AND P0, PT, R12, R6.reuse, PT ;  /* 0x000000060c00720c */ /* 0x090fe40003f01070 */
[----:B------:R-:W-:Y:S02]  /*1e30*/  LOP3.LUT P3, RZ, R7, 0xff, RZ, 0xc0, !PT ;  /* 0x000000ff07ff7812 */ /* 0x000fe4000786c0ff */
[----:B------:R-:W-:Y:S02]  /*1e40*/  ISETP.LT.AND.EX P0, PT, R13, R5, PT, P0 ;  /* 0x000000050d00720c */ /* 0x000fe40003f01300 */
[----:B-----5:R-:W-:Y:S02]  /*1e50*/  ISETP.NE.AND P5, PT, R16, RZ, PT ;  /* 0x000000ff1000720c */ /* 0x020fe40003fa5270 */
[----:B-1-3--:R-:W-:-:S02]  /*1e60*/  @P2 SEL R6, R12, R6, P0 ;  /* 0x000000060c062207 */ /* 0x00afc40000000000 */
[C---:B------:R-:W-:Y:S02]  /*1e70*/  @P2 SEL R5, R13.reuse, R5, P0 ;  /* 0x000000050d052207 */ /* 0x040fe40000000000 */
[----:B------:R-:W-:Y:S02]  /*1e80*/  SEL R15, R12, R6, !P4 ;  /* 0x000000060c0f7207 */ /* 0x000fe40006000000 */
[----:B------:R-:W-:Y:S01]  /*1e90*/  SEL R5, R13, R5, !P4 ;  /* 0x000000050d057207 */ /* 0x000fe20006000000 */
[----:B------:R-:W0:Y:S01]  /*1ea0*/  LDS.U8 R12, [UR4+0x58] ;  /* 0x00005804ff0c7984 */ /* 0x000e220008000000 */
[----:B------:R-:W-:Y:S02]  /*1eb0*/  ISETP.LT.U32.AND P0, PT, R10, R15, PT ;  /* 0x0000000f0a00720c */ /* 0x000fe40003f01070 */
[----:B------:R-:W-:Y:S02]  /*1ec0*/  @P3 SEL R16, R7, 0x1, !P5 ;  /* 0x0000000107103807 */ /* 0x000fe40006800000 */
[----:B------:R-:W-:Y:S01]  /*1ed0*/  ISETP.LT.AND.EX P0, PT, R11, R5, PT, P0 ;  /* 0x000000050b00720c */ /* 0x000fe20003f01300 */
[----:B------:R-:W1:Y:S01]  /*1ee0*/  LDS.64 R6, [UR4+0x60] ;  /* 0x00006004ff067984 */ /* 0x000e620008000a00 */
[----:B------:R-:W-:-:S02]  /*1ef0*/  LOP3.LUT P2, RZ, R16, 0xff, RZ, 0xc0, !PT ;  /* 0x000000ff10ff7812 */ /* 0x000fc4000784c0ff */
[C---:B------:R-:W-:Y:S02]  /*1f00*/  @P5 SEL R15, R10.reuse, R15, P0 ;  /* 0x0000000f0a0f5207 */ /* 0x040fe40000000000 */
[----:B------:R-:W-:Y:S02]  /*1f10*/  ISETP.NE.AND P4, PT, R17, RZ, PT ;  /* 0x000000ff1100720c */ /* 0x000fe40003f85270 */
[C---:B------:R-:W-:Y:S02]  /*1f20*/  @P5 SEL R5, R11.reuse, R5, P0 ;  /* 0x000000050b055207 */ /* 0x040fe40000000000 */
[----:B------:R-:W-:Y:S02]  /*1f30*/  SEL R13, R10, R15, !P3 ;  /* 0x0000000f0a0d7207 */ /* 0x000fe40005800000 */
[----:B------:R-:W-:Y:S01]  /*1f40*/  SEL R15, R11, R5, !P3 ;  /* 0x000000050b0f7207 */ /* 0x000fe20005800000 */
[----:B------:R-:W-:Y:S01]  /*1f50*/  LDS.U8 R10, [UR4+0x78] ;  /* 0x00007804ff0a7984 */ /* 0x000fe20008000000 */
[----:B------:R-:W-:-:S02]  /*1f60*/  ISETP.LT.U32.AND P0, PT, R2, R13, PT ;  /* 0x0000000d0200720c */ /* 0x000fc40003f01070 */
[----:B------:R-:W-:Y:S01]  /*1f70*/  @P2 SEL R17, R16, 0x1, !P4 ;  /* 0x0000000110112807 */ /* 0x000fe20006000000 */
[----:B------:R-:W-:Y:S01]  /*1f80*/  LDS.64 R4, [UR4+0x70] ;  /* 0x00007004ff047984 */ /* 0x000fe20008000a00 */
[----:B------:R-:W-:Y:S02]  /*1f90*/  ISETP.LT.AND.EX P0, PT, R3, R15, PT, P0 ;  /* 0x0000000f0300720c */ /* 0x000fe40003f01300 */
[----:B------:R-:W-:Y:S01]  /*1fa0*/  LOP3.LUT P5, RZ, R17, 0xff, RZ, 0xc0, !PT ;  /* 0x000000ff11ff7812 */ /* 0x000fe200078ac0ff */
[----:B------:R-:W3:Y:S01]  /*1fb0*/  LDS.U8 R16, [UR4+0x68] ;  /* 0x00006804ff107984 */ /* 0x000ee20008000000 */
[----:B------:R-:W-:Y:S02]  /*1fc0*/  @P4 SEL R13, R2, R13, P0 ;  /* 0x0000000d020d4207 */ /* 0x000fe40000000000 */
[----:B------:R-:W-:Y:S02]  /*1fd0*/  ISETP.NE.AND P3, PT, R14, RZ, PT ;  /* 0x000000ff0e00720c */ /* 0x000fe40003f65270 */
[----:B------:R-:W-:-:S02]  /*1fe0*/  @P4 SEL R15, R3, R15, P0 ;  /* 0x0000000f030f4207 */ /* 0x000fc40000000000 */
[----:B------:R-:W-:Y:S02]  /*1ff0*/  SEL R11, R2, R13, !P2 ;  /* 0x0000000d020b7207 */ /* 0x000fe40005000000 */
[----:B------:R-:W-:Y:S02]  /*2000*/  SEL R13, R3, R15, !P2 ;  /* 0x0000000f030d7207 */ /* 0x000fe40005000000 */
[----:B--2---:R-:W-:Y:S01]  /*2010*/  ISETP.LT.U32.AND P0, PT, R8, R11, PT ;  /* 0x0000000b0800720c */ /* 0x004fe20003f01070 */
[----:B------:R-:W2:Y:S01]  /*2020*/  LDS.64 R2, [UR4+0x80] ;  /* 0x00008004ff027984 */ /* 0x000ea20008000a00 */
[----:B------:R-:W-:Y:S02]  /*2030*/  @P5 SEL R14, R17, 0x1, !P3 ;  /* 0x00000001110e5807 */ /* 0x000fe40005800000 */
[----:B------:R-:W-:Y:S02]  /*2040*/  ISETP.LT.AND.EX P0, PT, R9, R13, PT, P0 ;  /* 0x0000000d0900720c */ /* 0x000fe40003f01300 */
[----:B------:R-:W-:-:S02]  /*2050*/  LOP3.LUT P4, RZ, R14, 0xff, RZ, 0xc0, !PT ;  /* 0x000000ff0eff7812 */ /* 0x000fc4000788c0ff */
[----:B------:R-:W-:Y:S02]  /*2060*/  @P3 SEL R11, R8, R11, P0 ;  /* 0x0000000b080b3207 */ /* 0x000fe40000000000 */
[----:B0-----:R-:W-:Y:S02]  /*2070*/  ISETP.NE.AND P2, PT, R12, RZ, PT ;  /* 0x000000ff0c00720c */ /* 0x001fe40003f45270 */
[C---:B------:R-:W-:Y:S02]  /*2080*/  @P3 SEL R13, R9.reuse, R13, P0 ;  /* 0x0000000d090d3207 */ /* 0x040fe40000000000 */
[----:B------:R-:W-:Y:S02]  /*2090*/  SEL R11, R8, R11, !P5 ;  /* 0x0000000b080b7207 */ /* 0x000fe40006800000 */
[----:B------:R-:W-:Y:S02]  /*20a0*/  SEL R13, R9, R13, !P5 ;  /* 0x0000000d090d7207 */ /* 0x000fe40006800000 */
[----:B-1----:R-:W-:-:S02]  /*20b0*/  ISETP.LT.U32.AND P0, PT, R6, R11, PT ;  /* 0x0000000b0600720c */ /* 0x002fc40003f01070 */
[----:B------:R-:W-:Y:S02]  /*20c0*/  @P4 SEL R12, R14, 0x1, !P2 ;  /* 0x000000010e0c4807 */ /* 0x000fe40005000000 */
[C---:B------:R-:W-:Y:S02]  /*20d0*/  ISETP.LT.AND.EX P0, PT, R7.reuse, R13, PT, P0 ;  /* 0x0000000d0700720c */ /* 0x040fe40003f01300 */
[----:B------:R-:W-:Y:S02]  /*20e0*/  LOP3.LUT P5, RZ, R12, 0xff, RZ, 0xc0, !PT ;  /* 0x000000ff0cff7812 */ /* 0x000fe400078ac0ff */
[----:B------:R-:W-:Y:S02]  /*20f0*/  @P2 SEL R11, R6, R11, P0 ;  /* 0x0000000b060b2207 */ /* 0x000fe40000000000 */
[----:B------:R-:W-:Y:S02]  /*2100*/  @P2 SEL R13, R7, R13, P0 ;  /* 0x0000000d070d2207 */ /* 0x000fe40000000000 */
[----:B---3--:R-:W-:-:S02]  /*2110*/  ISETP.NE.AND P3, PT, R16, RZ, PT ;  /* 0x000000ff1000720c */ /* 0x008fc40003f65270 */
[----:B------:R-:W-:Y:S02]  /*2120*/  SEL R9, R6, R11, !P4 ;  /* 0x0000000b06097207 */ /* 0x000fe40006000000 */
[----:B------:R-:W-:Y:S02]  /*2130*/  SEL R11, R7, R13, !P4 ;  /* 0x0000000d070b7207 */ /* 0x000fe40006000000 */
[----:B------:R-:W-:Y:S02]  /*2140*/  ISETP.LT.U32.AND P0, PT, R4, R9, PT ;  /* 0x000000090400720c */ /* 0x000fe40003f01070 */
[----:B------:R-:W-:Y:S02]  /*2150*/  @P5 SEL R16, R12, 0x1, !P3 ;  /* 0x000000010c105807 */ /* 0x000fe40005800000 */
[----:B------:R-:W-:Y:S02]  /*2160*/  ISETP.LT.AND.EX P0, PT, R5, R11, PT, P0 ;  /* 0x0000000b0500720c */ /* 0x000fe40003f01300 */
[----:B------:R-:W-:-:S02]  /*2170*/  ISETP.NE.AND P4, PT, R10, RZ, PT ;  /* 0x000000ff0a00720c */ /* 0x000fc40003f85270 */
[----:B------:R-:W-:Y:S02]  /*2180*/  @P3 SEL R9, R4, R9, P0 ;  /* 0x0000000904093207 */ /* 0x000fe40000000000 */
[----:B------:R-:W-:Y:S02]  /*2190*/  LOP3.LUT P2, RZ, R16, 0xff, RZ, 0xc0, !PT ;  /* 0x000000ff10ff7812 */ /* 0x000fe4000784c0ff */
[C---:B------:R-:W-:Y:S02]  /*21a0*/  @P3 SEL R11, R5.reuse, R11, P0 ;  /* 0x0000000b050b3207 */ /* 0x040fe40000000000 */
[----:B------:R-:W-:Y:S02]  /*21b0*/  SEL R7, R4, R9, !P5 ;  /* 0x0000000904077207 */ /* 0x000fe40006800000 */
[----:B------:R-:W-:Y:S02]  /*21c0*/  SEL R5, R5, R11, !P5 ;  /* 0x0000000b05057207 */ /* 0x000fe40006800000 */
[----:B--2---:R-:W-:-:S04]  /*21d0*/  ISETP.LT.U32.AND P0, PT, R2, R7, PT ;  /* 0x000000070200720c */ /* 0x004fc80003f01070 */
        /* <DEDUP_REMOVED lines=8> */
.L_x_76:
[----:B------:R-:W0:Y:S01]  /*2260*/  S2R R13, SR_LANEID ;  /* 0x00000000000d7919 */ /* 0x000e220000000000 */
[----:B------:R-:W-:Y:S01]  /*2270*/  LOP3.LUT R2, R9, 0x3e0, RZ, 0xc0, !PT ;  /* 0x000003e009027812 */ /* 0x000fe200078ec0ff */
[----:B------:R-:W-:Y:S03]  /*2280*/  BSSY.RECONVERGENT B1, `(.L_x_90) ;  /* 0x0000022000017945 */ /* 0x000fe60003800200 */
[----:B------:R-:W-:Y:S01]  /*2290*/  LOP3.LUT R7, RZ, R2, RZ, 0x33, !PT ;  /* 0x00000002ff077212 */ /* 0x000fe200078e33ff */
[----:B------:R-:W-:-:S04]  /*22a0*/  VIADD R3, R2, 0x20 ;  /* 0x0000002002037836 */ /* 0x000fc80000000000 */
[----:B------:R-:W-:Y:S01]  /*22b0*/  IMAD.IADD R2, R10, 0x1, R7 ;  /* 0x000000010a027824 */ /* 0x000fe200078e0207 */
[----:B------:R-:W-:-:S04]  /*22c0*/  ISETP.GT.AND P0, PT, R3, R10, PT ;  /* 0x0000000a0300720c */ /* 0x000fc80003f04270 */
[----:B------:R-:W-:-:S05]  /*22d0*/  SEL R2, R2, 0x1f, P0 ;  /* 0x0000001f02027807 */ /* 0x000fca0000000000 */
[----:B------:R1:W2:Y:S01]  /*22e0*/  SHFL.DOWN PT, R8, R5, 0x1, R2 ;  /* 0x0820000005087989 */ /* 0x0002a200000e0002 */
[C---:B0-----:R-:W-:Y:S01]  /*22f0*/  VIADD R3, R13.reuse, 0x2 ;  /* 0x000000020d037836 */ /* 0x041fe20000000000 */
[CC--:B------:R-:W-:Y:S01]  /*2300*/  ISETP.GE.AND P0, PT, R13.reuse, R2.reuse, PT ;  /* 0x000000020d00720c */ /* 0x0c0fe20003f06270 */
[C---:B------:R-:W-:Y:S01]  /*2310*/  VIADD R11, R13.reuse, 0x8 ;  /* 0x000000080d0b7836 */ /* 0x040fe20000000000 */
[C---:B------:R-:W-:Y:S01]  /*2320*/  ISETP.NE.AND P1, PT, R13.reuse, RZ, PT ;  /* 0x000000ff0d00720c */ /* 0x040fe20003f25270 */
[----:B------:R-:W-:Y:S01]  /*2330*/  VIADD R7, R13, 0x4 ;  /* 0x000000040d077836 */ /* 0x000fe20000000000 */
[-C--:B------:R-:W-:Y:S02]  /*2340*/  ISETP.GT.AND P5, PT, R3, R2.reuse, PT ;  /* 0x000000020300720c */ /* 0x080fe40003fa4270 */
[----:B------:R-:W-:Y:S02]  /*2350*/  LOP3.LUT R3, R4, 0xff, RZ, 0xc0, !PT ;  /* 0x000000ff04037812 */ /* 0x000fe400078ec0ff */
[----:B------:R-:W-:-:S02]  /*2360*/  ISETP.GT.AND P2, PT, R11, R2, PT ;  /* 0x000000020b00720c */ /* 0x000fc40003f44270 */
[----:B------:R1:W0:Y:S01]  /*2370*/  SHFL.DOWN PT, R11, R6, 0x1, R2 ;  /* 0x08200000060b7989 */ /* 0x00022200000e0002 */
[----:B------:R-:W-:Y:S01]  /*2380*/  ISETP.GT.AND P3, PT, R7, R2, PT ;  /* 0x000000020700720c */ /* 0x000fe20003f64270 */
[----:B------:R-:W-:Y:S02]  /*2390*/  VIADD R7, R13, 0x10 ;  /* 0x000000100d077836 */ /* 0x000fe40000000000 */
[----:B------:R1:W3:Y:S01]  /*23a0*/  SHFL.DOWN PT, R3, R3, 0x1, R2 ;  /* 0x0820000003037989 */ /* 0x0002e200000e0002 */
[----:B--2---:R-:W-:Y:S09]  /*23b0*/  @P0 BRA `(.L_x_91) ;  /* 0x0000000000380947 */ /* 0x004ff20003800000 */
[----:B---3--:R-:W-:Y:S01]  /*23c0*/  LOP3.LUT P0, RZ, R3, 0xff, RZ, 0xc0, !PT ;  /* 0x000000ff03ff7812 */ /* 0x008fe2000780c0ff */
[----:B------:R-:W-:Y:S01]  /*23d0*/  IMAD.MOV.U32 R13, RZ, RZ, 0x1 ;  /* 0x00000001ff0d7424 */ /* 0x000fe200078e00ff */
[----:B------:R-:W-:-:S04]  /*23e0*/  LOP3.LUT P4, R12, R4, 0xff, RZ, 0xc0, !PT ;  /* 0x000000ff040c7812 */ /* 0x000fc8000788c0ff */
[----:B------:R-:W-:-:S13]  /*23f0*/  PLOP3.LUT P0, PT, P4, P0, PT, 0x2f, 0xf2 ;  /* 0x0000000000f2781c */ /* 0x000fda0002700577 */
[----:B0-----:R-:W-:Y:S02]  /*2400*/  @!P0 ISETP.LT.U32.AND P4, PT, R11, R6, PT ;  /* 0x000000060b00820c */ /* 0x001fe40003f81070 */
[----:B------:R-:W-:Y:S02]  /*2410*/  @P0 ISETP.NE.AND P6, PT, R12, RZ, PT ;  /* 0x000000ff0c00020c */ /* 0x000fe40003fc5270 */
[----:B------:R-:W-:Y:S02]  /*2420*/  @!P0 PRMT R4, R13, 0x7610, R4 ;  /* 0x000076100d048816 */ /* 0x000fe40000000004 */
[----:B------:R-:W-:Y:S02]  /*2430*/  @!P0 ISETP.LT.AND.EX P4, PT, R8, R5, PT, P4 ;  /* 0x000000050800820c */ /* 0x000fe40003f81340 */
[----:B------:R-:W-:Y:S02]  /*2440*/  @P0 SEL R3, R3, R4, !P6 ;  /* 0x0000000403030207 */ /* 0x000fe40007000000 */
[----:B-1----:R-:W-:-:S02]  /*2450*/  @!P0 SEL R6, R11, R6, P4 ;  /* 0x000000060b068207 */ /* 0x002fc40002000000 */
[C---:B------:R-:W-:Y:S02]  /*2460*/  @!P0 SEL R5, R8.reuse, R5, P4 ;  /* 0x0000000508058207 */ /* 0x040fe40002000000 */
[----:B------:R-:W-:Y:S02]  /*2470*/  @P0 PRMT R4, R3, 0x7610, R4 ;  /* 0x0000761003040816 */ /* 0x000fe40000000004 */
[----:B------:R-:W-:Y:S02]  /*2480*/  @P0 SEL R6, R11, R6, !P6 ;  /* 0x000000060b060207 */ /* 0x000fe40007000000 */
[----:B------:R-:W-:-:S07]  /*2490*/  @P0 SEL R5, R8, R5, !P6 ;  /* 0x0000000508050207 */ /* 0x000fce0007000000 */
.L_x_91:
[----:B------:R-:W-:Y:S05]  /*24a0*/  BSYNC.RECONVERGENT B1 ;  /* 0x0000000000017941 */ /* 0x000fea0003800200 */
.L_x_90:
[----:B---3--:R-:W-:Y:S01]  /*24b0*/  LOP3.LUT R3, R4, 0xff, RZ, 0xc0, !PT ;  /* 0x000000ff04037812 */ /* 0x008fe200078ec0ff */
[----:B------:R2:W3:Y:S01]  /*24c0*/  SHFL.DOWN PT, R8, R5, 0x2, R2 ;  /* 0x0840000005087989 */ /* 0x0004e200000e0002 */
[----:B------:R-:W-:Y:S01]  /*24d0*/  ISETP.GT.AND P4, PT, R7, R2, PT ;  /* 0x000000020700720c */ /* 0x000fe20003f84270 */
[----:B------:R-:W-:Y:S02]  /*24e0*/  BSSY.RECONVERGENT B1, `(.L_x_92) ;  /* 0x0000012000017945 */ /* 0x000fe40003800200 */
[----:B------:R2:W4:Y:S04]  /*24f0*/  SHFL.DOWN PT, R7, R6, 0x2, R2 ;  /* 0x0840000006077989 */ /* 0x00052800000e0002 */
[----:B------:R2:W0:Y:S01]  /*2500*/  SHFL.DOWN PT, R3, R3, 0x2, R2 ;  /* 0x0840000003037989 */ /* 0x00042200000e0002 */
        /* <DEDUP_REMOVED lines=10> */
[----:B-12---:R-:W-:-:S02]  /*25b0*/  @!P0 SEL R6, R7, R6, P5 ;  /* 0x0000000607068207 */ /* 0x006fc40002800000 */
[C---:B------:R-:W-:Y:S02]  /*25c0*/  @!P0 SEL R5, R8.reuse, R5, P5 ;  /* 0x0000000508058207 */ /* 0x040fe40002800000 */
[----:B------:R-:W-:Y:S02]  /*25d0*/  @P0 PRMT R4, R3, 0x7610, R4 ;  /* 0x0000761003040816 */ /* 0x000fe40000000004 */
[----:B------:R-:W-:Y:S02]  /*25e0*/  @P0 SEL R6, R7, R6, !P6 ;  /* 0x0000000607060207 */ /* 0x000fe40007000000 */
[----:B------:R-:W-:-:S07]  /*25f0*/  @P0 SEL R5, R8, R5, !P6 ;  /* 0x0000000508050207 */ /* 0x000fce0007000000 */
.L_x_93:
[----:B------:R-:W-:Y:S05]  /*2600*/  BSYNC.RECONVERGENT B1 ;  /* 0x0000000000017941 */ /* 0x000fea0003800200 */
.L_x_92:
[----:B0-----:R-:W-:Y:S01]  /*2610*/  LOP3.LUT R3, R4, 0xff, RZ, 0xc0, !PT ;  /* 0x000000ff04037812 */ /* 0x001fe200078ec0ff */
[----:B----4-:R0:W4:Y:S01]  /*2620*/  SHFL.DOWN PT, R7, R6, 0x4, R2 ;  /* 0x0880000006077989 */ /* 0x01012200000e0002 */
[----:B------:R-:W-:Y:S03]  /*2630*/  BSSY.RECONVERGENT B1, `(.L_x_94) ;  /* 0x0000012000017945 */ /* 0x000fe60003800200 */
[----:B---3--:R0:W3:Y:S04]  /*2640*/  SHFL.DOWN PT, R8, R5, 0x4, R2 ;  /* 0x0880000005087989 */ /* 0x0080e800000e0002 */
        /* <DEDUP_REMOVED lines=16> */
.L_x_95:
[----:B------:R-:W-:Y:S05]  /*2750*/  BSYNC.RECONVERGENT B1 ;  /* 0x0000000000017941 */ /* 0x000fea0003800200 */
.L_x_94:
        /* <DEDUP_REMOVED lines=20> */
.L_x_97:
[----:B------:R-:W-:Y:S05]  /*28a0*/  BSYNC.RECONVERGENT B1 ;  /* 0x0000000000017941 */ /* 0x000fea0003800200 */
.L_x_96:
        /* <DEDUP_REMOVED lines=8> */
[----:B-12---:R-:W-:-:S04]  /*2930*/  LOP3.LUT P2, R2, R4, 0xff, RZ, 0xc0, !PT ;  /* 0x000000ff04027812 */ /* 0x006fc8000784c0ff */
[----:B------:R-:W-:-:S13]  /*2940*/  PLOP3.LUT P0, PT, P2, P0, PT, 0x2f, 0xf2 ;  /* 0x0000000000f2781c */ /* 0x000fda0001700577 */
[----:B----4-:R-:W-:Y:S02]  /*2950*/  @!P0 ISETP.LT.U32.AND P2, PT, R7, R6, PT ;  /* 0x000000060700820c */ /* 0x010fe40003f41070 */
[----:B------:R-:W-:Y:S02]  /*2960*/  @P0 ISETP.NE.AND P3, PT, R2, RZ, PT ;  /* 0x000000ff0200020c */ /* 0x000fe40003f65270 */
[----:B------:R-:W-:Y:S02]  /*2970*/  @!P0 PRMT R4, R11, 0x7610, R4 ;  /* 0x000076100b048816 */ /* 0x000fe40000000004 */
[----:B---3--:R-:W-:Y:S02]  /*2980*/  @!P0 ISETP.LT.AND.EX P2, PT, R8, R5, PT, P2 ;  /* 0x000000050800820c */ /* 0x008fe40003f41320 */
[----:B------:R-:W-:Y:S02]  /*2990*/  @P0 SEL R2, R3, R4, !P3 ;  /* 0x0000000403020207 */ /* 0x000fe40005800000 */
[----:B------:R-:W-:-:S02]  /*29a0*/  @!P0 SEL R6, R7, R6, P2 ;  /* 0x0000000607068207 */ /* 0x000fc40001000000 */
[----:B------:R-:W-:Y:S02]  /*29b0*/  @!P0 SEL R5, R8, R5, P2 ;  /* 0x0000000508058207 */ /* 0x000fe40001000000 */
[----:B------:R-:W-:Y:S02]  /*29c0*/  @P0 PRMT R4, R2, 0x7610, R4 ;  /* 0x0000761002040816 */ /* 0x000fe40000000004 */
[----:B------:R-:W-:Y:S02]  /*29d0*/  @P0 SEL R6, R7, R6, !P3 ;  /* 0x0000000607060207 */ /* 0x000fe40005800000 */
[----:B------:R-:W-:-:S07]  /*29e0*/  @P0 SEL R5, R8, R5, !P3 ;  /* 0x0000000508050207 */ /* 0x000fce0005800000 */
.L_x_99:
[----:B------:R-:W-:Y:S05]  /*29f0*/  BSYNC.RECONVERGENT B1 ;  /* 0x0000000000017941 */ /* 0x000fea0003800200 */
.L_x_98:
[----:B------:R-:W-:Y:S04]  /*2a00*/  BSSY.RECONVERGENT B1, `(.L_x_100) ;  /* 0x000000b000017945 */ /* 0x000fe80003800200 */
[----:B------:R-:W-:Y:S05]  /*2a10*/  @P1 BRA `(.L_x_101) ;  /* 0x0000000000241947 */ /* 0x000fea0003800000 */
[----:B---3--:R-:W3:Y:S01]  /*2a20*/  S2R R8, SR_CgaCtaId ;  /* 0x0000000000087919 */ /* 0x008ee20000008800 */
[----:B0-----:R-:W-:Y:S01]  /*2a30*/  MOV R3, 0x400 ;  /* 0x0000040000037802 */ /* 0x001fe20000000f00 */
[----:B----4-:R-:W-:Y:S01]  /*2a40*/  IMAD.MOV.U32 R7, RZ, RZ, R5 ;  /* 0x000000ffff077224 */ /* 0x010fe200078e0005 */
[----:B-12---:R-:W-:-:S04]  /*2a50*/  SHF.R.U32.HI R2, RZ, 0x1, R9 ;  /* 0x00000001ff027819 */ /* 0x006fc80000011609 */
[----:B------:R-:W-:Y:S02]  /*2a60*/  LOP3.LUT R2, R2, 0x1f0, RZ, 0xc0, !PT ;  /* 0x000001f002027812 */ /* 0x000fe400078ec0ff */
[----:B---3--:R-:W-:-:S05]  /*2a70*/  LEA R3, R8, R3, 0x18 ;  /* 0x0000000308037211 */ /* 0x008fca00078ec0ff */
[----:B------:R-:W-:-:S05]  /*2a80*/  IMAD.IADD R3, R2, 0x1, R3 ;  /* 0x0000000102037824 */ /* 0x000fca00078e0203 */
[----:B------:R0:W-:Y:S04]  /*2a90*/  STS.64 [R3+0x10], R6 ;  /* 0x0000100603007388 */ /* 0x0001e80000000a00 */
[----:B------:R0:W-:Y:S02]  /*2aa0*/  STS.U8 [R3+0x8], R4 ;  /* 0x0000080403007388 */ /* 0x0001e40000000000 */
.L_x_101:
[----:B------:R-:W-:Y:S05]  /*2ab0*/  BSYNC.RECONVERGENT B1 ;  /* 0x0000000000017941 */ /* 0x000fea0003800200 */
.L_x_100:
[----:B------:R-:W-:Y:S01]  /*2ac0*/  BAR.SYNC.DEFER_BLOCKING 0x0 ;  /* 0x0000000000007b1d */ /* 0x000fe20000010000 */
[----:B------:R-:W-:-:S13]  /*2ad0*/  ISETP.NE.AND P1, PT, R9, RZ, PT ;  /* 0x000000ff0900720c */ /* 0x000fda0003f25270 */
[----:B------:R-:W-:Y:S05]  /*2ae0*/  @P1 BRA `(.L_x_89) ;  /* 0x0000002c00841947 */ /* 0x000fea0003800000 */
[C---:B------:R-:W-:Y:S02]  /*2af0*/  ISETP.GE.AND P0, PT, R10.reuse, 0x21, PT ;  /* 0x000000210a00780c */ /* 0x040fe40003f06270 */
[C---:B------:R-:W-:Y:S02]  /*2b00*/  ISETP.GE.AND P2, PT, R10.reuse, 0x41, PT ;  /* 0x000000410a00780c */ /* 0x040fe40003f46270 */
[C---:B------:R-:W-:Y:S02]  /*2b10*/  ISETP.GE.AND P3, PT, R10.reuse, 0x61, PT ;  /* 0x000000610a00780c */ /* 0x040fe40003f66270 */
[----:B------:R-:W-:-:S07]  /*2b20*/  ISETP.GE.AND P4, PT, R10, 0x81, PT ;  /* 0x000000810a00780c */ /* 0x000fce0003f86270 */
[----:B------:R-:W-:Y:S06]  /*2b30*/  @!P0 BRA `(.L_x_102) ;  /* 0x00000000003c8947 */ /* 0x000fec0003800000 */
[----:B------:R-:W5:Y:S01]  /*2b40*/  S2UR UR5, SR_CgaCtaId ;  /* 0x00000000000579c3 */ /* 0x000f620000008800 */
[----:B------:R-:W-:Y:S01]  /*2b50*/  UMOV UR4, 0x400 ;  /* 0x0000040000047882 */ /* 0x000fe20000000000 */
[----:B------:R-:W-:Y:S01]  /*2b60*/  LOP3.LUT P5, RZ, R4, 0xff, RZ, 0xc0, !PT ;  /* 0x000000ff04ff7812 */ /* 0x000fe200078ac0ff */
[----:B-----5:R-:W-:-:S09]  /*2b70*/  ULEA UR4, UR5, UR4, 0x18 ;  /* 0x0000000405047291 */ /* 0x020fd2000f8ec0ff */
[----:B0---4-:R-:W0:Y:S04]  /*2b80*/  LDS.U8 R7, [UR4+0x18] ;  /* 0x00001804ff077984 */ /* 0x011e280008000000 */
[----:B-12---:R-:W1:Y:S01]  /*2b90*/  LDS.64 R2, [UR4+0x20] ;  /* 0x00002004ff027984 */ /* 0x006e620008000a00 */
[----:B0-----:R-:W-:Y:S02]  /*2ba0*/  ISETP.NE.AND P6, PT, R7, RZ, PT ;  /* 0x000000ff0700720c */ /* 0x001fe40003fc5270 */
[----:B-1----:R-:W-:Y:S02]  /*2bb0*/  ISETP.LT.U32.AND P0, PT, R2, R6, PT ;  /* 0x000000060200720c */ /* 0x002fe40003f01070 */
[----:B------:R-:W-:Y:S02]  /*2bc0*/  @P5 SEL R7, R4, 0x1, !P6 ;  /* 0x0000000104075807 */ /* 0x000fe40007000000 */
[----:B------:R-:W-:-:S02]  /*2bd0*/  ISETP.LT.AND.EX P0, PT, R3, R5, PT, P0 ;  /* 0x000000050300720c */ /* 0x000fc40003f01300 */
[----:B------:R-:W-:-:S05]  /*2be0*/  PRMT R4, R7, 0x7610, R4 ;  /* 0x0000761007047816 */ /* 0x000fca0000000004 */
[C---:B------:R-:W-:Y:S02]  /*2bf0*/  @P6 SEL R6, R2.reuse, R6, P0 ;  /* 0x0000000602066207 */ /* 0x040fe40000000000 */
[C---:B------:R-:W-:Y:S02]  /*2c00*/  @P6 SEL R5, R3.reuse, R5, P0 ;  /* 0x0000000503056207 */ /* 0x040fe40000000000 */
[----:B------:R-:W-:Y:S02]  /*2c10*/  SEL R6, R2, R6, !P5 ;  /* 0x0000000602067207 */ /* 0x000fe40006800000 */
[----:B------:R-:W-:-:S07]  /*2c20*/  SEL R5, R3, R5, !P5 ;  /* 0x0000000503057207 */ /* 0x000fce0006800000 */
.L_x_102:
[----:B------:R-:W-:Y:S01]  /*2c30*/  ISETP.GE.AND P5, PT, R10, 0xa1, PT ;  /* 0x000000a10a00780c */ /* 0x000fe20003fa6270 */
[----:B------:R-:W-:-:S12]  /*2c40*/  @!P2 BRA `(.L_x_103) ;  /* 0x00000000003ca947 */ /* 0x000fd80003800000 */
        /* <DEDUP_REMOVED lines=15> */
.L_x_103:
        /* <DEDUP_REMOVED lines=17> */
.L_x_104:
        /* <DEDUP_REMOVED lines=17> */
.L_x_105:
[----:B------:R-:W-:Y:S05]  /*2f60*/  @!P5 BRA `(.L_x_106) ;  /* 0x00000000003cd947 */ /* 0x000fea0003800000 */
        /* <DEDUP_REMOVED lines=15> */
.L_x_106:
        /* <DEDUP_REMOVED lines=16> */
.L_x_107:
        /* <DEDUP_REMOVED lines=17> */
.L_x_65:
[----:B------:R-:W0:Y:S01]  /*3270*/  S2R R9, SR_TID.X ;  /* 0x0000000000097919 */ /* 0x000e220000002100 */
[----:B------:R-:W0:Y:S01]  /*3280*/  LDCU.64 UR8, c[0x0][0x380] ;  /* 0x00007000ff0877ac */ /* 0x000e220008000a00 */
[----:B------:R-:W1:Y:S01]  /*3290*/  LDCU.64 UR6, c[0x0][0x390] ;  /* 0x00007200ff0677ac */ /* 0x000e620008000a00 */
[----:B0-----:R-:W-:-:S04]  /*32a0*/  IADD3 R10, P0, P1, R9, UR8, R8 ;  /* 0x00000008090a7c10 */ /* 0x001fc8000f91e008 */
[----:B------:R-:W-:-:S05]  /*32b0*/  IADD3.X R11, PT, PT, RZ, UR9, RZ, P0, P1 ;  /* 0x00000009ff0b7c10 */ /* 0x000fca00087e24ff */
[----:B------:R-:W2:Y:S04]  /*32c0*/  LDG.E.U8 R13, desc[UR10][R10.64] ;  /* 0x0000000a0a0d7981 */ /* 0x000ea8000c1e1100 */
[----:B------:R-:W3:Y:S04]  /*32d0*/  LDG.E.U8 R5, desc[UR10][R10.64+0x200] ;  /* 0x0002000a0a057981 */ /* 0x000ee8000c1e1100 */
[----:B------:R-:W4:Y:S04]  /*32e0*/  LDG.E.U8 R15, desc[UR10][R10.64+0x100] ;  /* 0x0001000a0a0f7981 */ /* 0x000f28000c1e1100 */
[----:B------:R0:W5:Y:S01]  /*32f0*/  LDG.E.U8 R17, desc[UR10][R10.64+0x300] ;  /* 0x0003000a0a117981 */ /* 0x000162000c1e1100 */
[----:B------:R-:W-:Y:S01]  /*3300*/  PRMT R12, R7, 0x7770, RZ ;  /* 0x00007770070c7816 */ /* 0x000fe200000000ff */
[C---:B------:R-:W-:Y:S01]  /*3310*/  VIADD R6, R9.reuse, 0x100 ;  /* 0x0000010009067836 */ /* 0x040fe20000000000 */
[----:B-1----:R-:W-:Y:S01]  /*3320*/  IADD3 R19, P1, PT, R8, UR6, RZ ;  /* 0x0000000608137c10 */ /* 0x002fe2000ff3e0ff */
[----:B------:R-:W-:-:S02]  /*3330*/  VIADD R4, R9, 0x200 ;  /* 0x0000020009047836 */ /* 0x000fc40000000000 */
[----:B------:R-:W-:-:S04]  /*3340*/  IMAD.U32 R14, RZ, RZ, UR7 ;  /* 0x00000007ff0e7e24 */ /* 0x000fc8000f8e00ff */
[----:B0-----:R-:W-:Y:S01]  /*3350*/  IMAD.X R10, RZ, RZ, R14, P1 ;  /* 0x000000ffff0a7224 */ /* 0x001fe200008e060e */
[----:B--2---:R-:W-:Y:S02]  /*3360*/  ISETP.NE.AND P0, PT, R13, R12, PT ;  /* 0x0000000c0d00720c */ /* 0x004fe40003f05270 */
[-C--:B------:R-:W-:Y:S02]  /*3370*/  IADD3 R13, P3, PT, R4, R19.reuse, RZ ;  /* 0x00000013040d7210 */ /* 0x080fe40007f7e0ff */
[----:B------:R-:W-:Y:S02]  /*3380*/  SEL R6, R9, R6, !P0 ;  /* 0x0000000609067207 */ /* 0x000fe40004000000 */
[-C--:B---3--:R-:W-:Y:S02]  /*3390*/  ISETP.NE.AND P2, PT, R5, R12.reuse, PT ;  /* 0x0000000c0500720c */ /* 0x088fe40003f45270 */
[----:B------:R-:W-:Y:S01]  /*33a0*/  IADD3 R6, P4, PT, R6, R19, RZ ;  /* 0x0000001306067210 */ /* 0x000fe20007f9e0ff */
[----:B------:R-:W-:Y:S01]  /*33b0*/  IMAD.X R19, RZ, RZ, R10, P3 ;  /* 0x000000ffff137224 */ /* 0x000fe200018e060a */
[----:B----4-:R-:W-:-:S02]  /*33c0*/  ISETP.EQ.OR P0, PT, R15, R12, !P0 ;  /* 0x0000000c0f00720c */ /* 0x010fc40004702670 */
[C---:B------:R-:W-:Y:S01]  /*33d0*/  ISETP.LT.U32.AND P1, PT, R13.reuse, R6, PT ;  /* 0x000000060d00720c */ /* 0x040fe20003f21070 */
[----:B------:R-:W-:Y:S01]  /*33e0*/  IMAD.X R10, RZ, RZ, R10, P4 ;  /* 0x000000ffff0a7224 */ /* 0x000fe200020e060a */
[----:B------:R-:W-:Y:S02]  /*33f0*/  IADD3 R11, P4, PT, R13, 0x100, RZ ;  /* 0x000001000d0b7810 */ /* 0x000fe40007f9e0ff */
[----:B-----5:R-:W-:Y:S02]  /*3400*/  ISETP.NE.AND P3, PT, R17, R12, PT ;  /* 0x0000000c1100720c */ /* 0x020fe40003f65270 */
[----:B------:R-:W-:-:S04]  /*3410*/  ISETP.LT.AND.EX P1, PT, R19, R10, PT, P1 ;  /* 0x0000000a1300720c */ /* 0x000fc80003f21310 */
[----:B------:R-:W-:Y:S02]  /*3420*/  @!P2 SEL R6, R13, R6, P1 ;  /* 0x000000060d06a207 */ /* 0x000fe40000800000 */
[----:B------:R-:W-:Y:S02]  /*3430*/  @!P2 SEL R10, R19, R10, P1 ;  /* 0x0000000a130aa207 */ /* 0x000fe40000800000 */
[----:B------:R-:W-:Y:S02]  /*3440*/  ISETP.GE.U32.AND P1, PT, R18, UR5, PT ;  /* 0x0000000512007c0c */ /* 0x000fe4000bf26070 */
[----:B------:R-:W-:Y:S01]  /*3450*/  SEL R6, R6, R13, P0 ;  /* 0x0000000d06067207 */ /* 0x000fe20000000000 */
[----:B------:R-:W-:Y:S01]  /*3460*/  IMAD.X R13, RZ, RZ, R19, P4 ;  /* 0x000000ffff0d7224 */ /* 0x000fe200020e0613 */
[----:B------:R-:W-:Y:S02]  /*3470*/  ISETP.GE.U32.AND.EX P1, PT, R16, UR4, PT, P1 ;  /* 0x0000000410007c0c */ /* 0x000fe4000bf26110 */
[----:B------:R-:W-:-:S02]  /*3480*/  SEL R10, R10, R19, P0 ;  /* 0x000000130a0a7207 */ /* 0x000fc40000000000 */
[----:B------:R-:W-:Y:S02]  /*3490*/  ISETP.LT.U32.AND P2, PT, R11, R6, PT ;  /* 0x000000060b00720c */ /* 0x000fe40003f41070 */
[----:B------:R-:W-:Y:S02]  /*34a0*/  ISETP.EQ.OR P0, PT, R5, R12, P0 ;  /* 0x0000000c0500720c */ /* 0x000fe40000702670 */
[----:B------:R-:W-:Y:S02]  /*34b0*/  ISETP.LT.AND.EX P2, PT, R13, R10, PT, P2 ;  /* 0x0000000a0d00720c */ /* 0x000fe40003f41320 */
[----:B------:R-:W-:Y:S02]  /*34c0*/  ISETP.EQ.OR P4, PT, R17, R12, P0 ;  /* 0x0000000c1100720c */ /* 0x000fe40000782670 */
[----:B------:R-:W-:Y:S02]  /*34d0*/  @!P3 SEL R6, R11, R6, P2 ;  /* 0x000000060b06b207 */ /* 0x000fe40001000000 */
[----:B------:R-:W-:-:S02]  /*34e0*/  @!P3 SEL R10, R13, R10, P2 ;  /* 0x0000000a0d0ab207 */ /* 0x000fc40001000000 */
[----:B------:R-:W-:Y:S02]  /*34f0*/  SEL R4, RZ, 0x1, !P4 ;  /* 0x00000001ff047807 */ /* 0x000fe40006000000 */
[----:B------:R-:W-:Y:S02]  /*3500*/  SEL R6, R6, R11, P0 ;  /* 0x0000000b06067207 */ /* 0x000fe40000000000 */
[----:B------:R-:W-:Y:S01]  /*3510*/  SEL R5, R10, R13, P0 ;  /* 0x0000000d0a057207 */ /* 0x000fe20000000000 */
[----:B------:R-:W-:Y:S06]  /*3520*/  @!P1 BRA `(.L_x_108) ;  /* 0x0000001400b49947 */ /* 0x000fec0003800000 */
[----:B------:R-:W-:Y:S02]  /*3530*/  IADD3 R10, P1, PT, R8, UR5, RZ ;  /* 0x00000005080a7c10 */ /* 0x000fe4000ff3e0ff */
[----:B------:R-:W-:Y:S02]  /*3540*/  IADD3 R13, P2, PT, R2, -0x400, RZ ;  /* 0xfffffc00020d7810 */ /* 0x000fe40007f5e0ff */
[----:B------:R-:W-:Y:S01]  /*3550*/  LOP3.LUT R15, RZ, R9, RZ, 0x33, !PT ;  /* 0x00000009ff0f7212 */ /* 0x000fe200078e33ff */
[----:B------:R-:W-:Y:S01]  /*3560*/  IMAD.X R11, RZ, RZ, UR4, P1 ;  /* 0x00000004ff0b7e24 */ /* 0x000fe200088e06ff */
[----:B------:R-:W-:Y:S01]  /*3570*/  ISETP.GT.U32.AND P0, PT, R10, R13, PT ;  /* 0x0000000d0a00720c */ /* 0x000fe20003f04070 */
[----:B------:R-:W-:Y:S01]  /*3580*/  UMOV UR4, URZ ;  /* 0x000000ff00047c82 */ /* 0x000fe20008000000 */
[----:B------:R-:W-:Y:S02]  /*3590*/  IADD3.X R18, PT, PT, R3, -0x1, RZ, P2, !PT ;  /* 0xffffffff03127810 */ /* 0x000fe400017fe4ff */
[----:B------:R-:W-:-:S02]  /*35a0*/  IADD3 R15, PT, PT, R2, -UR5, R15 ;  /* 0x80000005020f7c10 */ /* 0x000fc4000fffe00f */
[----:B------:R-:W-:-:S03]  /*35b0*/  ISETP.GT.U32.AND.EX P0, PT, R11, R18, PT, P0 ;  /* 0x000000120b00720c */ /* 0x000fc60003f04100 */
[----:B------:R-:W-:-:S10]  /*35c0*/  IMAD.IADD R8, R15, 0x1, -R8 ;  /* 0x000000010f087824 */ /* 0x000fd400078e0a08 */
[----:B------:R-:W-:Y:S05]  /*35d0*/  @P0 BRA `(.L_x_109) ;  /* 0x0000000400300947 */ /* 0x000fea0003800000 */
[----:B------:R-:W0:Y:S01]  /*35e0*/  LDC.64 R2, c[0x0][0x3c8] ;  /* 0x0000f200ff027b82 */ /* 0x000e220000000a00 */
[----:B------:R-:W-:Y:S01]  /*35f0*/  PRMT R12, R7, 0x7770, RZ ;  /* 0x00007770070c7816 */ /* 0x000fe200000000ff */
[----:B------:R-:W1:Y:S01]  /*3600*/  LDCU.64 UR8, c[0x0][0x380] ;  /* 0x00007000ff0877ac */ /* 0x000e620008000a00 */
[----:B------:R-:W2:Y:S01]  /*3610*/  LDCU.64 UR6, c[0x0][0x390] ;  /* 0x00007200ff0677ac */ /* 0x000ea20008000a00 */
[----:B------:R-:W-:-:S04]  /*3620*/  NOP ;  /* 0x0000000000007918 */ /* 0x000fc80000000000 */
.L_x_110:
[----:B------:R-:W-:-:S05]  /*3630*/  IADD3 R20, P0, PT, R9, R10, RZ ;  /* 0x0000000a09147210 */ /* 0x000fca0007f1e0ff */
[----:B------:R-:W-:Y:S01]  /*3640*/  IMAD.X R23, RZ, RZ, R11, P0 ;  /* 0x000000ffff177224 */ /* 0x000fe200000e060b */
[----:B-1----:R-:W-:-:S04]  /*3650*/  IADD3 R16, P0, PT, R20, UR8, RZ ;  /* 0x0000000814107c10 */ /* 0x002fc8000ff1e0ff */
[----:B------:R-:W-:-:S05]  /*3660*/  IADD3.X R17, PT, PT, R23, UR9, RZ, P0, !PT ;  /* 0x0000000917117c10 */ /* 0x000fca00087fe4ff */
[----:B------:R-:W3:Y:S04]  /*3670*/  LDG.E.U8 R15, desc[UR10][R16.64] ;  /* 0x0000000a100f7981 */ /* 0x000ee8000c1e1100 */
[----:B------:R-:W4:Y:S04]  /*3680*/  LDG.E.U8 R21, desc[UR10][R16.64+0x100] ;  /* 0x0001000a10157981 */ /* 0x000f28000c1e1100 */
[----:B------:R-:W5:Y:S04]  /*3690*/  LDG.E.U8 R19, desc[UR10][R16.64+0x200] ;  /* 0x0002000a10137981 */ /* 0x000f68000c1e1100 */
[----:B------:R1:W5:Y:S01]  /*36a0*/  LDG.E.U8 R7, desc[UR10][R16.64+0x300] ;  /* 0x0003000a10077981 */ /* 0x000362000c1e1100 */
[----:B------:R-:W-:Y:S01]  /*36b0*/  LOP3.LUT P4, RZ, R4, 0xff, RZ, 0xc0, !PT ;  /* 0x000000ff04ff7812 */ /* 0x000fe2000788c0ff */
[----:B--2---:R-:W-:Y:S01]  /*36c0*/  IMAD.U32 R14, RZ, RZ, UR7 ;  /* 0x00000007ff0e7e24 */ /* 0x004fe2000f8e00ff */
[----:B------:R-:W-:Y:S01]  /*36d0*/  USHF.R.S32.HI UR12, URZ, 0x1f, UR5 ;  /* 0x0000001fff0c7899 */ /* 0x000fe20008011405 */
[----:B---3--:R-:W-:-:S02]  /*36e0*/  ISETP.NE.AND P2, PT, R15, R12, PT ;  /* 0x0000000c0f00720c */ /* 0x008fc40003f45270 */
[----:B------:R-:W-:Y:S01]  /*36f0*/  IADD3 R15, P0, PT, R20, UR6, RZ ;  /* 0x00000006140f7c10 */ /* 0x000fe2000ff1e0ff */
[----:B------:R-:W-:Y:S01]  /*3700*/  IMAD.MOV.U32 R20, RZ, RZ, R5 ;  /* 0x000000ffff147224 */ /* 0x000fe200078e0005 */
[----:B------:R-:W-:-:S06]  /*3710*/  SEL R22, RZ, 0x1, P2 ;  /* 0x00000001ff167807 */ /* 0x000fcc0001000000 */
[----:B------:R-:W-:Y:S01]  /*3720*/  @P4 SEL R22, R4, 0x1, P2 ;  /* 0x0000000104164807 */ /* 0x000fe20001000000 */
[----:B------:R-:W-:Y:S01]  /*3730*/  IMAD.X R5, R23, 0x1, R14, P0 ;  /* 0x0000000117057824 */ /* 0x000fe200000e060e */
[C---:B------:R-:W-:Y:S02]  /*3740*/  ISETP.LT.U32.AND P0, PT, R15.reuse, R6, PT ;  /* 0x000000060f00720c */ /* 0x040fe40003f01070 */
[----:B-1----:R-:W-:Y:S02]  /*3750*/  IADD3 R17, P5, PT, R15, 0x100, RZ ;  /* 0x000001000f117810 */ /* 0x002fe40007fbe0ff */
[----:B------:R-:W-:Y:S02]  /*3760*/  ISETP.LT.AND.EX P0, PT, R5, R20, PT, P0 ;  /* 0x000000140500720c */ /* 0x000fe40003f01300 */
[----:B----4-:R-:W-:Y:S01]  /*3770*/  ISETP.NE.AND P3, PT, R21, R12, PT ;  /* 0x0000000c1500720c */ /* 0x010fe20003f65270 */
[----:B------:R-:W-:Y:S01]  /*3780*/  IMAD.X R21, RZ, RZ, R5, P5 ;  /* 0x000000ffff157224 */ /* 0x000fe200028e0605 */
[----:B------:R-:W-:-:S02]  /*3790*/  @!P2 SEL R6, R15, R6, P0 ;  /* 0x000000060f06a207 */ /* 0x000fc40000000000 */
[----:B------:R-:W-:Y:S02]  /*37a0*/  LOP3.LUT P1, RZ, R22, 0xff, RZ, 0xc0, !PT ;  /* 0x000000ff16ff7812 */ /* 0x000fe4000782c0ff */
[----:B------:R-:W-:Y:S02]  /*37b0*/  @!P2 SEL R20, R5, R20, P0 ;  /* 0x000000140514a207 */ /* 0x000fe40000000000 */
[----:B------:R-:W-:Y:S02]  /*37c0*/  SEL R6, R15, R6, !P4 ;  /* 0x000000060f067207 */ /* 0x000fe40006000000 */
[----:B------:R-:W-:Y:S02]  /*37d0*/  SEL R16, R5, R20, !P4 ;  /* 0x0000001405107207 */ /* 0x000fe40006000000 */
[----:B------:R-:W-:Y:S02]  /*37e0*/  ISETP.LT.U32.AND P0, PT, R17, R6, PT ;  /* 0x000000061100720c */ /* 0x000fe40003f01070 */
[----:B------:R-:W-:-:S02]  /*37f0*/  SEL R4, RZ, 0x1, P3 ;  /* 0x00000001ff047807 */ /* 0x000fc40001800000 */
[----:B------:R-:W-:Y:S02]  /*3800*/  ISETP.LT.AND.EX P0, PT, R21, R16, PT, P0 ;  /* 0x000000101500720c */ /* 0x000fe40003f01300 */
[----:B------:R-:W-:Y:S02]  /*3810*/  @P1 SEL R4, R22, 0x1, P3 ;  /* 0x0000000116041807 */ /* 0x000fe40001800000 */
[----:B------:R-:W-:Y:S02]  /*3820*/  @!P3 SEL R6, R17, R6, P0 ;  /* 0x000000061106b207 */ /* 0x000fe40000000000 */
[----:B------:R-:W-:Y:S02]  /*3830*/  @!P3 SEL R16, R21, R16, P0 ;  /* 0x000000101510b207 */ /* 0x000fe40000000000 */
[----:B-----5:R-:W-:Y:S02]  /*3840*/  ISETP.NE.AND P2, PT, R19, R12, PT ;  /* 0x0000000c1300720c */ /* 0x020fe40003f45270 */
[----:B------:R-:W-:-:S02]  /*3850*/  IADD3 R19, P0, PT, R15, 0x200, RZ ;  /* 0x000002000f137810 */ /* 0x000fc40007f1e0ff */
[----:B------:R-:W-:Y:S02]  /*3860*/  SEL R6, R17, R6, !P1 ;  /* 0x0000000611067207 */ /* 0x000fe40004800000 */
[----:B------:R-:W-:Y:S01]  /*3870*/  SEL R16, R21, R16, !P1 ;  /* 0x0000001015107207 */ /* 0x000fe20004800000 */
[----:B------:R-:W-:Y:S01]  /*3880*/  IMAD.X R17, RZ, RZ, R5, P0 ;  /* 0x000000ffff117224 */ /* 0x000fe200000e0605 */
[----:B------:R-:W-:Y:S02]  /*3890*/  LOP3.LUT P1, RZ, R4, 0xff, RZ, 0xc0, !PT ;  /* 0x000000ff04ff7812 */ /* 0x000fe4000782c0ff */
[----:B------:R-:W-:Y:S02]  /*38a0*/  ISETP.LT.U32.AND P0, PT, R19, R6, PT ;  /* 0x000000061300720c */ /* 0x000fe40003f01070 */
[----:B------:R-:W-:Y:S02]  /*38b0*/  SEL R20, RZ, 0x1, P2 ;  /* 0x00000001ff147807 */ /* 0x000fe40001000000 */
[----:B------:R-:W-:-:S04]  /*38c0*/  ISETP.LT.AND.EX P0, PT, R17, R16, PT, P0 ;  /* 0x000000101100720c */ /* 0x000fc80003f01300 */
[----:B------:R-:W-:Y:S02]  /*38d0*/  @!P2 SEL R6, R19, R6, P0 ;  /* 0x000000061306a207 */ /* 0x000fe40000000000 */
[----:B------:R-:W-:Y:S02]  /*38e0*/  @!P2 SEL R16, R17, R16, P0 ;  /* 0x000000101110a207 */ /* 0x000fe40000000000 */
[----:B------:R-:W-:Y:S02]  /*38f0*/  @P1 SEL R20, R4, 0x1, P2 ;  /* 0x0000000104141807 */ /* 0x000fe40001000000 */
[----:B------:R-:W-:Y:S02]  /*3900*/  IADD3 R15, P0, PT, R15, 0x300, RZ ;  /* 0x000003000f0f7810 */ /* 0x000fe40007f1e0ff */
[----:B0-----:R-:W-:Y:S02]  /*3910*/  IADD3 R4, P4, PT, -R10, R2, RZ ;  /* 0x000000020a047210 */ /* 0x001fe40007f9e1ff */
[----:B------:R-:W-:Y:S01]  /*3920*/  ISETP.NE.AND P2, PT, R7, R12, PT ;  /* 0x0000000c0700720c */ /* 0x000fe20003f45270 */
[----:B------:R-:W-:Y:S01]  /*3930*/  IMAD.X R5, RZ, RZ, R5, P0 ;  /* 0x000000ffff057224 */ /* 0x000fe200000e0605 */
[----:B------:R-:W-:Y:S01]  /*3940*/  ISETP.GE.U32.AND P0, PT, R4, UR5, PT ;  /* 0x0000000504007c0c */ /* 0x000fe2000bf06070 */
[----:B------:R-:W-:Y:S01]  /*3950*/  IMAD.X R7, R3, 0x1, ~R11, P4 ;  /* 0x0000000103077824 */ /* 0x000fe200020e0e0b */
[----:B------:R-:W-:-:S02]  /*3960*/  SEL R6, R19, R6, !P1 ;  /* 0x0000000613067207 */ /* 0x000fc40004800000 */
[----:B------:R-:W-:Y:S02]  /*3970*/  SEL R16, R17, R16, !P1 ;  /* 0x0000001011107207 */ /* 0x000fe40004800000 */
[----:B------:R-:W-:Y:S02]  /*3980*/  ISETP.GE.U32.AND.EX P0, PT, R7, UR12, PT, P0 ;  /* 0x0000000c07007c0c */ /* 0x000fe4000bf06100 */
[----:B------:R-:W-:Y:S02]  /*3990*/  LOP3.LUT P3, RZ, R20, 0xff, RZ, 0xc0, !PT ;  /* 0x000000ff14ff7812 */ /* 0x000fe4000786c0ff */
[----:B------:R-:W-:Y:S02]  /*39a0*/  ISETP.LT.U32.AND P1, PT, R15, R6, PT ;  /* 0x000000060f00720c */ /* 0x000fe40003f21070 */
[----:B------:R-:W-:Y:S02]  /*39b0*/  SEL R4, RZ, 0x1, P2 ;  /* 0x00000001ff047807 */ /* 0x000fe40001000000 */
[----:B------:R-:W-:-:S04]  /*39c0*/  ISETP.LT.AND.EX P1, PT, R5, R16, PT, P1 ;  /* 0x000000100500720c */ /* 0x000fc80003f21310 */
[----:B------:R-:W-:Y:S02]  /*39d0*/  @!P2 SEL R6, R15, R6, P1 ;  /* 0x000000060f06a207 */ /* 0x000fe40000800000 */
[----:B------:R-:W-:Y:S02]  /*39e0*/  @!P2 SEL R16, R5, R16, P1 ;  /* 0x000000100510a207 */ /* 0x000fe40000800000 */
[----:B------:R-:W-:Y:S02]  /*39f0*/  @P3 SEL R4, R20, 0x1, P2 ;  /* 0x0000000114043807 */ /* 0x000fe40001000000 */
[----:B------:R-:W-:Y:S02]  /*3a00*/  SEL R6, R15, R6, !P3 ;  /* 0x000000060f067207 */ /* 0x000fe40005800000 */
[----:B------:R-:W-:Y:S01]  /*3a10*/  SEL R5, R5, R16, !P3 ;  /* 0x0000001005057207 */ /* 0x000fe20005800000 */
[----:B------:R-:W-:Y:S06]  /*3a20*/  @!P0 BRA `(.L_x_108) ;  /* 0x0000001000748947 */ /* 0x000fec0003800000 */
[----:B------:R-:W-:Y:S01]  /*3a30*/  IADD3 R10, P0, PT, R10, UR5, RZ ;  /* 0x000000050a0a7c10 */ /* 0x000fe2000ff1e0ff */
[----:B------:R-:W-:Y:S01]  /*3a40*/  UIADD3 UR4, UPT, UPT, UR4, 0x1, URZ ;  /* 0x0000000104047890 */ /* 0x000fe2000fffe0ff */
[----:B------:R-:W-:Y:S02]  /*3a50*/  VIADD R8, R8, -UR5 ;  /* 0x8000000508087c36 */ /* 0x000fe40008000000 */
[----:B------:R-:W-:Y:S02]  /*3a60*/  IADD3.X R11, PT, PT, R11, UR12, RZ, P0, !PT ;  /* 0x0000000c0b0b7c10 */ /* 0x000fe400087fe4ff */
[----:B------:R-:W-:-:S04]  /*3a70*/  ISETP.GT.U32.AND P0, PT, R10, R13, PT ;  /* 0x0000000d0a00720c */ /* 0x000fc80003f04070 */
[----:B------:R-:W-:-:S13]  /*3a80*/  ISETP.GT.U32.AND.EX P0, PT, R11, R18, PT, P0 ;  /* 0x000000120b00720c */ /* 0x000fda0003f04100 */
[----:B------:R-:W-:Y:S05]  /*3a90*/  @!P0 BRA `(.L_x_110) ;  /* 0xfffffff800e48947 */ /* 0x000fea000383ffff */
.L_x_109:
[----:B------:R-:W-:Y:S01]  /*3aa0*/  IMAD.IADD R16, R2, 0x1, -R10 ;  /* 0x0000000102107824 */ /* 0x000fe200078e0a0a */
[----:B------:R-:W-:Y:S01]  /*3ab0*/  ISETP.GE.U32.AND P1, PT, R10, R2, PT ;  /* 0x000000020a00720c */ /* 0x000fe20003f26070 */
[----:B------:R-:W-:Y:S03]  /*3ac0*/  BSSY.RECONVERGENT B1, `(.L_x_108) ;  /* 0x0000113000017945 */ /* 0x000fe60003800200 */
[----:B------:R-:W-:-:S04]  /*3ad0*/  ISETP.GE.AND P0, PT, R9, R16, PT ;  /* 0x000000100900720c */ /* 0x000fc80003f06270 */
[----:B------:R-:W-:-:S13]  /*3ae0*/  ISETP.GE.U32.OR.EX P0, PT, R11, R3, P0, P1 ;  /* 0x000000030b00720c */ /* 0x000fda0000706510 */
[----:B------:R-:W-:Y:S05]  /*3af0*/  @P0 BRA `(.L_x_111) ;  /* 0x00000010003c0947 */ /* 0x000fea0003800000 */
[----:B------:R-:W0:Y:S01]  /*3b00*/  LDC R3, c[0x0][0x3d0] ;  /* 0x0000f400ff037b82 */ /* 0x000e220000000800 */
[----:B------:R-:W-:Y:S01]  /*3b10*/  LOP3.LUT R7, RZ, R9, RZ, 0x33, !PT ;  /* 0x00000009ff077212 */ /* 0x000fe200078e33ff */
[----:B------:R-:W-:Y:S01]  /*3b20*/  IMAD.SHL.U32 R16, R0, 0x400, RZ ;  /* 0x0000040000107824 */ /* 0x000fe200078e00ff */
[----:B------:R-:W-:Y:S01]  /*3b30*/  BSSY.RECONVERGENT B2, `(.L_x_112) ;  /* 0x0000088000027945 */ /* 0x000fe20003800200 */
[----:B------:R-:W-:Y:S02]  /*3b40*/  IMAD.MOV.U32 R13, RZ, RZ, R9 ;  /* 0x000000ffff0d7224 */ /* 0x000fe400078e0009 */
[----:B------:R-:W-:-:S05]  /*3b50*/  IMAD.IADD R7, R7, 0x1, R2 ;  /* 0x0000000107077824 */ /* 0x000fca00078e0202 */
[----:B------:R-:W-:Y:S01]  /*3b60*/  IADD3 R2, PT, PT, R7, -UR5, -R16 ;  /* 0x8000000507027c10 */ /* 0x000fe2000fffe810 */
[----:B0-----:R-:W-:-:S04]  /*3b70*/  IMAD R3, R3, UR4, RZ ;  /* 0x0000000403037c24 */ /* 0x001fc8000f8e02ff */
[----:B------:R-:W-:-:S05]  /*3b80*/  IMAD R2, R3, -0x400, R2 ;  /* 0xfffffc0003027824 */ /* 0x000fca00078e0202 */
[C---:B------:R-:W-:Y:S02]  /*3b90*/  ISETP.GE.U32.AND P0, PT, R2.reuse, 0x700, PT ;  /* 0x000007000200780c */ /* 0x040fe40003f06070 */
[----:B------:R-:W-:-:S04]  /*3ba0*/  LEA.HI R15, R2, 0x1, RZ, 0x18 ;  /* 0x00000001020f7811 */ /* 0x000fc800078fc0ff */
[----:B------:R-:W-:-:S04]  /*3bb0*/  LOP3.LUT R18, R15, 0x7, RZ, 0xc0, !PT ;  /* 0x000000070f127812 */ /* 0x000fc800078ec0ff */
[----:B------:R-:W-:-:S03]  /*3bc0*/  ISETP.NE.AND P1, PT, R18, RZ, PT ;  /* 0x000000ff1200720c */ /* 0x000fc60003f25270 */
[----:B------:R-:W-:Y:S10]  /*3bd0*/  @!P0 BRA `(.L_x_113) ;  /* 0x0000000400f48947 */ /* 0x000ff40003800000 */
[----:B------:R-:W-:Y:S01]  /*3be0*/  LEA.HI R8, R8, 0x1, RZ, 0x18 ;  /* 0x0000000108087811 */ /* 0x000fe200078fc0ff */
[----:B------:R-:W-:-:S03]  /*3bf0*/  IMAD.MOV.U32 R13, RZ, RZ, R9 ;  /* 0x000000ffff0d7224 */ /* 0x000fc600078e0009 */
[----:B------:R-:W-:-:S05]  /*3c00*/  LOP3.LUT R8, R8, 0x1fffff8, RZ, 0xc0, !PT ;  /* 0x01fffff808087812 */ /* 0x000fca00078ec0ff */
[----:B------:R-:W-:-:S07]  /*3c10*/  IMAD.MOV R8, RZ, RZ, -R8 ;  /* 0x000000ffff087224 */ /* 0x000fce00078e0a08 */
.L_x_114:
[----:B------:R-:W-:-:S05]  /*3c20*/  IADD3 R27, P0, PT, R13, R10, RZ ;  /* 0x0000000a0d1b7210 */ /* 0x000fca0007f1e0ff */
[----:B------:R-:W-:Y:S01]  /*3c30*/  IMAD.X R22, RZ, RZ, R11, P0 ;  /* 0x000000ffff167224 */ /* 0x000fe200000e060b */
        /* <DEDUP_REMOVED lines=12> */
[----:B------:R-:W-:Y:S01]  /*3d00*/  IADD3 R27, P2, PT, R27, UR6, RZ ;  /* 0x000000061b1b7c10 */ /* 0x000fe2000ff5e0ff */
[----:B------:R-:W-:Y:S01]  /*3d10*/  VIADD R13, R13, 0x800 ;  /* 0x000008000d0d7836 */ /* 0x000fe20000000000 */
[----:B------:R-:W-:-:S03]  /*3d20*/  LOP3.LUT P4, RZ, R24, 0xff, RZ, 0xc0, !PT ;  /* 0x000000ff18ff7812 */ /* 0x000fc6000788c0ff */
[----:B------:R-:W-:Y:S01]  /*3d30*/  IMAD.X R4, R22, 0x1, R14, P2 ;  /* 0x0000000116047824 */ /* 0x000fe200010e060e */
[CC--:B--2---:R-:W-:Y:S02]  /*3d40*/  ISETP.NE.AND P0, PT, R20.reuse, R12.reuse, PT ;  /* 0x0000000c1400720c */ /* 0x0c4fe40003f05270 */
[----:B------:R-:W-:-:S07]  /*3d50*/  ISETP.EQ.AND P5, PT, R20, R12, P4 ;  /* 0x0000000c1400720c */ /* 0x000fce00027a2270 */
[----:B------:R-:W-:Y:S02]  /*3d60*/  @!P4 SEL R24, RZ, 0x1, P0 ;  /* 0x00000001ff18c807 */ /* 0x000fe40000000000 */
[----:B------:R-:W-:Y:S02]  /*3d70*/  ISETP.LT.U32.AND P0, PT, R27, R6, PT ;  /* 0x000000061b00720c */ /* 0x000fe40003f01070 */
[----:B------:R-:W-:Y:S02]  /*3d80*/  SEL R20, R24, 0x1, !P5 ;  /* 0x0000000118147807 */ /* 0x000fe40006800000 */
[----:B---3--:R-:W-:Y:S02]  /*3d90*/  ISETP.NE.AND P6, PT, R16, R12, PT ;  /* 0x0000000c1000720c */ /* 0x008fe40003fc5270 */
[----:B------:R-:W-:Y:S02]  /*3da0*/  LOP3.LUT P2, RZ, R20, 0xff, RZ, 0xc0, !PT ;  /* 0x000000ff14ff7812 */ /* 0x000fe4000784c0ff */
[----:B------:R-:W-:-:S02]  /*3db0*/  ISETP.LT.AND.EX P0, PT, R4, R5, PT, P0 ;  /* 0x000000050400720c */ /* 0x000fc40003f01300 */
[----:B------:R-:W-:Y:S02]  /*3dc0*/  ISETP.EQ.AND P3, PT, R16, R12, P2 ;  /* 0x0000000c1000720c */ /* 0x000fe40001762270 */
[CC--:B------:R-:W-:Y:S02]  /*3dd0*/  SEL R22, R27.reuse, R6.reuse, P0 ;  /* 0x000000061b167207 */ /* 0x0c0fe40000000000 */
[----:B------:R-:W-:Y:S02]  /*3de0*/  @!P5 SEL R22, R27, R6, !P4 ;  /* 0x000000061b16d207 */ /* 0x000fe40006000000 */
[CC--:B------:R-:W-:Y:S02]  /*3df0*/  SEL R6, R4.reuse, R5.reuse, P0 ;  /* 0x0000000504067207 */ /* 0x0c0fe40000000000 */
[----:B------:R-:W-:Y:S02]  /*3e00*/  @!P5 SEL R6, R4, R5, !P4 ;  /* 0x000000050406d207 */ /* 0x000fe40006000000 */
[----:B------:R-:W-:-:S02]  /*3e10*/  @!P2 SEL R20, RZ, 0x1, P6 ;  /* 0x00000001ff14a807 */ /* 0x000fc40003000000 */
[----:B0-----:R-:W-:Y:S02]  /*3e20*/  IADD3 R3, P0, PT, R27, 0x100, RZ ;  /* 0x000001001b037810 */ /* 0x001fe40007f1e0ff */
[----:B------:R-:W-:Y:S02]  /*3e30*/  SEL R20, R20, 0x1, !P3 ;  /* 0x0000000114147807 */ /* 0x000fe40005800000 */
[----:B----4-:R-:W-:Y:S01]  /*3e40*/  ISETP.NE.AND P6, PT, R29, R12, PT ;  /* 0x0000000c1d00720c */ /* 0x010fe20003fc5270 */
[----:B------:R-:W-:Y:S01]  /*3e50*/  IMAD.X R5, RZ, RZ, R4, P0 ;  /* 0x000000ffff057224 */ /* 0x000fe200000e0604 */
[----:B------:R-:W-:Y:S02]  /*3e60*/  LOP3.LUT P4, RZ, R20, 0xff, RZ, 0xc0, !PT ;  /* 0x000000ff14ff7812 */ /* 0x000fe4000788c0ff */
[----:B------:R-:W-:Y:S02]  /*3e70*/  ISETP.LT.U32.AND P0, PT, R3, R22, PT ;  /* 0x000000160300720c */ /* 0x000fe40003f01070 */
[----:B------:R-:W-:-:S02]  /*3e80*/  ISETP.EQ.AND P5, PT, R29, R12, P4 ;  /* 0x0000000c1d00720c */ /* 0x000fc400027a2270 */
[----:B------:R-:W-:-:S04]  /*3e90*/  ISETP.LT.AND.EX P0, PT, R5, R6, PT, P0 ;  /* 0x000000060500720c */ /* 0x000fc80003f01300 */
[----:B------:R-:W-:Y:S02]  /*3ea0*/  SEL R2, R3, R22, P0 ;  /* 0x0000001603027207 */ /* 0x000fe40000000000 */
[----:B------:R-:W-:Y:S02]  /*3eb0*/  SEL R29, R5, R6, P0 ;  /* 0x00000006051d7207 */ /* 0x000fe40000000000 */
[----:B------:R-:W-:Y:S02]  /*3ec0*/  @!P4 SEL R20, RZ, 0x1, P6 ;  /* 0x00000001ff14c807 */ /* 0x000fe40003000000 */
[----:B------:R-:W-:Y:S02]  /*3ed0*/  @!P3 SEL R2, R3, R22, !P2 ;  /* 0x000000160302b207 */ /* 0x000fe40005000000 */
[----:B------:R-:W-:Y:S02]  /*3ee0*/  SEL R20, R20, 0x1, !P5 ;  /* 0x0000000114147807 */ /* 0x000fe40006800000 */
[----:B------:R-:W-:-:S02]  /*3ef0*/  @!P3 SEL R29, R5, R6, !P2 ;  /* 0x00000006051db207 */ /* 0x000fc40005000000 */
[----:B------:R-:W-:Y:S02]  /*3f00*/  LOP3.LUT P2, RZ, R20, 0xff, RZ, 0xc0, !PT ;  /* 0x000000ff14ff7812 */ /* 0x000fe4000784c0ff */
[----:B------:R-:W-:Y:S02]  /*3f10*/  IADD3 R3, P0, PT, R27, 0x200, RZ ;  /* 0x000002001b037810 */ /* 0x000fe40007f1e0ff */
[CC--:B-----5:R-:W-:Y:S02]  /*3f20*/  ISETP.NE.AND P6, PT, R23.reuse, R12.reuse, PT ;  /* 0x0000000c1700720c */ /* 0x0e0fe40003fc5270 */
[----:B------:R-:W-:Y:S01]  /*3f30*/  ISETP.EQ.AND P3, PT, R23, R12, P2 ;  /* 0x0000000c1700720c */ /* 0x000fe20001762270 */
[----:B------:R-:W-:Y:S01]  /*3f40*/  IMAD.X R6, RZ, RZ, R4, P0 ;  /* 0x000000ffff067224 */ /* 0x000fe200000e0604 */
[----:B------:R-:W-:-:S04]  /*3f50*/  ISETP.LT.U32.AND P0, PT, R3, R2, PT ;  /* 0x000000020300720c */ /* 0x000fc80003f01070 */
[-C--:B------:R-:W-:Y:S02]  /*3f60*/  ISETP.LT.AND.EX P0, PT, R6, R29.reuse, PT, P0 ;  /* 0x0000001d0600720c */ /* 0x080fe40003f01300 */
[----:B------:R-:W-:Y:S02]  /*3f70*/  @!P2 SEL R20, RZ, 0x1, P6 ;  /* 0x00000001ff14a807 */ /* 0x000fe40003000000 */
[CC--:B------:R-:W-:Y:S02]  /*3f80*/  SEL R5, R3.reuse, R2.reuse, P0 ;  /* 0x0000000203057207 */ /* 0x0c0fe40000000000 */
[----:B------:R-:W-:Y:S02]  /*3f90*/  SEL R20, R20, 0x1, !P3 ;  /* 0x0000000114147807 */ /* 0x000fe40005800000 */
[----:B------:R-:W-:Y:S02]  /*3fa0*/  @!P5 SEL R5, R3, R2, !P4 ;  /* 0x000000020305d207 */ /* 0x000fe40006000000 */
[----:B------:R-:W-:-:S02]  /*3fb0*/  SEL R16, R6, R29, P0 ;  /* 0x0000001d06107207 */ /* 0x000fc40000000000 */
[----:B------:R-:W-:Y:S02]  /*3fc0*/  IADD3 R2, P0, PT, R27, 0x300, RZ ;  /* 0x000003001b027810 */ /* 0x000fe40007f1e0ff */
[----:B------:R-:W-:Y:S02]  /*3fd0*/  @!P5 SEL R16, R6, R29, !P4 ;  /* 0x0000001d0610d207 */ /* 0x000fe40006000000 */
[----:B------:R-:W-:Y:S01]  /*3fe0*/  LOP3.LUT P4, RZ, R20, 0xff, RZ, 0xc0, !PT ;  /* 0x000000ff14ff7812 */ /* 0x000fe2000788c0ff */
[----:B------:R-:W-:Y:S01]  /*3ff0*/  IMAD.X R3, RZ, RZ, R4, P0 ;  /* 0x000000ffff037224 */ /* 0x000fe200000e0604 */
[----:B------:R-:W-:Y:S02]  /*4000*/  ISETP.LT.U32.AND P0, PT, R2, R5, PT ;  /* 0x000000050200720c */ /* 0x000fe40003f01070 */
[----:B------:R-:W-:Y:S02]  /*4010*/  ISETP.NE.AND P6, PT, R17, R12, PT ;  /* 0x0000000c1100720c */ /* 0x000fe40003fc5270 */
[----:B------:R-:W-:-:S02]  /*4020*/  ISETP.LT.AND.EX P0, PT, R3, R16, PT, P0 ;  /* 0x000000100300720c */ /* 0x000fc40003f01300 */
[----:B------:R-:W-:Y:S02]  /*4030*/  ISETP.EQ.AND P5, PT, R17, R12, P4 ;  /* 0x0000000c1100720c */ /* 0x000fe400027a2270 */
[CC--:B------:R-:W-:Y:S02]  /*4040*/  SEL R23, R2.reuse, R5.reuse, P0 ;  /* 0x0000000502177207 */ /* 0x0c0fe40000000000 */
[----:B------:R-:W-:Y:S02]  /*4050*/  @!P3 SEL R23, R2, R5, !P2 ;  /* 0x000000050217b207 */ /* 0x000fe40005000000 */
[----:B------:R-:W-:Y:S02]  /*4060*/  @!P4 SEL R20, RZ, 0x1, P6 ;  /* 0x00000001ff14c807 */ /* 0x000fe40003000000 */
[----:B------:R-:W-:Y:S02]  /*4070*/  SEL R6, R3, R16, P0 ;  /* 0x0000001003067207 */ /* 0x000fe40000000000 */
[----:B------:R-:W-:-:S02]  /*4080*/  IADD3 R2, P0, PT, R27, 0x400, RZ ;  /* 0x000004001b027810 */ /* 0x000fc40007f1e0ff */
[----:B------:R-:W-:Y:S02]  /*4090*/  SEL R20, R20, 0x1, !P5 ;  /* 0x0000000114147807 */ /* 0x000fe40006800000 */
[----:B------:R-:W-:Y:S01]  /*40a0*/  @!P3 SEL R6, R3, R16, !P2 ;  /* 0x000000100306b207 */ /* 0x000fe20005000000 */
[----:B------:R-:W-:Y:S01]  /*40b0*/  IMAD.X R3, RZ, RZ, R4, P0 ;  /* 0x000000ffff037224 */ /* 0x000fe200000e0604 */
[----:B------:R-:W-:Y:S02]  /*40c0*/  ISETP.LT.U32.AND P0, PT, R2, R23, PT ;  /* 0x000000170200720c */ /* 0x000fe40003f01070 */
[----:B------:R-:W-:Y:S02]  /*40d0*/  LOP3.LUT P2, RZ, R20, 0xff, RZ, 0xc0, !PT ;  /* 0x000000ff14ff7812 */ /* 0x000fe4000784c0ff */
[----:B------:R-:W-:-:S04]  /*40e0*/  ISETP.LT.AND.EX P0, PT, R3, R6, PT, P0 ;  /* 0x000000060300720c */ /* 0x000fc80003f01300 */
[CC--:B------:R-:W-:Y:S02]  /*40f0*/  SEL R5, R2.reuse, R23.reuse, P0 ;  /* 0x0000001702057207 */ /* 0x0c0fe40000000000 */
[----:B------:R-:W-:Y:S02]  /*4100*/  SEL R16, R3, R6, P0 ;  /* 0x0000000603107207 */ /* 0x000fe40000000000 */
[----:B------:R-:W-:Y:S02]  /*4110*/  ISETP.NE.AND P0, PT, R21, R12, PT ;  /* 0x0000000c1500720c */ /* 0x000fe40003f05270 */
[----:B------:R-:W-:Y:S02]  /*4120*/  @!P5 SEL R5, R2, R23, !P4 ;  /* 0x000000170205d207 */ /* 0x000fe40006000000 */
[----:B------:R-:W-:Y:S02]  /*4130*/  IADD3 R2, P3, PT, R27, 0x500, RZ ;  /* 0x000005001b027810 */ /* 0x000fe40007f7e0ff */
[----:B------:R-:W-:-:S02]  /*4140*/  @!P5 SEL R16, R3, R6, !P4 ;  /* 0x000000060310d207 */ /* 0x000fc40006000000 */
[----:B------:R-:W-:Y:S01]  /*4150*/  ISETP.EQ.AND P4, PT, R21, R12, P2 ;  /* 0x0000000c1500720c */ /* 0x000fe20001782270 */
[----:B------:R-:W-:Y:S01]  /*4160*/  IMAD.X R3, RZ, RZ, R4, P3 ;  /* 0x000000ffff037224 */ /* 0x000fe200018e0604 */
[----:B------:R-:W-:Y:S02]  /*4170*/  @!P2 SEL R20, RZ, 0x1, P0 ;  /* 0x00000001ff14a807 */ /* 0x000fe40000000000 */
[----:B------:R-:W-:Y:S02]  /*4180*/  ISETP.LT.U32.AND P0, PT, R2, R5, PT ;  /* 0x000000050200720c */ /* 0x000fe40003f01070 */
[----:B------:R-:W-:Y:S02]  /*4190*/  SEL R20, R20, 0x1, !P4 ;  /* 0x0000000114147807 */ /* 0x000fe40006000000 */
[----:B------:R-:W-:Y:S02]  /*41a0*/  ISETP.LT.AND.EX P0, PT, R3, R16, PT, P0 ;  /* 0x000000100300720c */ /* 0x000fe40003f01300 */
[----:B------:R-:W-:-:S02]  /*41b0*/  LOP3.LUT P3, RZ, R20, 0xff, RZ, 0xc0, !PT ;  /* 0x000000ff14ff7812 */ /* 0x000fc4000786c0ff */
[CC--:B------:R-:W-:Y:S02]  /*41c0*/  SEL R17, R2.reuse, R5.reuse, P0 ;  /* 0x0000000502117207 */ /* 0x0c0fe40000000000 */
[-C--:B------:R-:W-:Y:S02]  /*41d0*/  SEL R6, R3, R16.reuse, P0 ;  /* 0x0000001003067207 */ /* 0x080fe40000000000 */
[----:B------:R-:W-:Y:S02]  /*41e0*/  @!P4 SEL R17, R2, R5, !P2 ;  /* 0x000000050211c207 */ /* 0x000fe40005000000 */
[----:B------:R-:W-:Y:S02]  /*41f0*/  IADD3 R2, P0, PT, R27, 0x600, RZ ;  /* 0x000006001b027810 */ /* 0x000fe40007f1e0ff */
[----:B------:R-:W-:Y:S02]  /*4200*/  @!P4 SEL R6, R3, R16, !P2 ;  /* 0x000000100306c207 */ /* 0x000fe40005000000 */
[CC--:B------:R-:W-:Y:S01]  /*4210*/  ISETP.EQ.AND P4, PT, R19.reuse, R12.reuse, P3 ;  /* 0x0000000c1300720c */ /* 0x0c0fe20001f82270 */
[----:B------:R-:W-:Y:S01]  /*4220*/  IMAD.X R5, RZ, RZ, R4, P0 ;  /* 0x000000ffff057224 */ /* 0x000fe200000e0604 */
[----:B------:R-:W-:-:S02]  /*4230*/  ISETP.NE.AND P2, PT, R19, R12, PT ;  /* 0x0000000c1300720c */ /* 0x000fc40003f45270 */
[-C--:B------:R-:W-:Y:S02]  /*4240*/  ISETP.LT.U32.AND P0, PT, R2, R17.reuse, PT ;  /* 0x000000110200720c */ /* 0x080fe40003f01070 */
[----:B------:R-:W-:Y:S02]  /*4250*/  @!P3 SEL R20, RZ, 0x1, P2 ;  /* 0x00000001ff14b807 */ /* 0x000fe40001000000 */
[----:B------:R-:W-:Y:S02]  /*4260*/  ISETP.LT.AND.EX P0, PT, R5, R6, PT, P0 ;  /* 0x000000060500720c */ /* 0x000fe40003f01300 */
[----:B------:R-:W-:Y:S02]  /*4270*/  SEL R20, R20, 0x1, !P4 ;  /* 0x0000000114147807 */ /* 0x000fe40006000000 */
[----:B------:R-:W-:Y:S02]  /*4280*/  IADD3 R27, P5, PT, R27, 0x700, RZ ;  /* 0x000007001b1b7810 */ /* 0x000fe40007fbe0ff */
[----:B------:R-:W-:-:S02]  /*4290*/  SEL R16, R2, R17, P0 ;  /* 0x0000001102107207 */ /* 0x000fc40000000000 */
[----:B------:R-:W-:Y:S02]  /*42a0*/  LOP3.LUT P2, RZ, R20, 0xff, RZ, 0xc0, !PT ;  /* 0x000000ff14ff7812 */ /* 0x000fe4000784c0ff */
[----:B------:R-:W-:Y:S01]  /*42b0*/  @!P4 SEL R16, R2, R17, !P3 ;  /* 0x000000110210c207 */ /* 0x000fe20005800000 */
[----:B------:R-:W-:Y:S01]  /*42c0*/  IMAD.X R2, RZ, RZ, R4, P5 ;  /* 0x000000ffff027224 */ /* 0x000fe200028e0604 */
[CC--:B------:R-:W-:Y:S02]  /*42d0*/  SEL R3, R5.reuse, R6.reuse, P0 ;  /* 0x0000000605037207 */ /* 0x0c0fe40000000000 */
[----:B------:R-:W-:Y:S02]  /*42e0*/  ISETP.NE.AND P5, PT, R8, RZ, PT ;  /* 0x000000ff0800720c */ /* 0x000fe40003fa5270 */
[----:B------:R-:W-:Y:S02]  /*42f0*/  @!P4 SEL R3, R5, R6, !P3 ;  /* 0x000000060503c207 */ /* 0x000fe40005800000 */
[----:B------:R-:W-:-:S02]  /*4300*/  ISETP.EQ.AND P3, PT, R25, R12, P2 ;  /* 0x0000000c1900720c */ /* 0x000fc40001762270 */
[----:B------:R-:W-:Y:S02]  /*4310*/  ISETP.LT.U32.AND P0, PT, R27, R16, PT ;  /* 0x000000101b00720c */ /* 0x000fe40003f01070 */
[----:B------:R-:W-:Y:S02]  /*4320*/  ISETP.NE.AND P4, PT, R25, R12, PT ;  /* 0x0000000c1900720c */ /* 0x000fe40003f85270 */
[CC--:B------:R-:W-:Y:S02]  /*4330*/  ISETP.LT.AND.EX P0, PT, R2.reuse, R3.reuse, PT, P0 ;  /* 0x000000030200720c */ /* 0x0c0fe40003f01300 */
[----:B------:R-:W-:Y:S02]  /*4340*/  @!P2 SEL R20, RZ, 0x1, P4 ;  /* 0x00000001ff14a807 */ /* 0x000fe40002000000 */
[----:B------:R-:W-:Y:S02]  /*4350*/  SEL R6, R27, R16, P0 ;  /* 0x000000101b067207 */ /* 0x000fe40000000000 */
[----:B------:R-:W-:-:S02]  /*4360*/  SEL R5, R2, R3, P0 ;  /* 0x0000000302057207 */ /* 0x000fc40000000000 */
[----:B------:R-:W-:Y:S02]  /*4370*/  SEL R4, R20, 0x1, !P3 ;  /* 0x0000000114047807 */ /* 0x000fe40005800000 */
[----:B------:R-:W-:Y:S02]  /*4380*/  @!P3 SEL R6, R27, R16, !P2 ;  /* 0x000000101b06b207 */ /* 0x000fe40005000000 */
[----:B------:R-:W-:Y:S01]  /*4390*/  @!P3 SEL R5, R2, R3, !P2 ;  /* 0x000000030205b207 */ /* 0x000fe20005000000 */
[----:B------:R-:W-:Y:S06]  /*43a0*/  @P5 BRA `(.L_x_114) ;  /* 0xfffffff8001c5947 */ /* 0x000fec000383ffff */
.L_x_113:
[----:B------:R-:W-:Y:S05]  /*43b0*/  BSYNC.RECONVERGENT B2 ;  /* 0x0000000000027941 */ /* 0x000fea0003800200 */
.L_x_112:
[----:B------:R-:W-:Y:S05]  /*43c0*/  @!P1 BRA `(.L_x_111) ;  /* 0x0000000800089947 */ /* 0x000fea0003800000 */
[----:B------:R-:W-:Y:S01]  /*43d0*/  ISETP.GE.U32.AND P0, PT, R18, 0x4, PT ;  /* 0x000000041200780c */ /* 0x000fe20003f06070 */
[----:B------:R-:W-:Y:S01]  /*43e0*/  BSSY.RECONVERGENT B2, `(.L_x_115) ;  /* 0x0000043000027945 */ /* 0x000fe20003800200 */
[----:B------:R-:W-:-:S11]  /*43f0*/  LOP3.LUT P1, R15, R15, 0x3, RZ, 0xc0, !PT ;  /* 0x000000030f0f7812 */ /* 0x000fd6000782c0ff */
[----:B------:R-:W-:Y:S05]  /*4400*/  @!P0 BRA `(.L_x_116) ;  /* 0x0000000400008947 */ /* 0x000fea0003800000 */
[----:B------:R-:W-:-:S05]  /*4410*/  IADD3 R27, P0, PT, R13, R10, RZ ;  /* 0x0000000a0d1b7210 */ /* 0x000fca0007f1e0ff */
[----:B------:R-:W-:Y:S01]  /*4420*/  IMAD.X R25, RZ, RZ, R11, P0 ;  /* 0x000000ffff197224 */ /* 0x000fe200000e060b */
[----:B------:R-:W-:-:S04]  /*4430*/  IADD3 R2, P0, PT, R27, UR8, RZ ;  /* 0x000000081b027c10 */ /* 0x000fc8000ff1e0ff */
[----:B------:R-:W-:-:S05]  /*4440*/  IADD3.X R3, PT, PT, R25, UR9, RZ, P0, !PT ;  /* 0x0000000919037c10 */ /* 0x000fca00087fe4ff */
[----:B------:R-:W2:Y:S04]  /*4450*/  LDG.E.U8 R21, desc[UR10][R2.64] ;  /* 0x0000000a02157981 */ /* 0x000ea8000c1e1100 */
[----:B------:R-:W3:Y:S04]  /*4460*/  LDG.E.U8 R23, desc[UR10][R2.64+0x100] ;  /* 0x0001000a02177981 */ /* 0x000ee8000c1e1100 */
[----:B------:R-:W4:Y:S04]  /*4470*/  LDG.E.U8 R19, desc[UR10][R2.64+0x200] ;  /* 0x0002000a02137981 */ /* 0x000f28000c1e1100 */
[----:B------:R0:W5:Y:S01]  /*4480*/  LDG.E.U8 R17, desc[UR10][R2.64+0x300] ;  /* 0x0003000a02117981 */ /* 0x000162000c1e1100 */
[----:B------:R-:W-:-:S02]  /*4490*/  LOP3.LUT P4, RZ, R4, 0xff, RZ, 0xc0, !PT ;  /* 0x000000ff04ff7812 */ /* 0x000fc4000788c0ff */
[----:B------:R-:W-:-:S05]  /*44a0*/  IADD3 R27, P2, PT, R27, UR6, RZ ;  /* 0x000000061b1b7c10 */ /* 0x000fca000ff5e0ff */
[----:B------:R-:W-:Y:S02]  /*44b0*/  IMAD.X R16, R25, 0x1, R14, P2 ;  /* 0x0000000119107824 */ /* 0x000fe400010e060e */
[----:B0-----:R-:W-:-:S05]  /*44c0*/  VIADD R3, R13, 0x100 ;  /* 0x000001000d037836 */ /* 0x001fca0000000000 */
[----:B------:R-:W-:Y:S01]  /*44d0*/  IADD3 R2, P5, P6, R10, UR6, R3 ;  /* 0x000000060a027c10 */ /* 0x000fe2000febe003 */
[----:B------:R-:W-:Y:S01]  /*44e0*/  VIADD R3, R13, 0x200 ;  /* 0x000002000d037836 */ /* 0x000fe20000000000 */
[CC--:B--2---:R-:W-:Y:S02]  /*44f0*/  ISETP.NE.AND P0, PT, R21.reuse, R12.reuse, PT ;  /* 0x0000000c1500720c */ /* 0x0c4fe40003f05270 */
[----:B------:R-:W-:Y:S02]  /*4500*/  ISETP.EQ.AND P3, PT, R21, R12, P4 ;  /* 0x0000000c1500720c */ /* 0x000fe40002762270 */
[----:B------:R-:W-:Y:S02]  /*4510*/  @!P4 SEL R4, RZ, 0x1, P0 ;  /* 0x00000001ff04c807 */ /* 0x000fe40000000000 */
[----:B------:R-:W-:Y:S02]  /*4520*/  ISETP.LT.U32.AND P0, PT, R27, R6, PT ;  /* 0x000000061b00720c */ /* 0x000fe40003f01070 */
[----:B------:R-:W-:-:S02]  /*4530*/  SEL R4, R4, 0x1, !P3 ;  /* 0x0000000104047807 */ /* 0x000fc40005800000 */
[-C--:B------:R-:W-:Y:S02]  /*4540*/  ISETP.LT.AND.EX P0, PT, R16, R5.reuse, PT, P0 ;  /* 0x000000051000720c */ /* 0x080fe40003f01300 */
[----:B------:R-:W-:Y:S02]  /*4550*/  LOP3.LUT P2, RZ, R4, 0xff, RZ, 0xc0, !PT ;  /* 0x000000ff04ff7812 */ /* 0x000fe4000784c0ff */
[----:B------:R-:W-:Y:S02]  /*4560*/  SEL R25, R27, R6, P0 ;  /* 0x000000061b197207 */ /* 0x000fe40000000000 */
[----:B------:R-:W-:Y:S02]  /*4570*/  SEL R8, R16, R5, P0 ;  /* 0x0000000510087207 */ /* 0x000fe40000000000 */
[----:B---3--:R-:W-:Y:S02]  /*4580*/  ISETP.NE.AND P0, PT, R23, R12, PT ;  /* 0x0000000c1700720c */ /* 0x008fe40003f05270 */
[----:B------:R-:W-:-:S02]  /*4590*/  @!P3 SEL R25, R27, R6, !P4 ;  /* 0x000000061b19b207 */ /* 0x000fc40006000000 */
[----:B------:R-:W-:Y:S02]  /*45a0*/  @!P3 SEL R8, R16, R5, !P4 ;  /* 0x000000051008b207 */ /* 0x000fe40006000000 */
[----:B------:R-:W-:Y:S02]  /*45b0*/  ISETP.EQ.AND P3, PT, R23, R12, P2 ;  /* 0x0000000c1700720c */ /* 0x000fe40001762270 */
[----:B------:R-:W-:Y:S02]  /*45c0*/  @!P2 SEL R4, RZ, 0x1, P0 ;  /* 0x00000001ff04a807 */ /* 0x000fe40000000000 */
[----:B------:R-:W-:Y:S02]  /*45d0*/  IADD3.X R5, PT, PT, R11, R14, RZ, P5, P6 ;  /* 0x0000000e0b057210 */ /* 0x000fe40002fec4ff */
[----:B------:R-:W-:Y:S02]  /*45e0*/  SEL R4, R4, 0x1, !P3 ;  /* 0x0000000104047807 */ /* 0x000fe40005800000 */
[----:B------:R-:W-:-:S02]  /*45f0*/  ISETP.LT.U32.AND P0, PT, R2, R25, PT ;  /* 0x000000190200720c */ /* 0x000fc40003f01070 */
[----:B------:R-:W-:Y:S02]  /*4600*/  LOP3.LUT P4, RZ, R4, 0xff, RZ, 0xc0, !PT ;  /* 0x000000ff04ff7812 */ /* 0x000fe4000788c0ff */
[----:B------:R-:W-:-:S04]  /*4610*/  ISETP.LT.AND.EX P0, PT, R5, R8, PT, P0 ;  /* 0x000000080500720c */ /* 0x000fc80003f01300 */
[CC--:B------:R-:W-:Y:S02]  /*4620*/  SEL R21, R2.reuse, R25.reuse, P0 ;  /* 0x0000001902157207 */ /* 0x0c0fe40000000000 */
[CC--:B------:R-:W-:Y:S02]  /*4630*/  SEL R6, R5.reuse, R8.reuse, P0 ;  /* 0x0000000805067207 */ /* 0x0c0fe40000000000 */
[----:B------:R-:W-:Y:S02]  /*4640*/  @!P3 SEL R21, R2, R25, !P2 ;  /* 0x000000190215b207 */ /* 0x000fe40005000000 */
[----:B------:R-:W-:Y:S02]  /*4650*/  @!P3 SEL R6, R5, R8, !P2 ;  /* 0x000000080506b207 */ /* 0x000fe40005000000 */
[-C--:B----4-:R-:W-:Y:S02]  /*4660*/  ISETP.NE.AND P3, PT, R19, R12.reuse, PT ;  /* 0x0000000c1300720c */ /* 0x090fe40003f65270 */
[----:B------:R-:W-:Y:S01]  /*4670*/  IADD3 R2, P5, P0, R10, UR6, R3 ;  /* 0x000000060a027c10 */ /* 0x000fe2000f8be003 */
[----:B------:R-:W-:Y:S01]  /*4680*/  VIADD R3, R13, 0x300 ;  /* 0x000003000d037836 */ /* 0x000fe20000000000 */
[----:B------:R-:W-:Y:S01]  /*4690*/  ISETP.EQ.AND P2, PT, R19, R12, P4 ;  /* 0x0000000c1300720c */ /* 0x000fe20002742270 */
[----:B------:R-:W-:Y:S01]  /*46a0*/  VIADD R13, R13, 0x400 ;  /* 0x000004000d0d7836 */ /* 0x000fe20000000000 */
[----:B------:R-:W-:-:S02]  /*46b0*/  @!P4 SEL R4, RZ, 0x1, P3 ;  /* 0x00000001ff04c807 */ /* 0x000fc40001800000 */
[----:B------:R-:W-:Y:S02]  /*46c0*/  IADD3.X R5, PT, PT, R11, R14, RZ, P5, P0 ;  /* 0x0000000e0b057210 */ /* 0x000fe40002fe04ff */
[-C--:B------:R-:W-:Y:S02]  /*46d0*/  ISETP.LT.U32.AND P0, PT, R2, R21.reuse, PT ;  /* 0x000000150200720c */ /* 0x080fe40003f01070 */
[----:B------:R-:W-:Y:S02]  /*46e0*/  SEL R4, R4, 0x1, !P2 ;  /* 0x0000000104047807 */ /* 0x000fe40005000000 */
[----:B------:R-:W-:Y:S02]  /*46f0*/  ISETP.LT.AND.EX P0, PT, R5, R6, PT, P0 ;  /* 0x000000060500720c */ /* 0x000fe40003f01300 */
[----:B------:R-:W-:Y:S02]  /*4700*/  LOP3.LUT P3, RZ, R4, 0xff, RZ, 0xc0, !PT ;  /* 0x000000ff04ff7812 */ /* 0x000fe4000786c0ff */
[----:B------:R-:W-:-:S02]  /*4710*/  SEL R8, R2, R21, P0 ;  /* 0x0000001502087207 */ /* 0x000fc40000000000 */
[CC--:B------:R-:W-:Y:S02]  /*4720*/  SEL R19, R5.reuse, R6.reuse, P0 ;  /* 0x0000000605137207 */ /* 0x0c0fe40000000000 */
[----:B------:R-:W-:Y:S02]  /*4730*/  @!P2 SEL R8, R2, R21, !P4 ;  /* 0x000000150208a207 */ /* 0x000fe40006000000 */
[----:B------:R-:W-:Y:S02]  /*4740*/  @!P2 SEL R19, R5, R6, !P4 ;  /* 0x000000060513a207 */ /* 0x000fe40006000000 */
[----:B------:R-:W-:Y:S02]  /*4750*/  IADD3 R3, P5, P6, R10, UR6, R3 ;  /* 0x000000060a037c10 */ /* 0x000fe4000febe003 */
[----:B-----5:R-:W-:Y:S02]  /*4760*/  ISETP.EQ.AND P2, PT, R17, R12, P3 ;  /* 0x0000000c1100720c */ /* 0x020fe40001f42270 */
[----:B------:R-:W-:-:S02]  /*4770*/  IADD3.X R2, PT, PT, R11, R14, RZ, P5, P6 ;  /* 0x0000000e0b027210 */ /* 0x000fc40002fec4ff */
        /* <DEDUP_REMOVED lines=8> */
[----:B------:R-:W-:-:S07]  /*4800*/  @!P2 SEL R5, R2, R19, !P3 ;  /* 0x000000130205a207 */ /* 0x000fce0005800000 */
.L_x_116:
[----:B------:R-:W-:Y:S05]  /*4810*/  BSYNC.RECONVERGENT B2 ;  /* 0x0000000000027941 */ /* 0x000fea0003800200 */
.L_x_115:
[----:B------:R-:W-:Y:S05]  /*4820*/  @!P1 BRA `(.L_x_111) ;  /* 0x0000000000f09947 */ /* 0x000fea0003800000 */
[----:B------:R-:W-:Y:S01]  /*4830*/  ISETP.NE.AND P0, PT, R15, 0x1, PT ;  /* 0x000000010f00780c */ /* 0x000fe20003f05270 */
[----:B------:R-:W-:Y:S01]  /*4840*/  BSSY.RECONVERGENT B2, `(.L_x_117) ;  /* 0x0000025000027945 */ /* 0x000fe20003800200 */
[----:B------:R-:W-:-:S11]  /*4850*/  LOP3.LUT P1, RZ, R7, 0x100, RZ, 0xc0, !PT ;  /* 0x0000010007ff7812 */ /* 0x000fd6000782c0ff */
[----:B------:R-:W-:Y:S05]  /*4860*/  @!P0 BRA `(.L_x_118) ;  /* 0x0000000000888947 */ /* 0x000fea0003800000 */
[----:B------:R-:W-:-:S05]  /*4870*/  IADD3 R7, P0, PT, R13, R10, RZ ;  /* 0x0000000a0d077210 */ /* 0x000fca0007f1e0ff */
[----:B------:R-:W-:Y:S01]  /*4880*/  IMAD.X R15, RZ, RZ, R11, P0 ;  /* 0x000000ffff0f7224 */ /* 0x000fe200000e060b */
[----:B------:R-:W-:-:S04]  /*4890*/  IADD3 R2, P0, PT, R7, UR8, RZ ;  /* 0x0000000807027c10 */ /* 0x000fc8000ff1e0ff */
[----:B------:R-:W-:-:S05]  /*48a0*/  IADD3.X R3, PT, PT, R15, UR9, RZ, P0, !PT ;  /* 0x000000090f037c10 */ /* 0x000fca00087fe4ff */
[----:B------:R-:W2:Y:S04]  /*48b0*/  LDG.E.U8 R17, desc[UR10][R2.64] ;  /* 0x0000000a02117981 */ /* 0x000ea8000c1e1100 */
[----:B------:R0:W3:Y:S01]  /*48c0*/  LDG.E.U8 R19, desc[UR10][R2.64+0x100] ;  /* 0x0001000a02137981 */ /* 0x0000e2000c1e1100 */
[----:B------:R-:W-:Y:S02]  /*48d0*/  LOP3.LUT P2, RZ, R4, 0xff, RZ, 0xc0, !PT ;  /* 0x000000ff04ff7812 */ /* 0x000fe4000784c0ff */
[----:B------:R-:W-:-:S05]  /*48e0*/  IADD3 R7, P0, PT, R7, UR6, RZ ;  /* 0x0000000607077c10 */ /* 0x000fca000ff1e0ff */
[----:B------:R-:W-:Y:S01]  /*48f0*/  IMAD.X R8, R15, 0x1, R14, P0 ;  /* 0x000000010f087824 */ /* 0x000fe200000e060e */
[-C--:B------:R-:W-:Y:S01]  /*4900*/  ISETP.LT.U32.AND P0, PT, R7, R6.reuse, PT ;  /* 0x000000060700720c */ /* 0x080fe20003f01070 */
[C---:B------:R-:W-:Y:S02]  /*4910*/  VIADD R15, R13.reuse, 0x100 ;  /* 0x000001000d0f7836 */ /* 0x040fe40000000000 */
[----:B------:R-:W-:Y:S01]  /*4920*/  VIADD R13, R13, 0x200 ;  /* 0x000002000d0d7836 */ /* 0x000fe20000000000 */
[-C--:B------:R-:W-:Y:S02]  /*4930*/  ISETP.LT.AND.EX P0, PT, R8, R5.reuse, PT, P0 ;  /* 0x000000050800720c */ /* 0x080fe40003f01300 */
[----:B------:R-:W-:Y:S02]  /*4940*/  IADD3 R15, P5, P6, R10, UR6, R15 ;  /* 0x000000060a0f7c10 */ /* 0x000fe4000febe00f */
[----:B0-----:R-:W-:Y:S02]  /*4950*/  SEL R2, R7, R6, P0 ;  /* 0x0000000607027207 */ /* 0x001fe40000000000 */
[----:B------:R-:W-:-:S02]  /*4960*/  SEL R3, R8, R5, P0 ;  /* 0x0000000508037207 */ /* 0x000fc40000000000 */
[CC--:B--2---:R-:W-:Y:S02]  /*4970*/  ISETP.NE.AND P4, PT, R17.reuse, R12.reuse, PT ;  /* 0x0000000c1100720c */ /* 0x0c4fe40003f85270 */
[----:B------:R-:W-:Y:S02]  /*4980*/  ISETP.EQ.AND P3, PT, R17, R12, P2 ;  /* 0x0000000c1100720c */ /* 0x000fe40001762270 */
[----:B------:R-:W-:-:S04]  /*4990*/  @!P2 SEL R4, RZ, 0x1, P4 ;  /* 0x00000001ff04a807 */ /* 0x000fc80002000000 */
[----:B------:R-:W-:-:S04]  /*49a0*/  SEL R4, R4, 0x1, !P3 ;  /* 0x0000000104047807 */ /* 0x000fc80005800000 */
[----:B------:R-:W-:-:S03]  /*49b0*/  LOP3.LUT P4, RZ, R4, 0xff, RZ, 0xc0, !PT ;  /* 0x000000ff04ff7812 */ /* 0x000fc6000788c0ff */
[----:B------:R-:W-:Y:S02]  /*49c0*/  @!P3 SEL R2, R7, R6, !P2 ;  /* 0x000000060702b207 */ /* 0x000fe40005000000 */
[----:B------:R-:W-:Y:S02]  /*49d0*/  @!P3 SEL R3, R8, R5, !P2 ;  /* 0x000000050803b207 */ /* 0x000fe40005000000 */
[----:B---3--:R-:W-:Y:S02]  /*49e0*/  ISETP.EQ.AND P3, PT, R19, R12, P4 ;  /* 0x0000000c1300720c */ /* 0x008fe40002762270 */
[----:B------:R-:W-:Y:S02]  /*49f0*/  IADD3.X R8, PT, PT, R11, R14, RZ, P5, P6 ;  /* 0x0000000e0b087210 */ /* 0x000fe40002fec4ff */
[----:B------:R-:W-:Y:S02]  /*4a00*/  ISETP.LT.U32.AND P0, PT, R15, R2, PT ;  /* 0x000000020f00720c */ /* 0x000fe40003f01070 */
[----:B------:R-:W-:-:S02]  /*4a10*/  ISETP.NE.AND P2, PT, R19, R12, PT ;  /* 0x0000000c1300720c */ /* 0x000fc40003f45270 */
[CC--:B------:R-:W-:Y:S02]  /*4a20*/  ISETP.LT.AND.EX P0, PT, R8.reuse, R3.reuse, PT, P0 ;  /* 0x000000030800720c */ /* 0x0c0fe40003f01300 */
[----:B------:R-:W-:Y:S02]  /*4a30*/  @!P4 SEL R4, RZ, 0x1, P2 ;  /* 0x00000001ff04c807 */ /* 0x000fe40001000000 */
[CC--:B------:R-:W-:Y:S02]  /*4a40*/  SEL R6, R15.reuse, R2.reuse, P0 ;  /* 0x000000020f067207 */ /* 0x0c0fe40000000000 */
[----:B------:R-:W-:Y:S02]  /*4a50*/  SEL R5, R8, R3, P0 ;  /* 0x0000000308057207 */ /* 0x000fe40000000000 */
[----:B------:R-:W-:Y:S02]  /*4a60*/  SEL R4, R4, 0x1, !P3 ;  /* 0x0000000104047807 */ /* 0x000fe40005800000 */
[----:B------:R-:W-:-:S02]  /*4a70*/  @!P3 SEL R6, R15, R2, !P4 ;  /* 0x000000020f06b207 */ /* 0x000fc40006000000 */
[----:B------:R-:W-:-:S07]  /*4a80*/  @!P3 SEL R5, R8, R3, !P4 ;  /* 0x000000030805b207 */ /* 0x000fce0006000000 */
.L_x_118:
[----:B------:R-:W-:Y:S05]  /*4a90*/  BSYNC.RECONVERGENT B2 ;  /* 0x0000000000027941 */ /* 0x000fea0003800200 */
.L_x_117:
[----:B------:R-:W-:Y:S05]  /*4aa0*/  @P1 BRA `(.L_x_111) ;  /* 0x0000000000501947 */ /* 0x000fea0003800000 */
[----:B------:R-:W-:-:S05]  /*4ab0*/  IADD3 R10, P0, PT, R13, R10, RZ ;  /* 0x0000000a0d0a7210 */ /* 0x000fca0007f1e0ff */
[----:B------:R-:W-:Y:S01]  /*4ac0*/  IMAD.X R7, RZ, RZ, R11, P0 ;  /* 0x000000ffff077224 */ /* 0x000fe200000e060b */
[----:B------:R-:W-:-:S04]  /*4ad0*/  IADD3 R2, P0, PT, R10, UR8, RZ ;  /* 0x000000080a027c10 */ /* 0x000fc8000ff1e0ff */
[----:B------:R-:W-:-:S06]  /*4ae0*/  IADD3.X R3, PT, PT, R7, UR9, RZ, P0, !PT ;  /* 0x0000000907037c10 */ /* 0x000fcc00087fe4ff */
[----:B------:R-:W2:Y:S01]  /*4af0*/  LDG.E.U8 R3, desc[UR10][R2.64] ;  /* 0x0000000a02037981 */ /* 0x000ea2000c1e1100 */
[----:B------:R-:W-:Y:S02]  /*4b00*/  LOP3.LUT P3, RZ, R4, 0xff, RZ, 0xc0, !PT ;  /* 0x000000ff04ff7812 */ /* 0x000fe4000786c0ff */
[----:B------:R-:W-:-:S05]  /*4b10*/  IADD3 R11, P0, PT, R10, UR6, RZ ;  /* 0x000000060a0b7c10 */ /* 0x000fca000ff1e0ff */
[----:B------:R-:W-:Y:S01]  /*4b20*/  IMAD.X R14, R7, 0x1, R14, P0 ;  /* 0x00000001070e7824 */ /* 0x000fe200000e060e */
[----:B------:R-:W-:-:S04]  /*4b30*/  ISETP.LT.U32.AND P0, PT, R11, R6, PT ;  /* 0x000000060b00720c */ /* 0x000fc80003f01070 */
[----:B------:R-:W-:-:S04]  /*4b40*/  ISETP.LT.AND.EX P0, PT, R14, R5, PT, P0 ;  /* 0x000000050e00720c */ /* 0x000fc80003f01300 */
[----:B------:R-:W-:Y:S02]  /*4b50*/  SEL R7, R11, R6, P0 ;  /* 0x000000060b077207 */ /* 0x000fe40000000000 */
[----:B------:R-:W-:Y:S02]  /*4b60*/  SEL R8, R14, R5, P0 ;  /* 0x000000050e087207 */ /* 0x000fe40000000000 */
[CC--:B--2---:R-:W-:Y:S02]  /*4b70*/  ISETP.EQ.AND P1, PT, R3.reuse, R12.reuse, P3 ;  /* 0x0000000c0300720c */ /* 0x0c4fe40001f22270 */
[----:B------:R-:W-:-:S04]  /*4b80*/  ISETP.NE.AND P2, PT, R3, R12, PT ;  /* 0x0000000c0300720c */ /* 0x000fc80003f45270 */
[----:B------:R-:W-:-:S04]  /*4b90*/  @!P3 SEL R4, RZ, 0x1, P2 ;  /* 0x00000001ff04b807 */ /* 0x000fc80001000000 */
[----:B------:R-:W-:-:S03]  /*4ba0*/  SEL R4, R4, 0x1, !P1 ;  /* 0x0000000104047807 */ /* 0x000fc60004800000 */
[----:B------:R-:W-:Y:S02]  /*4bb0*/  @!P1 SEL R7, R11, R6, !P3 ;  /* 0x000000060b079207 */ /* 0x000fe40005800000 */
[----:B------:R-:W-:-:S03]  /*4bc0*/  @!P1 SEL R8, R14, R5, !P3 ;  /* 0x000000050e089207 */ /* 0x000fc60005800000 */
[----:B------:R-:W-:Y:S02]  /*4bd0*/  IMAD.MOV.U32 R6, RZ, RZ, R7 ;  /* 0x000000ffff067224 */ /* 0x000fe400078e0007 */
[----:B------:R-:W-:-:S07]  /*4be0*/  IMAD.MOV.U32 R5, RZ, RZ, R8 ;  /* 0x000000ffff057224 */ /* 0x000fce00078e0008 */
.L_x_111:
[----:B------:R-:W-:Y:S05]  /*4bf0*/  BSYNC.RECONVERGENT B1 ;  /* 0x0000000000017941 */ /* 0x000fea0003800200 */
.L_x_108:
[----:B------:R-:W0:Y:S01]  /*4c00*/  S2R R10, SR_LANEID ;  /* 0x00000000000a7919 */ /* 0x000e220000000000 */
[----:B------:R-:W-:Y:S01]  /*4c10*/  LOP3.LUT R3, R4, 0xff, RZ, 0xc0, !PT ;  /* 0x000000ff04037812 */ /* 0x000fe200078ec0ff */
[----:B------:R-:W-:Y:S01]  /*4c20*/  BSSY.RECONVERGENT B1, `(.L_x_119) ;  /* 0x0000016000017945 */ /* 0x000fe20003800200 */
[----:B------:R1:W2:Y:S04]  /*4c30*/  SHFL.DOWN PT, R7, R6, 0x1, 0x1f ;  /* 0x08201f0006077f89 */ /* 0x0002a800000e0000 */
[----:B------:R1:W3:Y:S04]  /*4c40*/  SHFL.DOWN PT, R8, R5, 0x1, 0x1f ;  /* 0x08201f0005087f89 */ /* 0x0002e800000e0000 */
[----:B------:R-:W4:Y:S01]  /*4c50*/  SHFL.DOWN PT, R3, R3, 0x1, 0x1f ;  /* 0x08201f0003037f89 */ /* 0x000f2200000e0000 */
        /* <DEDUP_REMOVED lines=18> */
.L_x_120:
[----:B------:R-:W-:Y:S05]  /*4d80*/  BSYNC.RECONVERGENT B1 ;  /* 0x0000000000017941 */ /* 0x000fea0003800200 */
.L_x_119:
        /* <DEDUP_REMOVED lines=23> */
.L_x_122:
[----:B------:R-:W-:Y:S05]  /*4f00*/  BSYNC.RECONVERGENT B1 ;  /* 0x0000000000017941 */ /* 0x000fea0003800200 */
.L_x_121:
        /* <DEDUP_REMOVED lines=20> */
.L_x_124:
[----:B------:R-:W-:Y:S05]  /*5050*/  BSYNC.RECONVERGENT B1 ;  /* 0x0000000000017941 */ /* 0x000fea0003800200 */
.L_x_123:
        /* <DEDUP_REMOVED lines=20> */
.L_x_126:
[----:B------:R-:W-:Y:S05]  /*51a0*/  BSYNC.RECONVERGENT B1 ;  /* 0x0000000000017941 */ /* 0x000fea0003800200 */
.L_x_125:
        /* <DEDUP_REMOVED lines=20> */
.L_x_128:
[----:B------:R-:W-:Y:S05]  /*52f0*/  BSYNC.RECONVERGENT B1 ;  /* 0x0000000000017941 */ /* 0x000fea0003800200 */
.L_x_127:
        /* <DEDUP_REMOVED lines=11> */
.L_x_130:
[----:B------:R-:W-:Y:S05]  /*53b0*/  BSYNC.RECONVERGENT B1 ;  /* 0x0000000000017941 */ /* 0x000fea0003800200 */
.L_x_129:
        /* <DEDUP_REMOVED lines=84> */
.L_x_89:
[----:B------:R-:W-:Y:S05]  /*5900*/  BSYNC.RECONVERGENT B0 ;  /* 0x0000000000007941 */ /* 0x000fea0003800200 */
.L_x_64:
[----:B------:R-:W-:Y:S05]  /*5910*/  @P1 EXIT ;  /* 0x000000000000194d */ /* 0x000fea0003800000 */
[----:B012---:R-:W0:Y:S01]  /*5920*/  LDC.64 R2, c[0x0][0x398] ;  /* 0x0000e600ff027b82 */ /* 0x007e220000000a00 */
[----:B----4-:R-:W-:Y:S02]  /*5930*/  IMAD.MOV.U32 R7, RZ, RZ, R5 ;  /* 0x000000ffff077224 */ /* 0x010fe400078e0005 */
[----:B0-----:R-:W-:-:S05]  /*5940*/  IMAD.WIDE.U32 R2, R0, 0x10, R2 ;  /* 0x0000001000027825 */ /* 0x001fca00078e0002 */
[----:B------:R-:W-:Y:S04]  /*5950*/  STG.E.64 desc[UR10][R2.64+0x8], R6 ;  /* 0x0000080602007986 */ /* 0x000fe8000c101b0a */
[----:B------:R-:W-:Y:S01]  /*5960*/  STG.E.U8 desc[UR10][R2.64], R4 ;  /* 0x0000000402007986 */ /* 0x000fe2000c10110a */
[----:B------:R-:W-:Y:S05]  /*5970*/  EXIT ;  /* 0x000000000000794d */ /* 0x000fea0003800000 */
.L_x_131:
        /* <DEDUP_REMOVED lines=16> */
.L_x_1274:


//--------------------- .text._ZN3cub18CUB_300001_SM_10006detail6reduce28DeviceReduceSingleTileKernelINS2_10policy_hubIN4cuda3std3__45tupleIJblEEEyN6thrust24THRUST_300001_SM_1000_NS8cuda_cub9__find_if7functorIS9_EEE10Policy1000ENSB_12zip_iteratorINS8_IJNSD_26transform_input_iterator_tIbNSB_6detail15normal_iteratorINSB_10device_ptrIbEEEENSK_10functional5actorINSP_9compositeIJNSP_16operator_adaptorINS7_8equal_toIvEEEENSQ_INSP_8argumentILj0EEEEENSQ_INSP_5valueIbEEEEEEEEEEENSB_17counting_iteratorIlNSB_11use_defaultES16_S16_EEEEEEEPS9_ySF_S9_S9_NS7_10__identityEEEvT0_T1_T2_T3_T4_T6_ --------------------------
	.section	.text._ZN3cub18CUB_300001_SM_10006detail6reduce28DeviceReduceSingleTileKernelINS2_10policy_hubIN4cuda3std3__45tupleIJblEEEyN6thrust24THRUST_300001_SM_1000_NS8cuda_cub9__find_if7functorIS9_EEE10Policy1000ENSB_12zip_iteratorINS8_IJNSD_26transform_input_iterator_tIbNSB_6detail15normal_iteratorINSB_10device_ptrIbEEEENSK_10functional5actorINSP_9compositeIJNSP_16operator_adaptorINS7_8equal_toIvEEEENSQ_INSP_8argumentILj0EEEEENSQ_INSP_5valueIbEEEEEEEEEEENSB_17counting_iteratorIlNSB_11use_defaultES16_S16_EEEEEEEPS9_ySF_S9_S9_NS7_10__identityEEEvT0_T1_T2_T3_T4_T6_,"ax",@progbits
	.align	128
        .global         _ZN3cub18CUB_300001_SM_10006detail6reduce28DeviceReduceSingleTileKernelINS2_10policy_hubIN4cuda3std3__45tupleIJblEEEyN6thrust24THRUST_300001_SM_1000_NS8cuda_cub9__find_if7functorIS9_EEE10Policy1000ENSB_12zip_iteratorINS8_IJNSD_26transform_input_iterator_tIbNSB_6detail15normal_iteratorINSB_10device_ptrIbEEEENSK_10functional5actorINSP_9compositeIJNSP_16operator_adaptorINS7_8equal_toIvEEEENSQ_INSP_8argumentILj0EEEEENSQ_INSP_5valueIbEEEEEEEEEEENSB_17counting_iteratorIlNSB_11use_defaultES16_S16_EEEEEEEPS9_ySF_S9_S9_NS7_10__identityEEEvT0_T1_T2_T3_T4_T6_
        .type           _ZN3cub18CUB_300001_SM_10006detail6reduce28DeviceReduceSingleTileKernelINS2_10policy_hubIN4cuda3std3__45tupleIJblEEEyN6thrust24THRUST_300001_SM_1000_NS8cuda_cub9__find_if7functorIS9_EEE10Policy1000ENSB_12zip_iteratorINS8_IJNSD_26transform_input_iterator_tIbNSB_6detail15normal_iteratorINSB_10device_ptrIbEEEENSK_10functional5actorINSP_9compositeIJNSP_16operator_adaptorINS7_8equal_toIvEEEENSQ_INSP_8argumentILj0EEEEENSQ_INSP_5valueIbEEEEEEEEEEENSB_17counting_iteratorIlNSB_11use_defaultES16_S16_EEEEEEEPS9_ySF_S9_S9_NS7_10__identityEEEvT0_T1_T2_T3_T4_T6_,@function
        .size           _ZN3cub18CUB_300001_SM_10006detail6reduce28DeviceReduceSingleTileKernelINS2_10policy_hubIN4cuda3std3__45tupleIJblEEEyN6thrust24THRUST_300001_SM_1000_NS8cuda_cub9__find_if7functorIS9_EEE10Policy1000ENSB_12zip_iteratorINS8_IJNSD_26transform_input_iterator_tIbNSB_6detail15normal_iteratorINSB_10device_ptrIbEEEENSK_10functional5actorINSP_9compositeIJNSP_16operator_adaptorINS7_8equal_toIvEEEENSQ_INSP_8argumentILj0EEEEENSQ_INSP_5valueIbEEEEEEEEEEENSB_17counting_iteratorIlNSB_11use_defaultES16_S16_EEEEEEEPS9_ySF_S9_S9_NS7_10__identityEEEvT0_T1_T2_T3_T4_T6_,(.L_x_1275 - _ZN3cub18CUB_300001_SM_10006detail6reduce28DeviceReduceSingleTileKernelINS2_10policy_hubIN4cuda3std3__45tupleIJblEEEyN6thrust24THRUST_300001_SM_1000_NS8cuda_cub9__find_if7functorIS9_EEE10Policy1000ENSB_12zip_iteratorINS8_IJNSD_26transform_input_iterator_tIbNSB_6detail15normal_iteratorINSB_10device_ptrIbEEEENSK_10functional5actorINSP_9compositeIJNSP_16operator_adaptorINS7_8equal_toIvEEEENSQ_INSP_8argumentILj0EEEEENSQ_INSP_5valueIbEEEEEEEEEEENSB_17counting_iteratorIlNSB_11use_defaultES16_S16_EEEEEEEPS9_ySF_S9_S9_NS7_10__identityEEEvT0_T1_T2_T3_T4_T6_)
        .other          _ZN3cub18CUB_300001_SM_10006detail6reduce28DeviceReduceSingleTileKernelINS2_10policy_hubIN4cuda3std3__45tupleIJblEEEyN6thrust24THRUST_300001_SM_1000_NS8cuda_cub9__find_if7functorIS9_EEE10Policy1000ENSB_12zip_iteratorINS8_IJNSD_26transform_input_iterator_tIbNSB_6detail15normal_iteratorINSB_10device_ptrIbEEEENSK_10functional5actorINSP_9compositeIJNSP_16operator_adaptorINS7_8equal_toIvEEEENSQ_INSP_8argumentILj0EEEEENSQ_INSP_5valueIbEEEEEEEEEEENSB_17counting_iteratorIlNSB_11use_defaultES16_S16_EEEEEEEPS9_ySF_S9_S9_NS7_10__identityEEEvT0_T1_T2_T3_T4_T6_,@"STO_CUDA_ENTRY STV_DEFAULT"
_ZN3cub18CUB_300001_SM_10006detail6reduce28DeviceReduceSingleTileKernelINS2_10policy_hubIN4cuda3std3__45tupleIJblEEEyN6thrust24THRUST_300001_SM_1000_NS8cuda_cub9__find_if7functorIS9_EEE10Policy1000ENSB_12zip_iteratorINS8_IJNSD_26transform_input_iterator_tIbNSB_6detail15normal_iteratorINSB_10device_ptrIbEEEENSK_10functional5actorINSP_9compositeIJNSP_16operator_adaptorINS7_8equal_toIvEEEENSQ_INSP_8argumentILj0EEEEENSQ_INSP_5valueIbEEEEEEEEEEENSB_17counting_iteratorIlNSB_11use_defaultES16_S16_EEEEEEEPS9_ySF_S9_S9_NS7_10__identityEEEvT0_T1_T2_T3_T4_T6_:
.text._ZN3cub18CUB_300001_SM_10006detail6reduce28DeviceReduceSingleTileKernelINS2_10policy_hubIN4cuda3std3__45tupleIJblEEEyN6thrust24THRUST_300001_SM_1000_NS8cuda_cub9__find_if7functorIS9_EEE10Policy1000ENSB_12zip_iteratorINS8_IJNSD_26transform_input_iterator_tIbNSB_6detail15normal_iteratorINSB_10device_ptrIbEEEENSK_10functional5actorINSP_9compositeIJNSP_16operator_adaptorINS7_8equal_toIvEEEENSQ_INSP_8argumentILj0EEEEENSQ_INSP_5valueIbEEEEEEEEEEENSB_17counting_iteratorIlNSB_11use_defaultES16_S16_EEEEEEEPS9_ySF_S9_S9_NS7_10__identityEEEvT0_T1_T2_T3_T4_T6_:
[----:B------:R-:W-:Y:S01]  /*0000*/  LDC R1, c[0x0][0x37c] ;  /* 0x0000df00ff017b82 */ /* 0x000fe20000000800 */
[----:B------:R-:W0:Y:S07]  /*0010*/  LDCU.64 UR4, c[0x0][0x3a0] ;  /* 0x00007400ff0477ac */ /* 0x000e2e0008000a00 */
[----:B------:R-:W1:Y:S01]  /*0020*/  LDC.U8 R0, c[0x0][0x3b0] ;  /* 0x0000ec00ff007b82 */ /* 0x000e620000000000 */
[----:B------:R-:W2:Y:S01]  /*0030*/  LDCU.64 UR8, c[0x0][0x358] ;  /* 0x00006b00ff0877ac */ /* 0x000ea20008000a00 */
[----:B0-----:R-:W-:-:S04]  /*0040*/  UISETP.NE.U32.AND UP0, UPT, UR4, URZ, UPT ;  /* 0x000000ff0400728c */ /* 0x001fc8000bf05070 */
[----:B------:R-:W-:-:S09]  /*0050*/  UISETP.NE.AND.EX UP0, UPT, UR5, URZ, UPT, UP0 ;  /* 0x000000ff0500728c */ /* 0x000fd2000bf05300 */
        /* <DEDUP_REMOVED lines=9> */
.L_x_132:
[----:B------:R-:W0:Y:S01]  /*00f0*/  LDC.U16 R11, c[0x0][0x38a] ;  /* 0x0000e280ff0b7b82 */ /* 0x000e220000000400 */
[----:B------:R-:W-:Y:S01]  /*0100*/  UISETP.GT.U32.AND UP0, UPT, UR4, 0x3ff, UPT ;  /* 0x000003ff0400788c */ /* 0x000fe2000bf04070 */
[----:B------:R-:W-:Y:S03]  /*0110*/  BSSY.RECONVERGENT B0, `(.L_x_133) ;  /* 0x000055d000007945 */ /* 0x000fe60003800200 */
[----:B------:R-:W-:-:S09]  /*0120*/  UISETP.GT.U32.AND.EX UP0, UPT, UR5, URZ, UPT, UP0 ;  /* 0x000000ff0500728c */ /* 0x000fd2000bf04100 */
[----:B------:R-:W-:Y:S05]  /*0130*/  BRA.U UP0, `(.L_x_134) ;  /* 0x0000003100007547 */ /* 0x000fea000b800000 */
[----:B------:R-:W2:Y:S01]  /*0140*/  S2R R7, SR_TID.X ;  /* 0x0000000000077919 */ /* 0x000ea20000002100 */
[----:B------:R-:W-:Y:S01]  /*0150*/  IMAD.MOV.U32 R5, RZ, RZ, RZ ;  /* 0x000000ffff057224 */ /* 0x000fe200078e00ff */
[----:B------:R-:W3:Y:S01]  /*0160*/  LDCU.64 UR6, c[0x0][0x380] ;  /* 0x00007000ff0677ac */ /* 0x000ee20008000a00 */
[----:B------:R-:W4:Y:S01]  /*0170*/  LDCU.64 UR10, c[0x0][0x390] ;  /* 0x00007200ff0a77ac */ /* 0x000f220008000a00 */
[----:B--2---:R-:W-:-:S13]  /*0180*/  ISETP.GE.U32.AND P0, PT, R7, UR4, PT ;  /* 0x0000000407007c0c */ /* 0x004fda000bf06070 */
[----:B------:R-:W2:Y:S08]  /*0190*/  @!P0 LDC.64 R2, c[0x0][0x380] ;  /* 0x0000e000ff028b82 */ /* 0x000eb00000000a00 */
[----:B------:R-:W5:Y:S01]  /*01a0*/  @!P0 LDC.64 R12, c[0x0][0x390] ;  /* 0x0000e400ff0c8b82 */ /* 0x000f620000000a00 */
[----:B--2---:R-:W-:-:S05]  /*01b0*/  @!P0 IADD3 R2, P1, PT, R7, R2, RZ ;  /* 0x0000000207028210 */ /* 0x004fca0007f3e0ff */
[----:B------:R-:W-:-:S05]  /*01c0*/  @!P0 IMAD.X R3, RZ, RZ, R3, P1 ;  /* 0x000000ffff038224 */ /* 0x000fca00008e0603 */
[----:B------:R-:W2:Y:S01]  /*01d0*/  @!P0 LDG.E.U8 R2, desc[UR8][R2.64] ;  /* 0x0000000802028981 */ /* 0x000ea2000c1e1100 */
[----:B------:R-:W-:Y:S01]  /*01e0*/  IMAD.MOV.U32 R8, RZ, RZ, R7 ;  /* 0x000000ffff087224 */ /* 0x000fe200078e0007 */
[----:B0-----:R-:W-:Y:S01]  /*01f0*/  @!P0 PRMT R9, R11, 0x7770, RZ ;  /* 0x000077700b098816 */ /* 0x001fe200000000ff */
[C---:B------:R-:W-:Y:S01]  /*0200*/  @!P0 VIADD R8, R7.reuse, 0x100 ;  /* 0x0000010007088836 */ /* 0x040fe20000000000 */
[----:B-----5:R-:W-:Y:S01]  /*0210*/  @!P0 IADD3 R5, P3, PT, R7, R12, RZ ;  /* 0x0000000c07058210 */ /* 0x020fe20007f7e0ff */
[----:B------:R-:W-:Y:S01]  /*0220*/  BSSY.RECONVERGENT B1, `(.L_x_135) ;  /* 0x0000113000017945 */ /* 0x000fe20003800200 */
[----:B------:R-:W-:Y:S01]  /*0230*/  PRMT R4, RZ, 0x7610, R4 ;  /* 0x00007610ff047816 */ /* 0x000fe20000000004 */
[----:B------:R-:W-:Y:S01]  /*0240*/  IMAD.MOV.U32 R6, RZ, RZ, RZ ;  /* 0x000000ffff067224 */ /* 0x000fe200078e00ff */
[----:B------:R-:W-:Y:S01]  /*0250*/  ISETP.GE.U32.AND P2, PT, R8, UR4, PT ;  /* 0x0000000408007c0c */ /* 0x000fe2000bf46070 */
[----:B------:R-:W-:Y:S01]  /*0260*/  @!P0 IMAD.X R6, RZ, RZ, R13, P3 ;  /* 0x000000ffff068224 */ /* 0x000fe200018e060d */
[----:B--2---:R-:W-:-:S04]  /*0270*/  @!P0 ISETP.NE.AND P1, PT, R2, R9, PT ;  /* 0x000000090200820c */ /* 0x004fc80003f25270 */
[----:B------:R-:W-:-:S04]  /*0280*/  @!P0 SEL R2, RZ, 0x1, P1 ;  /* 0x00000001ff028807 */ /* 0x000fc80000800000 */
[----:B------:R-:W-:-:S03]  /*0290*/  @!P0 PRMT R4, R2, 0x7610, R4 ;  /* 0x0000761002048816 */ /* 0x000fc60000000004 */
[----:B---34-:R-:W-:Y:S05]  /*02a0*/  @P2 BRA `(.L_x_136) ;  /* 0x0000001000282947 */ /* 0x018fea0003800000 */
[----:B------:R-:W-:Y:S01]  /*02b0*/  LOP3.LUT R9, RZ, R8, RZ, 0x33, !PT ;  /* 0x00000008ff097212 */ /* 0x000fe200078e33ff */
[----:B------:R-:W-:Y:S04]  /*02c0*/  BSSY.RECONVERGENT B2, `(.L_x_137) ;  /* 0x0000082000027945 */ /* 0x000fe80003800200 */
[----:B------:R-:W-:-:S05]  /*02d0*/  VIADD R9, R9, UR4 ;  /* 0x0000000409097c36 */ /* 0x000fca0008000000 */
[C---:B------:R-:W-:Y:S02]  /*02e0*/  ISETP.GE.U32.AND P0, PT, R9.reuse, 0x700, PT ;  /* 0x000007000900780c */ /* 0x040fe40003f06070 */
[----:B------:R-:W-:-:S04]  /*02f0*/  LEA.HI R10, R9, 0x1, RZ, 0x18 ;  /* 0x00000001090a7811 */ /* 0x000fc800078fc0ff */
[----:B------:R-:W-:-:S04]  /*0300*/  LOP3.LUT R18, R10, 0x7, RZ, 0xc0, !PT ;  /* 0x000000070a127812 */ /* 0x000fc800078ec0ff */
[----:B------:R-:W-:-:S03]  /*0310*/  ISETP.NE.AND P1, PT, R18, RZ, PT ;  /* 0x000000ff1200720c */ /* 0x000fc60003f25270 */
[----:B------:R-:W-:Y:S10]  /*0320*/  @!P0 BRA `(.L_x_138) ;  /* 0x0000000400ec8947 */ /* 0x000ff40003800000 */
[----:B------:R-:W-:-:S05]  /*0330*/  LOP3.LUT R12, R10, 0x1fffff8, RZ, 0xc0, !PT ;  /* 0x01fffff80a0c7812 */ /* 0x000fca00078ec0ff */
[----:B------:R-:W-:-:S07]  /*0340*/  IMAD.MOV R12, RZ, RZ, -R12 ;  /* 0x000000ffff0c7224 */ /* 0x000fce00078e0a0c */
.L_x_139:
[----:B------:R-:W-:-:S05]  /*0350*/  IADD3 R2, P0, PT, R8, UR6, RZ ;  /* 0x0000000608027c10 */ /* 0x000fca000ff1e0ff */
[----:B------:R-:W-:-:S05]  /*0360*/  IMAD.X R3, RZ, RZ, UR7, P0 ;  /* 0x00000007ff037e24 */ /* 0x000fca00080e06ff */
        /* <DEDUP_REMOVED lines=12> */
[C---:B------:R-:W-:Y:S01]  /*0430*/  IADD3 R16, P3, PT, R8.reuse, UR10, RZ ;  /* 0x0000000a08107c10 */ /* 0x040fe2000ff7e0ff */
[----:B------:R-:W-:Y:S01]  /*0440*/  VIADD R8, R8, 0x800 ;  /* 0x0000080008087836 */ /* 0x000fe20000000000 */
[CC--:B--2---:R-:W-:Y:S02]  /*0450*/  ISETP.NE.AND P0, PT, R17.reuse, R4.reuse, PT ;  /* 0x000000041100720c */ /* 0x0c4fe40003f05270 */
[----:B------:R-:W-:Y:S01]  /*0460*/  ISETP.EQ.AND P2, PT, R17, R4, P5 ;  /* 0x000000041100720c */ /* 0x000fe20002f42270 */
[----:B------:R-:W-:-:S06]  /*0470*/  IMAD.X R17, RZ, RZ, UR11, P3 ;  /* 0x0000000bff117e24 */ /* 0x000fcc00098e06ff */
[----:B------:R-:W-:Y:S02]  /*0480*/  @!P5 SEL R20, RZ, 0x1, P0 ;  /* 0x00000001ff14d807 */ /* 0x000fe40000000000 */
[----:B---3--:R-:W-:Y:S02]  /*0490*/  ISETP.NE.AND P6, PT, R25, R4, PT ;  /* 0x000000041900720c */ /* 0x008fe40003fc5270 */
[----:B0-----:R-:W-:Y:S02]  /*04a0*/  SEL R2, R20, 0x1, !P2 ;  /* 0x0000000114027807 */ /* 0x001fe40005000000 */
[----:B------:R-:W-:Y:S02]  /*04b0*/  ISETP.LT.U32.AND P0, PT, R16, R5, PT ;  /* 0x000000051000720c */ /* 0x000fe40003f01070 */
[----:B------:R-:W-:Y:S02]  /*04c0*/  LOP3.LUT P3, RZ, R2, 0xff, RZ, 0xc0, !PT ;  /* 0x000000ff02ff7812 */ /* 0x000fe4000786c0ff */
[----:B------:R-:W-:-:S02]  /*04d0*/  ISETP.LT.AND.EX P0, PT, R17, R6, PT, P0 ;  /* 0x000000061100720c */ /* 0x000fc40003f01300 */
[----:B------:R-:W-:Y:S02]  /*04e0*/  ISETP.EQ.AND P4, PT, R25, R4, P3 ;  /* 0x000000041900720c */ /* 0x000fe40001f82270 */
[CC--:B------:R-:W-:Y:S02]  /*04f0*/  SEL R20, R16.reuse, R5.reuse, P0 ;  /* 0x0000000510147207 */ /* 0x0c0fe40000000000 */
[CC--:B------:R-:W-:Y:S02]  /*0500*/  SEL R24, R17.reuse, R6.reuse, P0 ;  /* 0x0000000611187207 */ /* 0x0c0fe40000000000 */
[----:B------:R-:W-:Y:S02]  /*0510*/  @!P2 SEL R20, R16, R5, !P5 ;  /* 0x000000051014a207 */ /* 0x000fe40006800000 */
[----:B------:R-:W-:Y:S02]  /*0520*/  @!P2 SEL R24, R17, R6, !P5 ;  /* 0x000000061118a207 */ /* 0x000fe40006800000 */
[----:B------:R-:W-:-:S02]  /*0530*/  @!P3 SEL R2, RZ, 0x1, P6 ;  /* 0x00000001ff02b807 */ /* 0x000fc40003000000 */
[----:B------:R-:W-:Y:S02]  /*0540*/  IADD3 R3, P0, PT, R16, 0x100, RZ ;  /* 0x0000010010037810 */ /* 0x000fe40007f1e0ff */
        /* <DEDUP_REMOVED lines=19> */
[----:B------:R-:W-:Y:S02]  /*0680*/  ISETP.LT.AND.EX P0, PT, R5, R22, PT, P0 ;  /* 0x000000160500720c */ /* 0x000fe40003f01300 */
        /* <DEDUP_REMOVED lines=23> */
[----:B------:R-:W-:Y:S02]  /*0800*/  ISETP.LT.AND.EX P0, PT, R5, R22, PT, P0 ;  /* 0x000000160500720c */ /* 0x000fe40003f01300 */
[----:B------:R-:W-:-:S02]  /*0810*/  ISETP.EQ.AND P4, PT, R15, R4, P3 ;  /* 0x000000040f00720c */ /* 0x000fc40001f82270 */
[----:B------:R-:W-:Y:S02]  /*0820*/  SEL R20, R3, R6, P0 ;  /* 0x0000000603147207 */ /* 0x000fe40000000000 */
[----:B------:R-:W-:Y:S02]  /*0830*/  SEL R19, R5, R22, P0 ;  /* 0x0000001605137207 */ /* 0x000fe40000000000 */
[----:B------:R-:W-:Y:S02]  /*0840*/  ISETP.NE.AND P0, PT, R15, R4, PT ;  /* 0x000000040f00720c */ /* 0x000fe40003f05270 */
[----:B------:R-:W-:Y:S02]  /*0850*/  @!P5 SEL R20, R3, R6, !P2 ;  /* 0x000000060314d207 */ /* 0x000fe40005000000 */
[----:B------:R-:W-:Y:S02]  /*0860*/  @!P3 SEL R2, RZ, 0x1, P0 ;  /* 0x00000001ff02b807 */ /* 0x000fe40000000000 */
        /* <DEDUP_REMOVED lines=8> */
[CC--:B------:R-:W-:Y:S02]  /*08f0*/  SEL R15, R6.reuse, R19.reuse, P0 ;  /* 0x00000013060f7207 */ /* 0x0c0fe40000000000 */
[----:B------:R-:W-:Y:S02]  /*0900*/  @!P4 SEL R22, R3, R20, !P3 ;  /* 0x000000140316c207 */ /* 0x000fe40005800000 */
[----:B------:R-:W-:Y:S02]  /*0910*/  @!P4 SEL R15, R6, R19, !P3 ;  /* 0x00000013060fc207 */ /* 0x000fe40005800000 */
[----:B------:R-:W-:Y:S02]  /*0920*/  ISETP.NE.AND P3, PT, R13, R4, PT ;  /* 0x000000040d00720c */ /* 0x000fe40003f65270 */
[----:B------:R-:W-:-:S02]  /*0930*/  IADD3 R5, P0, PT, R16, 0x600, RZ ;  /* 0x0000060010057810 */ /* 0x000fc40007f1e0ff */
[----:B------:R-:W-:Y:S02]  /*0940*/  ISETP.EQ.AND P4, PT, R13, R4, P2 ;  /* 0x000000040d00720c */ /* 0x000fe40001782270 */
[----:B------:R-:W-:Y:S01]  /*0950*/  @!P2 SEL R2, RZ, 0x1, P3 ;  /* 0x00000001ff02a807 */ /* 0x000fe20001800000 */
[----:B------:R-:W-:Y:S01]  /*0960*/  IMAD.X R6, RZ, RZ, R17, P0 ;  /* 0x000000ffff067224 */ /* 0x000fe200000e0611 */
[----:B------:R-:W-:Y:S02]  /*0970*/  ISETP.LT.U32.AND P0, PT, R5, R22, PT ;  /* 0x000000160500720c */ /* 0x000fe40003f01070 */
[----:B------:R-:W-:Y:S02]  /*0980*/  SEL R2, R2, 0x1, !P4 ;  /* 0x0000000102027807 */ /* 0x000fe40006000000 */
[----:B------:R-:W-:Y:S02]  /*0990*/  IADD3 R16, P5, PT, R16, 0x700, RZ ;  /* 0x0000070010107810 */ /* 0x000fe40007fbe0ff */
[----:B------:R-:W-:-:S02]  /*09a0*/  LOP3.LUT P3, RZ, R2, 0xff, RZ, 0xc0, !PT ;  /* 0x000000ff02ff7812 */ /* 0x000fc4000786c0ff */
[-C--:B------:R-:W-:Y:S01]  /*09b0*/  ISETP.LT.AND.EX P0, PT, R6, R15.reuse, PT, P0 ;  /* 0x0000000f0600720c */ /* 0x080fe20003f01300 */
[----:B------:R-:W-:Y:S01]  /*09c0*/  IMAD.X R17, RZ, RZ, R17, P5 ;  /* 0x000000ffff117224 */ /* 0x000fe200028e0611 */
[----:B------:R-:W-:Y:S02]  /*09d0*/  ISETP.NE.AND P5, PT, R12, RZ, PT ;  /* 0x000000ff0c00720c */ /* 0x000fe40003fa5270 */
[CC--:B------:R-:W-:Y:S02]  /*09e0*/  SEL R3, R5.reuse, R22.reuse, P0 ;  /* 0x0000001605037207 */ /* 0x0c0fe40000000000 */
[CC--:B------:R-:W-:Y:S02]  /*09f0*/  SEL R20, R6.reuse, R15.reuse, P0 ;  /* 0x0000000f06147207 */ /* 0x0c0fe40000000000 */
[----:B------:R-:W-:Y:S02]  /*0a00*/  @!P4 SEL R3, R5, R22, !P2 ;  /* 0x000000160503c207 */ /* 0x000fe40005000000 */
[----:B------:R-:W-:-:S02]  /*0a10*/  @!P4 SEL R20, R6, R15, !P2 ;  /* 0x0000000f0614c207 */ /* 0x000fc40005000000 */
[CC--:B------:R-:W-:Y:S02]  /*0a20*/  ISETP.EQ.AND P2, PT, R14.reuse, R4.reuse, P3 ;  /* 0x000000040e00720c */ /* 0x0c0fe40001f42270 */
[----:B------:R-:W-:Y:S02]  /*0a30*/  ISETP.NE.AND P4, PT, R14, R4, PT ;  /* 0x000000040e00720c */ /* 0x000fe40003f85270 */
[----:B------:R-:W-:Y:S02]  /*0a40*/  ISETP.LT.U32.AND P0, PT, R16, R3, PT ;  /* 0x000000031000720c */ /* 0x000fe40003f01070 */
[----:B------:R-:W-:Y:S02]  /*0a50*/  @!P3 SEL R2, RZ, 0x1, P4 ;  /* 0x00000001ff02b807 */ /* 0x000fe40002000000 */
[----:B------:R-:W-:Y:S02]  /*0a60*/  ISETP.LT.AND.EX P0, PT, R17, R20, PT, P0 ;  /* 0x000000141100720c */ /* 0x000fe40003f01300 */
[----:B------:R-:W-:-:S02]  /*0a70*/  SEL R2, R2, 0x1, !P2 ;  /* 0x0000000102027807 */ /* 0x000fc40005000000 */
[CC--:B------:R-:W-:Y:S02]  /*0a80*/  SEL R5, R16.reuse, R3.reuse, P0 ;  /* 0x0000000310057207 */ /* 0x0c0fe40000000000 */
[CC--:B------:R-:W-:Y:S02]  /*0a90*/  SEL R6, R17.reuse, R20.reuse, P0 ;  /* 0x0000001411067207 */ /* 0x0c0fe40000000000 */
[----:B------:R-:W-:Y:S02]  /*0aa0*/  @!P2 SEL R5, R16, R3, !P3 ;  /* 0x000000031005a207 */ /* 0x000fe40005800000 */
[----:B------:R-:W-:Y:S02]  /*0ab0*/  @!P2 SEL R6, R17, R20, !P3 ;  /* 0x000000141106a207 */ /* 0x000fe40005800000 */
[----:B------:R-:W-:Y:S01]  /*0ac0*/  PRMT R4, R2, 0x7610, R4 ;  /* 0x0000761002047816 */ /* 0x000fe20000000004 */
[----:B------:R-:W-:Y:S06]  /*0ad0*/  @P5 BRA `(.L_x_139) ;  /* 0xfffffff8001c5947 */ /* 0x000fec000383ffff */
.L_x_138:
[----:B------:R-:W-:Y:S05]  /*0ae0*/  BSYNC.RECONVERGENT B2 ;  /* 0x0000000000027941 */ /* 0x000fea0003800200 */
.L_x_137:
[----:B------:R-:W-:Y:S05]  /*0af0*/  @!P1 BRA `(.L_x_136) ;  /* 0x0000000800149947 */ /* 0x000fea0003800000 */
[----:B------:R-:W-:Y:S01]  /*0b00*/  ISETP.GE.U32.AND P0, PT, R18, 0x4, PT ;  /* 0x000000041200780c */ /* 0x000fe20003f06070 */
[----:B------:R-:W-:Y:S01]  /*0b10*/  BSSY.RECONVERGENT B2, `(.L_x_140) ;  /* 0x0000044000027945 */ /* 0x000fe20003800200 */
[----:B------:R-:W-:-:S11]  /*0b20*/  LOP3.LUT P1, R10, R10, 0x3, RZ, 0xc0, !PT ;  /* 0x000000030a0a7812 */ /* 0x000fd6000782c0ff */
[----:B------:R-:W-:Y:S05]  /*0b30*/  @!P0 BRA `(.L_x_141) ;  /* 0x0000000400048947 */ /* 0x000fea0003800000 */
[----:B------:R-:W0:Y:S02]  /*0b40*/  LDCU.64 UR12, c[0x0][0x380] ;  /* 0x00007000ff0c77ac */ /* 0x000e240008000a00 */
[----:B0-----:R-:W-:-:S05]  /*0b50*/  IADD3 R14, P0, PT, R8, UR12, RZ ;  /* 0x0000000c080e7c10 */ /* 0x001fca000ff1e0ff */
[----:B------:R-:W-:Y:S01]  /*0b60*/  IMAD.X R15, RZ, RZ, UR13, P0 ;  /* 0x0000000dff0f7e24 */ /* 0x000fe200080e06ff */
[----:B------:R-:W0:Y:S04]  /*0b70*/  LDCU.64 UR12, c[0x0][0x390] ;  /* 0x00007200ff0c77ac */ /* 0x000e280008000a00 */
[----:B------:R-:W2:Y:S04]  /*0b80*/  LDG.E.U8 R17, desc[UR8][R14.64] ;  /* 0x000000080e117981 */ /* 0x000ea8000c1e1100 */
[----:B------:R-:W3:Y:S04]  /*0b90*/  LDG.E.U8 R19, desc[UR8][R14.64+0x100] ;  /* 0x000100080e137981 */ /* 0x000ee8000c1e1100 */
[----:B------:R-:W4:Y:S04]  /*0ba0*/  LDG.E.U8 R13, desc[UR8][R14.64+0x200] ;  /* 0x000200080e0d7981 */ /* 0x000f28000c1e1100 */
[----:B------:R5:W4:Y:S01]  /*0bb0*/  LDG.E.U8 R3, desc[UR8][R14.64+0x300] ;  /* 0x000300080e037981 */ /* 0x000b22000c1e1100 */
[----:B------:R-:W-:Y:S01]  /*0bc0*/  LOP3.LUT P3, RZ, R4, 0xff, RZ, 0xc0, !PT ;  /* 0x000000ff04ff7812 */ /* 0x000fe2000786c0ff */
[----:B------:R-:W-:Y:S01]  /*0bd0*/  VIADD R12, R8, 0x100 ;  /* 0x00000100080c7836 */ /* 0x000fe20000000000 */
[----:B------:R-:W-:-:S02]  /*0be0*/  PRMT R2, R11, 0x7770, RZ ;  /* 0x000077700b027816 */ /* 0x000fc400000000ff */
[----:B0-----:R-:W-:Y:S02]  /*0bf0*/  IADD3 R16, P2, PT, R8, UR12, RZ ;  /* 0x0000000c08107c10 */ /* 0x001fe4000ff5e0ff */
[----:B------:R-:W-:-:S05]  /*0c00*/  IADD3 R12, P5, PT, R12, UR12, RZ ;  /* 0x0000000c0c0c7c10 */ /* 0x000fca000ffbe0ff */
[----:B-----5:R-:W-:Y:S01]  /*0c10*/  IMAD.X R14, RZ, RZ, UR13, P5 ;  /* 0x0000000dff0e7e24 */ /* 0x020fe2000a8e06ff */
[CC--:B--2---:R-:W-:Y:S02]  /*0c20*/  ISETP.NE.AND P0, PT, R17.reuse, R2.reuse, PT ;  /* 0x000000021100720c */ /* 0x0c4fe40003f05270 */
[----:B------:R-:W-:Y:S01]  /*0c30*/  ISETP.EQ.AND P4, PT, R17, R2, P3 ;  /* 0x000000021100720c */ /* 0x000fe20001f82270 */
[----:B------:R-:W-:Y:S01]  /*0c40*/  IMAD.X R17, RZ, RZ, UR13, P2 ;  /* 0x0000000dff117e24 */ /* 0x000fe200090e06ff */
[----:B------:R-:W-:Y:S02]  /*0c50*/  @!P3 SEL R4, RZ, 0x1, P0 ;  /* 0x00000001ff04b807 */ /* 0x000fe40000000000 */
[----:B------:R-:W-:Y:S02]  /*0c60*/  ISETP.LT.U32.AND P0, PT, R16, R5, PT ;  /* 0x000000051000720c */ /* 0x000fe40003f01070 */
[----:B------:R-:W-:Y:S02]  /*0c70*/  SEL R4, R4, 0x1, !P4 ;  /* 0x0000000104047807 */ /* 0x000fe40006000000 */
[----:B------:R-:W-:-:S02]  /*0c80*/  ISETP.LT.AND.EX P0, PT, R17, R6, PT, P0 ;  /* 0x000000061100720c */ /* 0x000fc40003f01300 */
[----:B------:R-:W-:Y:S02]  /*0c90*/  LOP3.LUT P2, RZ, R4, 0xff, RZ, 0xc0, !PT ;  /* 0x000000ff04ff7812 */ /* 0x000fe4000784c0ff */
[CC--:B------:R-:W-:Y:S02]  /*0ca0*/  SEL R15, R16.reuse, R5.reuse, P0 ;  /* 0x00000005100f7207 */ /* 0x0c0fe40000000000 */
[----:B------:R-:W-:Y:S02]  /*0cb0*/  SEL R21, R17, R6, P0 ;  /* 0x0000000611157207 */ /* 0x000fe40000000000 */
[----:B---3--:R-:W-:Y:S02]  /*0cc0*/  ISETP.NE.AND P0, PT, R19, R2, PT ;  /* 0x000000021300720c */ /* 0x008fe40003f05270 */
[----:B------:R-:W-:Y:S01]  /*0cd0*/  @!P4 SEL R15, R16, R5, !P3 ;  /* 0x00000005100fc207 */ /* 0x000fe20005800000 */
[----:B------:R-:W-:Y:S01]  /*0ce0*/  VIADD R5, R8, 0x200 ;  /* 0x0000020008057836 */ /* 0x000fe20000000000 */
[----:B------:R-:W-:-:S02]  /*0cf0*/  @!P4 SEL R21, R17, R6, !P3 ;  /* 0x000000061115c207 */ /* 0x000fc40005800000 */
[----:B------:R-:W-:Y:S02]  /*0d00*/  ISETP.EQ.AND P4, PT, R19, R2, P2 ;  /* 0x000000021300720c */ /* 0x000fe40001782270 */
[----:B------:R-:W-:Y:S02]  /*0d10*/  @!P2 SEL R4, RZ, 0x1, P0 ;  /* 0x00000001ff04a807 */ /* 0x000fe40000000000 */
[----:B------:R-:W-:Y:S02]  /*0d20*/  ISETP.LT.U32.AND P0, PT, R12, R15, PT ;  /* 0x0000000f0c00720c */ /* 0x000fe40003f01070 */
[----:B------:R-:W-:Y:S02]  /*0d30*/  SEL R4, R4, 0x1, !P4 ;  /* 0x0000000104047807 */ /* 0x000fe40006000000 */
[----:B------:R-:W-:Y:S02]  /*0d40*/  ISETP.LT.AND.EX P0, PT, R14, R21, PT, P0 ;  /* 0x000000150e00720c */ /* 0x000fe40003f01300 */
[----:B------:R-:W-:-:S02]  /*0d50*/  LOP3.LUT P3, RZ, R4, 0xff, RZ, 0xc0, !PT ;  /* 0x000000ff04ff7812 */ /* 0x000fc4000786c0ff */
[----:B------:R-:W-:Y:S02]  /*0d60*/  SEL R17, R12, R15, P0 ;  /* 0x0000000f0c117207 */ /* 0x000fe40000000000 */
[----:B------:R-:W-:Y:S02]  /*0d70*/  SEL R16, R14, R21, P0 ;  /* 0x000000150e107207 */ /* 0x000fe40000000000 */
[----:B------:R-:W-:Y:S02]  /*0d80*/  @!P4 SEL R17, R12, R15, !P2 ;  /* 0x0000000f0c11c207 */ /* 0x000fe40005000000 */
[----:B------:R-:W-:Y:S02]  /*0d90*/  @!P4 SEL R16, R14, R21, !P2 ;  /* 0x000000150e10c207 */ /* 0x000fe40005000000 */
[----:B------:R-:W-:Y:S01]  /*0da0*/  IADD3 R6, P0, PT, R5, UR12, RZ ;  /* 0x0000000c05067c10 */ /* 0x000fe2000ff1e0ff */
[C---:B------:R-:W-:Y:S01]  /*0db0*/  VIADD R5, R8.reuse, 0x300 ;  /* 0x0000030008057836 */ /* 0x040fe20000000000 */
[CC--:B----4-:R-:W-:Y:S01]  /*0dc0*/  ISETP.NE.AND P2, PT, R13.reuse, R2.reuse, PT ;  /* 0x000000020d00720c */ /* 0x0d0fe20003f45270 */
[----:B------:R-:W-:Y:S01]  /*0dd0*/  VIADD R8, R8, 0x400 ;  /* 0x0000040008087836 */ /* 0x000fe20000000000 */
[----:B------:R-:W-:Y:S01]  /*0de0*/  ISETP.EQ.AND P4, PT, R13, R2, P3 ;  /* 0x000000020d00720c */ /* 0x000fe20001f82270 */
[----:B------:R-:W-:Y:S01]  /*0df0*/  IMAD.X R13, RZ, RZ, UR13, P0 ;  /* 0x0000000dff0d7e24 */ /* 0x000fe200080e06ff */
[----:B------:R-:W-:-:S02]  /*0e00*/  @!P3 SEL R4, RZ, 0x1, P2 ;  /* 0x00000001ff04b807 */ /* 0x000fc40001000000 */
[-C--:B------:R-:W-:Y:S02]  /*0e10*/  ISETP.LT.U32.AND P0, PT, R6, R17.reuse, PT ;  /* 0x000000110600720c */ /* 0x080fe40003f01070 */
[----:B------:R-:W-:Y:S02]  /*0e20*/  SEL R4, R4, 0x1, !P4 ;  /* 0x0000000104047807 */ /* 0x000fe40006000000 */
[----:B------:R-:W-:Y:S02]  /*0e30*/  ISETP.LT.AND.EX P0, PT, R13, R16, PT, P0 ;  /* 0x000000100d00720c */ /* 0x000fe40003f01300 */
[----:B------:R-:W-:Y:S02]  /*0e40*/  LOP3.LUT P2, RZ, R4, 0xff, RZ, 0xc0, !PT ;  /* 0x000000ff04ff7812 */ /* 0x000fe4000784c0ff */
[----:B------:R-:W-:Y:S02]  /*0e50*/  IADD3 R12, P5, PT, R5, UR12, RZ ;  /* 0x0000000c050c7c10 */ /* 0x000fe4000ffbe0ff */
[----:B------:R-:W-:-:S02]  /*0e60*/  SEL R15, R6, R17, P0 ;  /* 0x00000011060f7207 */ /* 0x000fc40000000000 */
[CC--:B------:R-:W-:Y:S02]  /*0e70*/  SEL R14, R13.reuse, R16.reuse, P0 ;  /* 0x000000100d0e7207 */ /* 0x0c0fe40000000000 */
[----:B------:R-:W-:Y:S02]  /*0e80*/  @!P4 SEL R15, R6, R17, !P3 ;  /* 0x00000011060fc207 */ /* 0x000fe40005800000 */
[----:B------:R-:W-:Y:S01]  /*0e90*/  @!P4 SEL R14, R13, R16, !P3 ;  /* 0x000000100d0ec207 */ /* 0x000fe20005800000 */
[----:B------:R-:W-:Y:S01]  /*0ea0*/  IMAD.X R13, RZ, RZ, UR13, P5 ;  /* 0x0000000dff0d7e24 */ /* 0x000fe2000a8e06ff */
[CC--:B------:R-:W-:Y:S02]  /*0eb0*/  ISETP.EQ.AND P3, PT, R3.reuse, R2.reuse, P2 ;  /* 0x000000020300720c */ /* 0x0c0fe40001762270 */
        /* <DEDUP_REMOVED lines=8> */
[----:B------:R-:W-:-:S07]  /*0f40*/  @!P3 SEL R6, R13, R14, !P2 ;  /* 0x0000000e0d06b207 */ /* 0x000fce0005000000 */
.L_x_141:
[----:B------:R-:W-:Y:S05]  /*0f50*/  BSYNC.RECONVERGENT B2 ;  /* 0x0000000000027941 */ /* 0x000fea0003800200 */
.L_x_140:
[----:B------:R-:W-:Y:S05]  /*0f60*/  @!P1 BRA `(.L_x_136) ;  /* 0x0000000000f89947 */ /* 0x000fea0003800000 */
[----:B------:R-:W-:Y:S01]  /*0f70*/  ISETP.NE.AND P0, PT, R10, 0x1, PT ;  /* 0x000000010a00780c */ /* 0x000fe20003f05270 */
[----:B------:R-:W-:Y:S01]  /*0f80*/  BSSY.RECONVERGENT B2, `(.L_x_142) ;  /* 0x0000026000027945 */ /* 0x000fe20003800200 */
[----:B------:R-:W-:-:S11]  /*0f90*/  LOP3.LUT P1, RZ, R9, 0x100, RZ, 0xc0, !PT ;  /* 0x0000010009ff7812 */ /* 0x000fd6000782c0ff */
[----:B------:R-:W-:Y:S05]  /*0fa0*/  @!P0 BRA `(.L_x_143) ;  /* 0x00000000008c8947 */ /* 0x000fea0003800000 */
[----:B------:R-:W0:Y:S02]  /*0fb0*/  LDCU.64 UR12, c[0x0][0x380] ;  /* 0x00007000ff0c77ac */ /* 0x000e240008000a00 */
[----:B0-----:R-:W-:-:S05]  /*0fc0*/  IADD3 R2, P0, PT, R8, UR12, RZ ;  /* 0x0000000c08027c10 */ /* 0x001fca000ff1e0ff */
[----:B------:R-:W-:Y:S01]  /*0fd0*/  IMAD.X R3, RZ, RZ, UR13, P0 ;  /* 0x0000000dff037e24 */ /* 0x000fe200080e06ff */
[----:B------:R-:W0:Y:S04]  /*0fe0*/  LDCU.64 UR12, c[0x0][0x390] ;  /* 0x00007200ff0c77ac */ /* 0x000e280008000a00 */
[----:B------:R-:W2:Y:S04]  /*0ff0*/  LDG.E.U8 R9, desc[UR8][R2.64] ;  /* 0x0000000802097981 */ /* 0x000ea8000c1e1100 */
[----:B------:R3:W4:Y:S01]  /*1000*/  LDG.E.U8 R15, desc[UR8][R2.64+0x100] ;  /* 0x00010008020f7981 */ /* 0x000722000c1e1100 */
[----:B------:R-:W-:-:S02]  /*1010*/  LOP3.LUT P2, RZ, R4, 0xff, RZ, 0xc0, !PT ;  /* 0x000000ff04ff7812 */ /* 0x000fc4000784c0ff */
[----:B------:R-:W-:Y:S02]  /*1020*/  PRMT R12, R11, 0x7770, RZ ;  /* 0x000077700b0c7816 */ /* 0x000fe400000000ff */
[C---:B0-----:R-:W-:Y:S01]  /*1030*/  IADD3 R10, P4, PT, R8.reuse, UR12, RZ ;  /* 0x0000000c080a7c10 */ /* 0x041fe2000ff9e0ff */
[C---:B---3--:R-:W-:Y:S02]  /*1040*/  VIADD R2, R8.reuse, 0x100 ;  /* 0x0000010008027836 */ /* 0x048fe40000000000 */
[----:B------:R-:W-:Y:S01]  /*1050*/  VIADD R8, R8, 0x200 ;  /* 0x0000020008087836 */ /* 0x000fe20000000000 */
[----:B------:R-:W-:Y:S02]  /*1060*/  ISETP.LT.U32.AND P0, PT, R10, R5, PT ;  /* 0x000000050a00720c */ /* 0x000fe40003f01070 */
[CC--:B--2---:R-:W-:Y:S02]  /*1070*/  ISETP.NE.AND P5, PT, R9.reuse, R12.reuse, PT ;  /* 0x0000000c0900720c */ /* 0x0c4fe40003fa5270 */
[----:B------:R-:W-:Y:S01]  /*1080*/  ISETP.EQ.AND P3, PT, R9, R12, P2 ;  /* 0x0000000c0900720c */ /* 0x000fe20001762270 */
[----:B------:R-:W-:Y:S01]  /*1090*/  IMAD.X R9, RZ, RZ, UR13, P4 ;  /* 0x0000000dff097e24 */ /* 0x000fe2000a0e06ff */
[----:B------:R-:W-:-:S02]  /*10a0*/  @!P2 SEL R4, RZ, 0x1, P5 ;  /* 0x00000001ff04a807 */ /* 0x000fc40002800000 */
[----:B------:R-:W-:Y:S02]  /*10b0*/  IADD3 R13, P5, PT, R2, UR12, RZ ;  /* 0x0000000c020d7c10 */ /* 0x000fe4000ffbe0ff */
[----:B------:R-:W-:Y:S02]  /*10c0*/  SEL R4, R4, 0x1, !P3 ;  /* 0x0000000104047807 */ /* 0x000fe40005800000 */
[CC--:B------:R-:W-:Y:S02]  /*10d0*/  ISETP.LT.AND.EX P0, PT, R9.reuse, R6.reuse, PT, P0 ;  /* 0x000000060900720c */ /* 0x0c0fe40003f01300 */
[----:B------:R-:W-:Y:S02]  /*10e0*/  LOP3.LUT P4, RZ, R4, 0xff, RZ, 0xc0, !PT ;  /* 0x000000ff04ff7812 */ /* 0x000fe4000788c0ff */
[----:B------:R-:W-:Y:S02]  /*10f0*/  SEL R2, R10, R5, P0 ;  /* 0x000000050a027207 */ /* 0x000fe40000000000 */
[----:B------:R-:W-:-:S02]  /*1100*/  SEL R3, R9, R6, P0 ;  /* 0x0000000609037207 */ /* 0x000fc40000000000 */
[----:B------:R-:W-:Y:S01]  /*1110*/  @!P3 SEL R2, R10, R5, !P2 ;  /* 0x000000050a02b207 */ /* 0x000fe20005000000 */
[----:B------:R-:W-:Y:S01]  /*1120*/  IMAD.X R10, RZ, RZ, UR13, P5 ;  /* 0x0000000dff0a7e24 */ /* 0x000fe2000a8e06ff */
[----:B------:R-:W-:Y:S02]  /*1130*/  @!P3 SEL R3, R9, R6, !P2 ;  /* 0x000000060903b207 */ /* 0x000fe40005000000 */
[----:B----4-:R-:W-:Y:S02]  /*1140*/  ISETP.EQ.AND P3, PT, R15, R12, P4 ;  /* 0x0000000c0f00720c */ /* 0x010fe40002762270 */
[----:B------:R-:W-:Y:S02]  /*1150*/  ISETP.LT.U32.AND P0, PT, R13, R2, PT ;  /* 0x000000020d00720c */ /* 0x000fe40003f01070 */
[----:B------:R-:W-:Y:S02]  /*1160*/  ISETP.NE.AND P2, PT, R15, R12, PT ;  /* 0x0000000c0f00720c */ /* 0x000fe40003f45270 */
[----:B------:R-:W-:-:S02]  /*1170*/  ISETP.LT.AND.EX P0, PT, R10, R3, PT, P0 ;  /* 0x000000030a00720c */ /* 0x000fc40003f01300 */
[----:B------:R-:W-:Y:S02]  /*1180*/  @!P4 SEL R4, RZ, 0x1, P2 ;  /* 0x00000001ff04c807 */ /* 0x000fe40001000000 */
[CC--:B------:R-:W-:Y:S02]  /*1190*/  SEL R5, R13.reuse, R2.reuse, P0 ;  /* 0x000000020d057207 */ /* 0x0c0fe40000000000 */
[-C--:B------:R-:W-:Y:S02]  /*11a0*/  SEL R6, R10, R3.reuse, P0 ;  /* 0x000000030a067207 */ /* 0x080fe40000000000 */
[----:B------:R-:W-:Y:S02]  /*11b0*/  SEL R4, R4, 0x1, !P3 ;  /* 0x0000000104047807 */ /* 0x000fe40005800000 */
[----:B------:R-:W-:Y:S02]  /*11c0*/  @!P3 SEL R5, R13, R2, !P4 ;  /* 0x000000020d05b207 */ /* 0x000fe40006000000 */
[----:B------:R-:W-:-:S07]  /*11d0*/  @!P3 SEL R6, R10, R3, !P4 ;  /* 0x000000030a06b207 */ /* 0x000fce0006000000 */
.L_x_143:
[----:B------:R-:W-:Y:S05]  /*11e0*/  BSYNC.RECONVERGENT B2 ;  /* 0x0000000000027941 */ /* 0x000fea0003800200 */
.L_x_142:
[----:B------:R-:W-:Y:S05]  /*11f0*/  @P1 BRA `(.L_x_136) ;  /* 0x0000000000541947 */ /* 0x000fea0003800000 */
[----:B------:R-:W0:Y:S02]  /*1200*/  LDCU.64 UR12, c[0x0][0x380] ;  /* 0x00007000ff0c77ac */ /* 0x000e240008000a00 */
[----:B0-----:R-:W-:-:S05]  /*1210*/  IADD3 R2, P0, PT, R8, UR12, RZ ;  /* 0x0000000c08027c10 */ /* 0x001fca000ff1e0ff */
[----:B------:R-:W-:Y:S01]  /*1220*/  IMAD.X R3, RZ, RZ, UR13, P0 ;  /* 0x0000000dff037e24 */ /* 0x000fe200080e06ff */
[----:B------:R-:W0:Y:S04]  /*1230*/  LDCU.64 UR12, c[0x0][0x390] ;  /* 0x00007200ff0c77ac */ /* 0x000e280008000a00 */
[----:B------:R2:W3:Y:S01]  /*1240*/  LDG.E.U8 R2, desc[UR8][R2.64] ;  /* 0x0000000802027981 */ /* 0x0004e2000c1e1100 */
[----:B------:R-:W-:Y:S02]  /*1250*/  PRMT R11, R11, 0x7770, RZ ;  /* 0x000077700b0b7816 */ /* 0x000fe400000000ff */
[----:B------:R-:W-:Y:S02]  /*1260*/  LOP3.LUT P3, RZ, R4, 0xff, RZ, 0xc0, !PT ;  /* 0x000000ff04ff7812 */ /* 0x000fe4000786c0ff */
[----:B0-----:R-:W-:-:S05]  /*1270*/  IADD3 R8, P0, PT, R8, UR12, RZ ;  /* 0x0000000c08087c10 */ /* 0x001fca000ff1e0ff */
[----:B------:R-:W-:Y:S01]  /*1280*/  IMAD.X R9, RZ, RZ, UR13, P0 ;  /* 0x0000000dff097e24 */ /* 0x000fe200080e06ff */
[----:B------:R-:W-:-:S04]  /*1290*/  ISETP.LT.U32.AND P0, PT, R8, R5, PT ;  /* 0x000000050800720c */ /* 0x000fc80003f01070 */
[----:B------:R-:W-:-:S04]  /*12a0*/  ISETP.LT.AND.EX P0, PT, R9, R6, PT, P0 ;  /* 0x000000060900720c */ /* 0x000fc80003f01300 */
[----:B--2---:R-:W-:Y:S02]  /*12b0*/  SEL R3, R9, R6, P0 ;  /* 0x0000000609037207 */ /* 0x004fe40000000000 */
[CC--:B---3--:R-:W-:Y:S02]  /*12c0*/  ISETP.EQ.AND P1, PT, R2.reuse, R11.reuse, P3 ;  /* 0x0000000b0200720c */ /* 0x0c8fe40001f22270 */
        /* <DEDUP_REMOVED lines=8> */
.L_x_136:
[----:B------:R-:W-:Y:S05]  /*1350*/  BSYNC.RECONVERGENT B1 ;  /* 0x0000000000017941 */ /* 0x000fea0003800200 */
.L_x_135:
[----:B------:R-:W-:-:S04]  /*1360*/  UISETP.GE.U32.AND UP0, UPT, UR4, 0x100, UPT ;  /* 0x000001000400788c */ /* 0x000fc8000bf06070 */
[----:B------:R-:W-:-:S09]  /*1370*/  UISETP.GE.U32.AND.EX UP0, UPT, UR5, URZ, UPT, UP0 ;  /* 0x000000ff0500728c */ /* 0x000fd2000bf06100 */
[----:B------:R-:W-:Y:S05]  /*1380*/  BRA.U !UP0, `(.L_x_144) ;  /* 0x0000000d08487547 */ /* 0x000fea000b800000 */
[----:B------:R-:W0:Y:S01]  /*1390*/  S2R R10, SR_LANEID ;  /* 0x00000000000a7919 */ /* 0x000e220000000000 */
[----:B------:R-:W-:Y:S01]  /*13a0*/  LOP3.LUT R2, R4, 0xff, RZ, 0xc0, !PT ;  /* 0x000000ff04027812 */ /* 0x000fe200078ec0ff */
[----:B------:R-:W-:Y:S01]  /*13b0*/  BSSY.RECONVERGENT B1, `(.L_x_145) ;  /* 0x0000016000017945 */ /* 0x000fe20003800200 */
[----:B------:R2:W3:Y:S04]  /*13c0*/  SHFL.DOWN PT, R8, R5, 0x1, 0x1f ;  /* 0x08201f0005087f89 */ /* 0x0004e800000e0000 */
[----:B------:R2:W4:Y:S04]  /*13d0*/  SHFL.DOWN PT, R9, R6, 0x1, 0x1f ;  /* 0x08201f0006097f89 */ /* 0x00052800000e0000 */
[----:B------:R2:W1:Y:S01]  /*13e0*/  SHFL.DOWN PT, R3, R2, 0x1, 0x1f ;  /* 0x08201f0002037f89 */ /* 0x00046200000e0000 */
        /* <DEDUP_REMOVED lines=8> */
[-C--:B------:R-:W-:Y:S02]  /*1470*/  @!P0 ISETP.LT.U32.AND P1, PT, R8, R5.reuse, PT ;  /* 0x000000050800820c */ /* 0x080fe40003f21070 */
[----:B------:R-:W-:Y:S02]  /*1480*/  @P0 ISETP.NE.AND P4, PT, R2, RZ, PT ;  /* 0x000000ff0200020c */ /* 0x000fe40003f85270 */
[----:B------:R-:W-:Y:S02]  /*1490*/  @!P0 PRMT R4, R11, 0x7610, R4 ;  /* 0x000076100b048816 */ /* 0x000fe40000000004 */
[----:B------:R-:W-:Y:S02]  /*14a0*/  @!P0 ISETP.LT.AND.EX P1, PT, R9, R6, PT, P1 ;  /* 0x000000060900820c */ /* 0x000fe40003f21310 */
[----:B------:R-:W-:Y:S02]  /*14b0*/  @P0 SEL R2, R3, R4, !P4 ;  /* 0x0000000403020207 */ /* 0x000fe40006000000 */
[----:B------:R-:W-:-:S02]  /*14c0*/  @!P0 SEL R5, R8, R5, P1 ;  /* 0x0000000508058207 */ /* 0x000fc40000800000 */
[C---:B------:R-:W-:Y:S02]  /*14d0*/  @!P0 SEL R6, R9.reuse, R6, P1 ;  /* 0x0000000609068207 */ /* 0x040fe40000800000 */
[----:B------:R-:W-:Y:S02]  /*14e0*/  @P0 PRMT R4, R2, 0x7610, R4 ;  /* 0x0000761002040816 */ /* 0x000fe40000000004 */
[----:B------:R-:W-:Y:S02]  /*14f0*/  @P0 SEL R5, R8, R5, !P4 ;  /* 0x0000000508050207 */ /* 0x000fe40006000000 */
[----:B------:R-:W-:-:S07]  /*1500*/  @P0 SEL R6, R9, R6, !P4 ;  /* 0x0000000609060207 */ /* 0x000fce0006000000 */
.L_x_146:
[----:B------:R-:W-:Y:S05]  /*1510*/  BSYNC.RECONVERGENT B1 ;  /* 0x0000000000017941 */ /* 0x000fea0003800200 */
.L_x_145:
        /* <DEDUP_REMOVED lines=13> */
[-C--:B-1----:R-:W-:Y:S02]  /*15f0*/  @!P0 ISETP.LT.U32.AND P3, PT, R8, R5.reuse, PT ;  /* 0x000000050800820c */ /* 0x082fe40003f61070 */
[----:B------:R-:W-:Y:S02]  /*1600*/  @P0 ISETP.NE.AND P6, PT, R2, RZ, PT ;  /* 0x000000ff0200020c */ /* 0x000fe40003fc5270 */
[----:B------:R-:W-:Y:S02]  /*1610*/  @!P0 PRMT R4, R10, 0x7610, R4 ;  /* 0x000076100a048816 */ /* 0x000fe40000000004 */
[----:B--2---:R-:W-:Y:S02]  /*1620*/  @!P0 ISETP.LT.AND.EX P3, PT, R9, R6, PT, P3 ;  /* 0x000000060900820c */ /* 0x004fe40003f61330 */
[----:B------:R-:W-:Y:S02]  /*1630*/  @P0 SEL R2, R3, R4, !P6 ;  /* 0x0000000403020207 */ /* 0x000fe40007000000 */
[----:B0-----:R-:W-:-:S02]  /*1640*/  @!P0 SEL R5, R8, R5, P3 ;  /* 0x0000000508058207 */ /* 0x001fc40001800000 */
[C---:B------:R-:W-:Y:S02]  /*1650*/  @!P0 SEL R6, R9.reuse, R6, P3 ;  /* 0x0000000609068207 */ /* 0x040fe40001800000 */
[----:B------:R-:W-:Y:S02]  /*1660*/  @P0 PRMT R4, R2, 0x7610, R4 ;  /* 0x0000761002040816 */ /* 0x000fe40000000004 */
[----:B------:R-:W-:Y:S02]  /*1670*/  @P0 SEL R5, R8, R5, !P6 ;  /* 0x0000000508050207 */ /* 0x000fe40007000000 */
[----:B------:R-:W-:-:S07]  /*1680*/  @P0 SEL R6, R9, R6, !P6 ;  /* 0x0000000609060207 */ /* 0x000fce0007000000 */
.L_x_148:
[----:B------:R-:W-:Y:S05]  /*1690*/  BSYNC.RECONVERGENT B1 ;  /* 0x0000000000017941 */ /* 0x000fea0003800200 */
.L_x_147:
        /* <DEDUP_REMOVED lines=10> */
[-C--:B---3--:R-:W-:Y:S02]  /*1740*/  @!P0 ISETP.LT.U32.AND P2, PT, R8, R5.reuse, PT ;  /* 0x000000050800820c */ /* 0x088fe40003f41070 */
[----:B------:R-:W-:Y:S02]  /*1750*/  @P0 ISETP.NE.AND P3, PT, R2, RZ, PT ;  /* 0x000000ff0200020c */ /* 0x000fe40003f65270 */
[----:B------:R-:W-:Y:S02]  /*1760*/  @!P0 PRMT R4, R10, 0x7610, R4 ;  /* 0x000076100a048816 */ /* 0x000fe40000000004 */
[----:B--2---:R-:W-:Y:S02]  /*1770*/  @!P0 ISETP.LT.AND.EX P2, PT, R9, R6, PT, P2 ;  /* 0x000000060900820c */ /* 0x004fe40003f41320 */
[----:B------:R-:W-:Y:S02]  /*1780*/  @P0 SEL R2, R3, R4, !P3 ;  /* 0x0000000403020207 */ /* 0x000fe40005800000 */
[----:B01----:R-:W-:-:S02]  /*1790*/  @!P0 SEL R5, R8, R5, P2 ;  /* 0x0000000508058207 */ /* 0x003fc40001000000 */
[C---:B------:R-:W-:Y:S02]  /*17a0*/  @!P0 SEL R6, R9.reuse, R6, P2 ;  /* 0x0000000609068207 */ /* 0x040fe40001000000 */
[----:B------:R-:W-:Y:S02]  /*17b0*/  @P0 PRMT R4, R2, 0x7610, R4 ;  /* 0x0000761002040816 */ /* 0x000fe40000000004 */
[----:B------:R-:W-:Y:S02]  /*17c0*/  @P0 SEL R5, R8, R5, !P3 ;  /* 0x0000000508050207 */ /* 0x000fe40005800000 */
[----:B------:R-:W-:-:S07]  /*17d0*/  @P0 SEL R6, R9, R6, !P3 ;  /* 0x0000000609060207 */ /* 0x000fce0005800000 */
.L_x_150:
[----:B------:R-:W-:Y:S05]  /*17e0*/  BSYNC.RECONVERGENT B1 ;  /* 0x0000000000017941 */ /* 0x000fea0003800200 */
.L_x_149:
        /* <DEDUP_REMOVED lines=10> */
[-C--:B----4-:R-:W-:Y:S02]  /*1890*/  @!P0 ISETP.LT.U32.AND P2, PT, R8, R5.reuse, PT ;  /* 0x000000050800820c */ /* 0x090fe40003f41070 */
[----:B------:R-:W-:Y:S02]  /*18a0*/  @P0 ISETP.NE.AND P3, PT, R2, RZ, PT ;  /* 0x000000ff0200020c */ /* 0x000fe40003f65270 */
[----:B------:R-:W-:Y:S02]  /*18b0*/  @!P0 PRMT R4, R10, 0x7610, R4 ;  /* 0x000076100a048816 */ /* 0x000fe40000000004 */
[----:B--2---:R-:W-:Y:S02]  /*18c0*/  @!P0 ISETP.LT.AND.EX P2, PT, R9, R6, PT, P2 ;  /* 0x000000060900820c */ /* 0x004fe40003f41320 */
[----:B------:R-:W-:Y:S02]  /*18d0*/  @P0 SEL R2, R3, R4, !P3 ;  /* 0x0000000403020207 */ /* 0x000fe40005800000 */
[----:B-1-3--:R-:W-:-:S02]  /*18e0*/  @!P0 SEL R5, R8, R5, P2 ;  /* 0x0000000508058207 */ /* 0x00afc40001000000 */
[C---:B------:R-:W-:Y:S02]  /*18f0*/  @!P0 SEL R6, R9.reuse, R6, P2 ;  /* 0x0000000609068207 */ /* 0x040fe40001000000 */
[----:B------:R-:W-:Y:S02]  /*1900*/  @P0 PRMT R4, R2, 0x7610, R4 ;  /* 0x0000761002040816 */ /* 0x000fe40000000004 */
[----:B------:R-:W-:Y:S02]  /*1910*/  @P0 SEL R5, R8, R5, !P3 ;  /* 0x0000000508050207 */ /* 0x000fe40005800000 */
[----:B------:R-:W-:-:S07]  /*1920*/  @P0 SEL R6, R9, R6, !P3 ;  /* 0x0000000609060207 */ /* 0x000fce0005800000 */
.L_x_152:
[----:B------:R-:W-:Y:S05]  /*1930*/  BSYNC.RECONVERGENT B1 ;  /* 0x0000000000017941 */ /* 0x000fea0003800200 */
.L_x_151:
        /* <DEDUP_REMOVED lines=20> */
.L_x_154:
[----:B------:R-:W-:Y:S05]  /*1a80*/  BSYNC.RECONVERGENT B1 ;  /* 0x0000000000017941 */ /* 0x000fea0003800200 */
.L_x_153:
[----:B------:R-:W-:Y:S04]  /*1a90*/  BSSY.RECONVERGENT B1, `(.L_x_155) ;  /* 0x000000c000017945 */ /* 0x000fe80003800200 */
[----:B------:R-:W-:Y:S05]  /*1aa0*/  @P1 BRA `(.L_x_156) ;  /* 0x0000000000281947 */ /* 0x000fea0003800000 */
[----:B----4-:R-:W4:Y:S01]  /*1ab0*/  S2R R8, SR_CgaCtaId ;  /* 0x0000000000087919 */ /* 0x010f220000008800 */
[----:B0-----:R-:W-:Y:S02]  /*1ac0*/  MOV R3, 0x400 ;  /* 0x0000040000037802 */ /* 0x001fe40000000f00 */
[----:B------:R-:W-:-:S04]  /*1ad0*/  SHF.R.U32.HI R2, RZ, 0x1, R7 ;  /* 0x00000001ff027819 */ /* 0x000fc80000011607 */
[----:B------:R-:W-:Y:S02]  /*1ae0*/  LOP3.LUT R2, R2, 0x1f0, RZ, 0xc0, !PT ;  /* 0x000001f002027812 */ /* 0x000fe400078ec0ff */
[----:B----4-:R-:W-:-:S05]  /*1af0*/  LEA R3, R8, R3, 0x18 ;  /* 0x0000000308037211 */ /* 0x010fca00078ec0ff */
[----:B--2---:R-:W-:Y:S02]  /*1b00*/  IMAD.IADD R9, R2, 0x1, R3 ;  /* 0x0000000102097824 */ /* 0x004fe400078e0203 */
[----:B------:R-:W-:Y:S02]  /*1b10*/  IMAD.MOV.U32 R2, RZ, RZ, R5 ;  /* 0x000000ffff027224 */ /* 0x000fe400078e0005 */
[----:B------:R-:W-:Y:S01]  /*1b20*/  IMAD.MOV.U32 R3, RZ, RZ, R6 ;  /* 0x000000ffff037224 */ /* 0x000fe200078e0006 */
[----:B------:R0:W-:Y:S04]  /*1b30*/  STS.U8 [R9+0x8], R4 ;  /* 0x0000080409007388 */ /* 0x0001e80000000000 */
[----:B------:R0:W-:Y:S02]  /*1b40*/  STS.64 [R9+0x10], R2 ;  /* 0x0000100209007388 */ /* 0x0001e40000000a00 */
.L_x_156:
[----:B------:R-:W-:Y:S05]  /*1b50*/  BSYNC.RECONVERGENT B1 ;  /* 0x0000000000017941 */ /* 0x000fea0003800200 */
.L_x_155:
        /* <DEDUP_REMOVED lines=8> */
[----:B0-2-4-:R-:W0:Y:S04]  /*1be0*/  LDS.64 R8, [UR6+0x20] ;  /* 0x00002006ff087984 */ /* 0x015e280008000a00 */
[----:B------:R-:W2:Y:S04]  /*1bf0*/  LDS.U8 R16, [UR6+0x28] ;  /* 0x00002806ff107984 */ /* 0x000ea80008000000 */
[----:B------:R-:W4:Y:S04]  /*1c00*/  LDS.64 R12, [UR6+0x30] ;  /* 0x00003006ff0c7984 */ /* 0x000f280008000a00 */
[----:B------:R-:W4:Y:S04]  /*1c10*/  LDS.U8 R17, [UR6+0x38] ;  /* 0x00003806ff117984 */ /* 0x000f280008000000 */
[----:B------:R-:W4:Y:S04]  /*1c20*/  LDS.64 R10, [UR6+0x40] ;  /* 0x00004006ff0a7984 */ /* 0x000f280008000a00 */
[----:B------:R-:W4:Y:S04]  /*1c30*/  LDS.U8 R14, [UR6+0x48] ;  /* 0x00004806ff0e7984 */ /* 0x000f280008000000 */
[----:B------:R-:W4:Y:S04]  /*1c40*/  LDS.64 R2, [UR6+0x50] ;  /* 0x00005006ff027984 */ /* 0x000f280008000a00 */
[----:B------:R-:W4:Y:S01]  /*1c50*/  LDS.U8 R18, [UR6+0x58] ;  /* 0x00005806ff127984 */ /* 0x000f220008000000 */
[----:B-----5:R-:W-:-:S02]  /*1c60*/  ISETP.NE.AND P2, PT, R7, RZ, PT ;  /* 0x000000ff0700720c */ /* 0x020fc40003f45270 */
[----:B0-----:R-:W-:Y:S02]  /*1c70*/  ISETP.LT.U32.AND P0, PT, R8, R5, PT ;  /* 0x000000050800720c */ /* 0x001fe40003f01070 */
[----:B------:R-:W-:Y:S02]  /*1c80*/  @P4 SEL R7, R4, 0x1, !P2 ;  /* 0x0000000104074807 */ /* 0x000fe40005000000 */
[----:B------:R-:W-:Y:S02]  /*1c90*/  ISETP.LT.AND.EX P0, PT, R9, R6, PT, P0 ;  /* 0x000000060900720c */ /* 0x000fe40003f01300 */
[----:B------:R-:W-:Y:S02]  /*1ca0*/  LOP3.LUT P3, RZ, R7, 0xff, RZ, 0xc0, !PT ;  /* 0x000000ff07ff7812 */ /* 0x000fe4000786c0ff */
[----:B--2---:R-:W-:-:S03]  /*1cb0*/  ISETP.NE.AND P5, PT, R16, RZ, PT ;  /* 0x000000ff1000720c */ /* 0x004fc60003fa5270 */
[C---:B-1-3--:R-:W-:Y:S02]  /*1cc0*/  @P2 SEL R5, R8.reuse, R5, P0 ;  /* 0x0000000508052207 */ /* 0x04afe40000000000 */
[C---:B------:R-:W-:Y:S02]  /*1cd0*/  @P2 SEL R6, R9.reuse, R6, P0 ;  /* 0x0000000609062207 */ /* 0x040fe40000000000 */
[----:B------:R-:W-:Y:S02]  /*1ce0*/  SEL R5, R8, R5, !P4 ;  /* 0x0000000508057207 */ /* 0x000fe40006000000 */
[----:B------:R-:W-:Y:S02]  /*1cf0*/  SEL R15, R9, R6, !P4 ;  /* 0x00000006090f7207 */ /* 0x000fe40006000000 */
[----:B----4-:R-:W-:Y:S01]  /*1d00*/  ISETP.LT.U32.AND P0, PT, R12, R5, PT ;  /* 0x000000050c00720c */ /* 0x010fe20003f01070 */
[----:B------:R-:W0:Y:S01]  /*1d10*/  LDS.64 R8, [UR6+0x60] ;  /* 0x00006006ff087984 */ /* 0x000e220008000a00 */
[----:B------:R-:W-:-:S02]  /*1d20*/  @P3 SEL R16, R7, 0x1, !P5 ;  /* 0x0000000107103807 */ /* 0x000fc40006800000 */
[----:B------:R-:W-:Y:S02]  /*1d30*/  ISETP.LT.AND.EX P0, PT, R13, R15, PT, P0 ;  /* 0x0000000f0d00720c */ /* 0x000fe40003f01300 */
[----:B------:R-:W-:Y:S02]  /*1d40*/  LOP3.LUT P2, RZ, R16, 0xff, RZ, 0xc0, !PT ;  /* 0x000000ff10ff7812 */ /* 0x000fe4000784c0ff */
[C---:B------:R-:W-:Y:S02]  /*1d50*/  @P5 SEL R5, R12.reuse, R5, P0 ;  /* 0x000000050c055207 */ /* 0x040fe40000000000 */
        /* <DEDUP_REMOVED lines=15> */
[----:B------:R-:W3:Y:S01]  /*1e50*/  LDS.U8 R10, [UR6+0x78] ;  /* 0x00007806ff0a7984 */ /* 0x000ee20008000000 */
[----:B------:R-:W-:Y:S02]  /*1e60*/  ISETP.LT.U32.AND P0, PT, R2, R13, PT ;  /* 0x0000000d0200720c */ /* 0x000fe40003f01070 */
[----:B------:R-:W-:Y:S01]  /*1e70*/  @P5 SEL R14, R17, 0x1, !P3 ;  /* 0x00000001110e5807 */ /* 0x000fe20005800000 */
[----:B------:R-:W4:Y:S01]  /*1e80*/  LDS.64 R6, [UR6+0x80] ;  /* 0x00008006ff067984 */ /* 0x000f220008000a00 */
[----:B------:R-:W-:-:S02]  /*1e90*/  ISETP.LT.AND.EX P0, PT, R3, R15, PT, P0 ;  /* 0x0000000f0300720c */ /* 0x000fc40003f01300 */
[----:B------:R-:W-:Y:S02]  /*1ea0*/  LOP3.LUT P4, RZ, R14, 0xff, RZ, 0xc0, !PT ;  /* 0x000000ff0eff7812 */ /* 0x000fe4000788c0ff */
[----:B------:R-:W-:Y:S02]  /*1eb0*/  @P3 SEL R13, R2, R13, P0 ;  /* 0x0000000d020d3207 */ /* 0x000fe40000000000 */
[----:B------:R-:W-:Y:S02]  /*1ec0*/  ISETP.NE.AND P2, PT, R18, RZ, PT ;  /* 0x000000ff1200720c */ /* 0x000fe40003f45270 */
[C---:B------:R-:W-:Y:S02]  /*1ed0*/  @P3 SEL R15, R3.reuse, R15, P0 ;  /* 0x0000000f030f3207 */ /* 0x040fe40000000000 */
[----:B------:R-:W-:Y:S02]  /*1ee0*/  SEL R11, R2, R13, !P5 ;  /* 0x0000000d020b7207 */ /* 0x000fe40006800000 */
[----:B------:R-:W-:-:S02]  /*1ef0*/  SEL R13, R3, R15, !P5 ;  /* 0x0000000f030d7207 */ /* 0x000fc40006800000 */
[----:B0-----:R-:W-:Y:S02]  /*1f00*/  ISETP.LT.U32.AND P0, PT, R8, R11, PT ;  /* 0x0000000b0800720c */ /* 0x001fe40003f01070 */
        /* <DEDUP_REMOVED lines=11> */
[----:B---3--:R-:W-:Y:S02]  /*1fc0*/  ISETP.NE.AND P4, PT, R10, RZ, PT ;  /* 0x000000ff0a00720c */ /* 0x008fe40003f85270 */
[----:B------:R-:W-:Y:S02]  /*1fd0*/  @P3 SEL R3, R4, R3, P0 ;  /* 0x0000000304033207 */ /* 0x000fe40000000000 */
[----:B------:R-:W-:Y:S02]  /*1fe0*/  LOP3.LUT P2, RZ, R12, 0xff, RZ, 0xc0, !PT ;  /* 0x000000ff0cff7812 */ /* 0x000fe4000784c0ff */
[C---:B------:R-:W-:Y:S02]  /*1ff0*/  @P3 SEL R9, R5.reuse, R9, P0 ;  /* 0x0000000905093207 */ /* 0x040fe40000000000 */
[----:B------:R-:W-:Y:S02]  /*2000*/  SEL R3, R4, R3, !P5 ;  /* 0x0000000304037207 */ /* 0x000fe40006800000 */
[----:B------:R-:W-:-:S02]  /*2010*/  SEL R9, R5, R9, !P5 ;  /* 0x0000000905097207 */ /* 0x000fc40006800000 */
[----:B----4-:R-:W-:-:S04]  /*2020*/  ISETP.LT.U32.AND P0, PT, R6, R3, PT ;  /* 0x000000030600720c */ /* 0x010fc80003f01070 */
[C---:B------:R-:W-:Y:S02]  /*2030*/  ISETP.LT.AND.EX P0, PT, R7.reuse, R9, PT, P0 ;  /* 0x000000090700720c */ /* 0x040fe40003f01300 */
[----:B------:R-:W-:Y:S02]  /*2040*/  @P2 SEL R10, R12, 0x1, !P4 ;  /* 0x000000010c0a2807 */ /* 0x000fe40006000000 */
[C---:B------:R-:W-:Y:S02]  /*2050*/  @P4 SEL R3, R6.reuse, R3, P0 ;  /* 0x0000000306034207 */ /* 0x040fe40000000000 */
[----:B------:R-:W-:Y:S02]  /*2060*/  @P4 SEL R9, R7, R9, P0 ;  /* 0x0000000907094207 */ /* 0x000fe40000000000 */
[----:B------:R-:W-:Y:S02]  /*2070*/  SEL R5, R6, R3, !P2 ;  /* 0x0000000306057207 */ /* 0x000fe40005000000 */
[----:B------:R-:W-:-:S02]  /*2080*/  PRMT R4, R10, 0x7610, R4 ;  /* 0x000076100a047816 */ /* 0x000fc40000000004 */
[----:B------:R-:W-:Y:S01]  /*2090*/  SEL R6, R7, R9, !P2 ;  /* 0x0000000907067207 */ /* 0x000fe20005000000 */
[----:B------:R-:W-:Y:S06]  /*20a0*/  BRA `(.L_x_157) ;  /* 0x00000034008c7947 */ /* 0x000fec0003800000 */
.L_x_144:
[----:B------:R-:W0:Y:S01]  /*20b0*/  S2R R13, SR_LANEID ;  /* 0x00000000000d7919 */ /* 0x000e220000000000 */
[----:B------:R-:W-:Y:S01]  /*20c0*/  LOP3.LUT R2, R7, 0x3e0, RZ, 0xc0, !PT ;  /* 0x000003e007027812 */ /* 0x000fe200078ec0ff */
[----:B------:R-:W-:Y:S04]  /*20d0*/  BSSY.RECONVERGENT B1, `(.L_x_158) ;  /* 0x0000022000017945 */ /* 0x000fe80003800200 */
[----:B------:R-:W-:Y:S01]  /*20e0*/  VIADD R3, R2, 0x20 ;  /* 0x0000002002037836 */ /* 0x000fe20000000000 */
[----:B------:R-:W-:-:S04]  /*20f0*/  LOP3.LUT R2, RZ, R2, RZ, 0x33, !PT ;  /* 0x00000002ff027212 */ /* 0x000fc800078e33ff */
[----:B------:R-:W-:Y:S01]  /*2100*/  ISETP.GT.U32.AND P0, PT, R3, UR4, PT ;  /* 0x0000000403007c0c */ /* 0x000fe2000bf04070 */
[----:B------:R-:W-:-:S05]  /*2110*/  VIADD R2, R2, UR4 ;  /* 0x0000000402027c36 */ /* 0x000fca0008000000 */
[----:B------:R-:W-:-:S05]  /*2120*/  SEL R2, R2, 0x1f, P0 ;  /* 0x0000001f02027807 */ /* 0x000fca0000000000 */
[----:B------:R2:W3:Y:S01]  /*2130*/  SHFL.DOWN PT, R8, R5, 0x1, R2 ;  /* 0x0820000005087989 */ /* 0x0004e200000e0002 */
        /* <DEDUP_REMOVED lines=17> */
[-C--:B------:R-:W-:Y:S02]  /*2250*/  @!P0 ISETP.LT.U32.AND P4, PT, R8, R5.reuse, PT ;  /* 0x000000050800820c */ /* 0x080fe40003f81070 */
[----:B------:R-:W-:Y:S02]  /*2260*/  @P0 ISETP.NE.AND P6, PT, R10, RZ, PT ;  /* 0x000000ff0a00020c */ /* 0x000fe40003fc5270 */
[----:B------:R-:W-:Y:S02]  /*2270*/  @!P0 PRMT R4, R12, 0x7610, R4 ;  /* 0x000076100c048816 */ /* 0x000fe40000000004 */
[----:B0-----:R-:W-:Y:S02]  /*2280*/  @!P0 ISETP.LT.AND.EX P4, PT, R11, R6, PT, P4 ;  /* 0x000000060b00820c */ /* 0x001fe40003f81340 */
[----:B------:R-:W-:Y:S02]  /*2290*/  @P0 SEL R3, R3, R4, !P6 ;  /* 0x0000000403030207 */ /* 0x000fe40007000000 */
[----:B--2---:R-:W-:-:S02]  /*22a0*/  @!P0 SEL R5, R8, R5, P4 ;  /* 0x0000000508058207 */ /* 0x004fc40002000000 */
[----:B------:R-:W-:Y:S02]  /*22b0*/  @!P0 SEL R6, R11, R6, P4 ;  /* 0x000000060b068207 */ /* 0x000fe40002000000 */
[----:B------:R-:W-:Y:S02]  /*22c0*/  @P0 PRMT R4, R3, 0x7610, R4 ;  /* 0x0000761003040816 */ /* 0x000fe40000000004 */
[----:B------:R-:W-:Y:S02]  /*22d0*/  @P0 SEL R5, R8, R5, !P6 ;  /* 0x0000000508050207 */ /* 0x000fe40007000000 */
[----:B------:R-:W-:-:S07]  /*22e0*/  @P0 SEL R6, R11, R6, !P6 ;  /* 0x000000060b060207 */ /* 0x000fce0007000000 */
.L_x_159:
[----:B------:R-:W-:Y:S05]  /*22f0*/  BSYNC.RECONVERGENT B1 ;  /* 0x0000000000017941 */ /* 0x000fea0003800200 */
.L_x_158:
        /* <DEDUP_REMOVED lines=14> */
[----:B------:R-:W-:Y:S02]  /*23e0*/  @!P0 ISETP.LT.AND.EX P5, PT, R9, R6, PT, P5 ;  /* 0x000000060900820c */ /* 0x000fe40003fa1350 */
[----:B------:R-:W-:Y:S02]  /*23f0*/  @P0 SEL R3, R3, R4, !P6 ;  /* 0x0000000403030207 */ /* 0x000fe40007000000 */
[----:B--23--:R-:W-:-:S02]  /*2400*/  @!P0 SEL R5, R8, R5, P5 ;  /* 0x0000000508058207 */ /* 0x00cfc40002800000 */
[----:B------:R-:W-:Y:S02]  /*2410*/  @!P0 SEL R6, R9, R6, P5 ;  /* 0x0000000609068207 */ /* 0x000fe40002800000 */
[----:B------:R-:W-:Y:S02]  /*2420*/  @P0 PRMT R4, R3, 0x7610, R4 ;  /* 0x0000761003040816 */ /* 0x000fe40000000004 */
[----:B------:R-:W-:Y:S02]  /*2430*/  @P0 SEL R5, R8, R5, !P6 ;  /* 0x0000000508050207 */ /* 0x000fe40007000000 */
[----:B------:R-:W-:-:S07]  /*2440*/  @P0 SEL R6, R9, R6, !P6 ;  /* 0x0000000609060207 */ /* 0x000fce0007000000 */
.L_x_161:
[----:B------:R-:W-:Y:S05]  /*2450*/  BSYNC.RECONVERGENT B1 ;  /* 0x0000000000017941 */ /* 0x000fea0003800200 */
.L_x_160:
[----:B0-----:R-:W-:Y:S01]  /*2460*/  LOP3.LUT R3, R4, 0xff, RZ, 0xc0, !PT ;  /* 0x000000ff04037812 */ /* 0x001fe200078ec0ff */
[----:B----4-:R0:W4:Y:S01]  /*2470*/  SHFL.DOWN PT, R8, R5, 0x4, R2 ;  /* 0x0880000005087989 */ /* 0x01012200000e0002 */
[----:B------:R-:W-:Y:S03]  /*2480*/  BSSY.RECONVERGENT B1, `(.L_x_162) ;  /* 0x0000012000017945 */ /* 0x000fe60003800200 */
        /* <DEDUP_REMOVED lines=17> */
.L_x_163:
[----:B------:R-:W-:Y:S05]  /*25a0*/  BSYNC.RECONVERGENT B1 ;  /* 0x0000000000017941 */ /* 0x000fea0003800200 */
.L_x_162:
        /* <DEDUP_REMOVED lines=20> */
.L_x_165:
[----:B------:R-:W-:Y:S05]  /*26f0*/  BSYNC.RECONVERGENT B1 ;  /* 0x0000000000017941 */ /* 0x000fea0003800200 */
.L_x_164:
        /* <DEDUP_REMOVED lines=8> */
[----:B--23--:R-:W-:-:S04]  /*2780*/  LOP3.LUT P2, R2, R4, 0xff, RZ, 0xc0, !PT ;  /* 0x000000ff04027812 */ /* 0x00cfc8000784c0ff */
[----:B------:R-:W-:-:S13]  /*2790*/  PLOP3.LUT P0, PT, P2, P0, PT, 0x2f, 0xf2 ;  /* 0x0000000000f2781c */ /* 0x000fda0001700577 */
[-C--:B----4-:R-:W-:Y:S02]  /*27a0*/  @!P0 ISETP.LT.U32.AND P2, PT, R8, R5.reuse, PT ;  /* 0x000000050800820c */ /* 0x090fe40003f41070 */
        /* <DEDUP_REMOVED lines=9> */
.L_x_167:
[----:B------:R-:W-:Y:S05]  /*2840*/  BSYNC.RECONVERGENT B1 ;  /* 0x0000000000017941 */ /* 0x000fea0003800200 */
.L_x_166:
[----:B------:R-:W-:Y:S04]  /*2850*/  BSSY.RECONVERGENT B1, `(.L_x_168) ;  /* 0x000000c000017945 */ /* 0x000fe80003800200 */
[----:B------:R-:W-:Y:S05]  /*2860*/  @P1 BRA `(.L_x_169) ;  /* 0x0000000000281947 */ /* 0x000fea0003800000 */
[----:B----4-:R-:W4:Y:S01]  /*2870*/  S2R R8, SR_CgaCtaId ;  /* 0x0000000000087919 */ /* 0x010f220000008800 */
[----:B0-----:R-:W-:Y:S02]  /*2880*/  MOV R3, 0x400 ;  /* 0x0000040000037802 */ /* 0x001fe40000000f00 */
[----:B--23--:R-:W-:-:S04]  /*2890*/  SHF.R.U32.HI R2, RZ, 0x1, R7 ;  /* 0x00000001ff027819 */ /* 0x00cfc80000011607 */
[----:B------:R-:W-:Y:S02]  /*28a0*/  LOP3.LUT R2, R2, 0x1f0, RZ, 0xc0, !PT ;  /* 0x000001f002027812 */ /* 0x000fe400078ec0ff */
[----:B----4-:R-:W-:-:S05]  /*28b0*/  LEA R3, R8, R3, 0x18 ;  /* 0x0000000308037211 */ /* 0x010fca00078ec0ff */
[----:B------:R-:W-:Y:S02]  /*28c0*/  IMAD.IADD R9, R2, 0x1, R3 ;  /* 0x0000000102097824 */ /* 0x000fe400078e0203 */
[----:B------:R-:W-:Y:S02]  /*28d0*/  IMAD.MOV.U32 R2, RZ, RZ, R5 ;  /* 0x000000ffff027224 */ /* 0x000fe400078e0005 */
[----:B------:R-:W-:Y:S01]  /*28e0*/  IMAD.MOV.U32 R3, RZ, RZ, R6 ;  /* 0x000000ffff037224 */ /* 0x000fe200078e0006 */
[----:B------:R0:W-:Y:S04]  /*28f0*/  STS.U8 [R9+0x8], R4 ;  /* 0x0000080409007388 */ /* 0x0001e80000000000 */
[----:B------:R0:W-:Y:S02]  /*2900*/  STS.64 [R9+0x10], R2 ;  /* 0x0000100209007388 */ /* 0x0001e40000000a00 */
.L_x_169:
[----:B------:R-:W-:Y:S05]  /*2910*/  BSYNC.RECONVERGENT B1 ;  /* 0x0000000000017941 */ /* 0x000fea0003800200 */
.L_x_168:
[----:B------:R-:W-:Y:S01]  /*2920*/  BAR.SYNC.DEFER_BLOCKING 0x0 ;  /* 0x0000000000007b1d */ /* 0x000fe20000010000 */
[----:B------:R-:W-:-:S13]  /*2930*/  ISETP.NE.AND P1, PT, R7, RZ, PT ;  /* 0x000000ff0700720c */ /* 0x000fda0003f25270 */
[----:B------:R-:W-:Y:S05]  /*2940*/  @P1 BRA `(.L_x_157) ;  /* 0x0000002c00641947 */ /* 0x000fea0003800000 */
[----:B------:R-:W-:Y:S02]  /*2950*/  UISETP.GE.U32.AND UP3, UPT, UR4, 0x21, UPT ;  /* 0x000000210400788c */ /* 0x000fe4000bf66070 */
[----:B------:R-:W-:Y:S02]  /*2960*/  UISETP.GE.U32.AND UP2, UPT, UR4, 0x41, UPT ;  /* 0x000000410400788c */ /* 0x000fe4000bf46070 */
[----:B------:R-:W-:Y:S02]  /*2970*/  UISETP.GE.U32.AND.EX UP3, UPT, UR5, URZ, UPT, UP3 ;  /* 0x000000ff0500728c */ /* 0x000fe4000bf66130 */
[----:B------:R-:W-:Y:S02]  /*2980*/  UISETP.GE.U32.AND UP1, UPT, UR4, 0x61, UPT ;  /* 0x000000610400788c */ /* 0x000fe4000bf26070 */
[----:B------:R-:W-:Y:S02]  /*2990*/  UISETP.GE.U32.AND UP0, UPT, UR4, 0x81, UPT ;  /* 0x000000810400788c */ /* 0x000fe4000bf06070 */
[----:B------:R-:W-:-:S02]  /*29a0*/  UISETP.GE.U32.AND UP6, UPT, UR4, 0xa1, UPT ;  /* 0x000000a10400788c */ /* 0x000fc4000bfc6070 */
[----:B------:R-:W-:Y:S02]  /*29b0*/  UISETP.GE.U32.AND UP4, UPT, UR4, 0xc1, UPT ;  /* 0x000000c10400788c */ /* 0x000fe4000bf86070 */
[----:B------:R-:W-:Y:S02]  /*29c0*/  UISETP.GE.U32.AND UP5, UPT, UR4, 0xe1, UPT ;  /* 0x000000e10400788c */ /* 0x000fe4000bfa6070 */
[----:B------:R-:W-:Y:S02]  /*29d0*/  UISETP.GE.U32.AND.EX UP2, UPT, UR5, URZ, UPT, UP2 ;  /* 0x000000ff0500728c */ /* 0x000fe4000bf46120 */
[----:B------:R-:W-:Y:S02]  /*29e0*/  UISETP.GE.U32.AND.EX UP1, UPT, UR5, URZ, UPT, UP1 ;  /* 0x000000ff0500728c */ /* 0x000fe4000bf26110 */
[----:B------:R-:W-:Y:S02]  /*29f0*/  UISETP.GE.U32.AND.EX UP0, UPT, UR5, URZ, UPT, UP0 ;  /* 0x000000ff0500728c */ /* 0x000fe4000bf06100 */
[----:B------:R-:W-:-:S02]  /*2a00*/  UISETP.GE.U32.AND.EX UP6, UPT, UR5, URZ, UPT, UP6 ;  /* 0x000000ff0500728c */ /* 0x000fc4000bfc6160 */
[----:B------:R-:W-:Y:S02]  /*2a10*/  UISETP.GE.U32.AND.EX UP4, UPT, UR5, URZ, UPT, UP4 ;  /* 0x000000ff0500728c */ /* 0x000fe4000bf86140 */
[----:B------:R-:W-:Y:S01]  /*2a20*/  UISETP.GE.U32.AND.EX UP5, UPT, UR5, URZ, UPT, UP5 ;  /* 0x000000ff0500728c */ /* 0x000fe2000bfa6150 */
[----:B------:R-:W-:Y:S10]  /*2a30*/  BRA.U !UP3, `(.L_x_170) ;  /* 0x000000010b3c7547 */ /* 0x000ff4000b800000 */
[----:B------:R-:W5:Y:S01]  /*2a40*/  S2UR UR7, SR_CgaCtaId ;  /* 0x00000000000779c3 */ /* 0x000f620000008800 */
[----:B------:R-:W-:Y:S01]  /*2a50*/  UMOV UR6, 0x400 ;  /* 0x0000040000067882 */ /* 0x000fe20000000000 */
[----:B------:R-:W-:Y:S01]  /*2a60*/  LOP3.LUT P3, RZ, R4, 0xff, RZ, 0xc0, !PT ;  /* 0x000000ff04ff7812 */ /* 0x000fe2000786c0ff */
[----:B-----5:R-:W-:-:S09]  /*2a70*/  ULEA UR6, UR7, UR6, 0x18 ;  /* 0x0000000607067291 */ /* 0x020fd2000f8ec0ff */
[----:B------:R-:W5:Y:S04]  /*2a80*/  LDS.U8 R7, [UR6+0x18] ;  /* 0x00001806ff077984 */ /* 0x000f680008000000 */
[----:B0-23--:R-:W0:Y:S01]  /*2a90*/  LDS.64 R2, [UR6+0x20] ;  /* 0x00002006ff027984 */ /* 0x00de220008000a00 */
        /* <DEDUP_REMOVED lines=9> */
.L_x_170:
[----:B------:R-:W-:Y:S05]  /*2b30*/  BRA.U !UP2, `(.L_x_171) ;  /* 0x000000010a3c7547 */ /* 0x000fea000b800000 */
        /* <DEDUP_REMOVED lines=15> */
.L_x_171:
        /* <DEDUP_REMOVED lines=16> */
.L_x_172:
        /* <DEDUP_REMOVED lines=16> */
.L_x_173:
        /* <DEDUP_REMOVED lines=16> */
.L_x_174:
        /* <DEDUP_REMOVED lines=16> */
.L_x_175:
        /* <DEDUP_REMOVED lines=17> */
.L_x_134:
[----:B------:R-:W2:Y:S01]  /*3140*/  S2R R7, SR_TID.X ;  /* 0x0000000000077919 */ /* 0x000ea20000002100 */
[----:B------:R-:W2:Y:S02]  /*3150*/  LDCU.64 UR6, c[0x0][0x380] ;  /* 0x00007000ff0677ac */ /* 0x000ea40008000a00 */
[----:B--2---:R-:W-:-:S05]  /*3160*/  IADD3 R2, P0, PT, R7, UR6, RZ ;  /* 0x0000000607027c10 */ /* 0x004fca000ff1e0ff */
[----:B------:R-:W-:Y:S01]  /*3170*/  IMAD.X R3, RZ, RZ, UR7, P0 ;  /* 0x00000007ff037e24 */ /* 0x000fe200080e06ff */
[----:B------:R-:W2:Y:S04]  /*3180*/  LDCU.64 UR6, c[0x0][0x390] ;  /* 0x00007200ff0677ac */ /* 0x000ea80008000a00 */
[----:B------:R-:W3:Y:S04]  /*3190*/  LDG.E.U8 R5, desc[UR8][R2.64] ;  /* 0x0000000802057981 */ /* 0x000ee8000c1e1100 */
[----:B------:R-:W4:Y:S04]  /*31a0*/  LDG.E.U8 R13, desc[UR8][R2.64+0x200] ;  /* 0x00020008020d7981 */ /* 0x000f28000c1e1100 */
[----:B------:R-:W5:Y:S04]  /*31b0*/  LDG.E.U8 R9, desc[UR8][R2.64+0x100] ;  /* 0x0001000802097981 */ /* 0x000f68000c1e1100 */
[----:B------:R-:W5:Y:S01]  /*31c0*/  LDG.E.U8 R15, desc[UR8][R2.64+0x300] ;  /* 0x00030008020f7981 */ /* 0x000f62000c1e1100 */
[----:B0-----:R-:W-:Y:S01]  /*31d0*/  PRMT R8, R11, 0x7770, RZ ;  /* 0x000077700b087816 */ /* 0x001fe200000000ff */
[C---:B------:R-:W-:Y:S01]  /*31e0*/  VIADD R6, R7.reuse, 0x100 ;  /* 0x0000010007067836 */ /* 0x040fe20000000000 */
[----:B------:R-:W-:Y:S01]  /*31f0*/  UIADD3 UR10, UP0, UPT, UR4, -0x400, URZ ;  /* 0xfffffc00040a7890 */ /* 0x000fe2000ff1e0ff */
[----:B------:R-:W-:-:S03]  /*3200*/  VIADD R4, R7, 0x200 ;  /* 0x0000020007047836 */ /* 0x000fc60000000000 */
[----:B------:R-:W-:Y:S02]  /*3210*/  UIADD3.X UR11, UPT, UPT, UR5, -0x1, URZ, UP0, !UPT ;  /* 0xffffffff050b7890 */ /* 0x000fe400087fe4ff */
[----:B--2---:R-:W-:Y:S01]  /*3220*/  IADD3 R10, P1, PT, R4, UR6, RZ ;  /* 0x00000006040a7c10 */ /* 0x004fe2000ff3e0ff */
[----:B------:R-:W-:-:S03]  /*3230*/  UISETP.GE.U32.AND UP0, UPT, UR10, 0x400, UPT ;  /* 0x000004000a00788c */ /* 0x000fc6000bf06070 */
[----:B------:R-:W-:Y:S01]  /*3240*/  IADD3 R4, P4, PT, R10, 0x100, RZ ;  /* 0x000001000a047810 */ /* 0x000fe20007f9e0ff */
[----:B------:R-:W-:Y:S01]  /*3250*/  IMAD.X R17, RZ, RZ, UR7, P1 ;  /* 0x00000007ff117e24 */ /* 0x000fe200088e06ff */
[----:B------:R-:W-:Y:S01]  /*3260*/  UISETP.GE.U32.AND.EX UP0, UPT, UR11, URZ, UPT, UP0 ;  /* 0x000000ff0b00728c */ /* 0x000fe2000bf06100 */
[----:B---3--:R-:W-:-:S04]  /*3270*/  ISETP.NE.AND P0, PT, R5, R8, PT ;  /* 0x000000080500720c */ /* 0x008fc80003f05270 */
[----:B------:R-:W-:Y:S02]  /*3280*/  SEL R5, R7, R6, !P0 ;  /* 0x0000000607057207 */ /* 0x000fe40004000000 */
[-C--:B----4-:R-:W-:Y:S02]  /*3290*/  ISETP.NE.AND P2, PT, R13, R8.reuse, PT ;  /* 0x000000080d00720c */ /* 0x090fe40003f45270 */
[----:B------:R-:W-:Y:S02]  /*32a0*/  IADD3 R5, P3, PT, R5, UR6, RZ ;  /* 0x0000000605057c10 */ /* 0x000fe4000ff7e0ff */
[-C--:B-----5:R-:W-:Y:S01]  /*32b0*/  ISETP.EQ.OR P0, PT, R9, R8.reuse, !P0 ;  /* 0x000000080900720c */ /* 0x0a0fe20004702670 */
[----:B------:R-:W-:Y:S01]  /*32c0*/  IMAD.X R9, RZ, RZ, R17, P4 ;  /* 0x000000ffff097224 */ /* 0x000fe200020e0611 */
[----:B------:R-:W-:Y:S01]  /*32d0*/  ISETP.LT.U32.AND P1, PT, R10, R5, PT ;  /* 0x000000050a00720c */ /* 0x000fe20003f21070 */
[----:B------:R-:W-:Y:S01]  /*32e0*/  IMAD.X R6, RZ, RZ, UR7, P3 ;  /* 0x00000007ff067e24 */ /* 0x000fe200098e06ff */
[----:B------:R-:W-:-:S04]  /*32f0*/  ISETP.NE.AND P3, PT, R15, R8, PT ;  /* 0x000000080f00720c */ /* 0x000fc80003f65270 */
[----:B------:R-:W-:-:S04]  /*3300*/  ISETP.LT.AND.EX P1, PT, R17, R6, PT, P1 ;  /* 0x000000061100720c */ /* 0x000fc80003f21310 */
[----:B------:R-:W-:Y:S02]  /*3310*/  @!P2 SEL R5, R10, R5, P1 ;  /* 0x000000050a05a207 */ /* 0x000fe40000800000 */
[----:B------:R-:W-:Y:S02]  /*3320*/  @!P2 SEL R6, R17, R6, P1 ;  /* 0x000000061106a207 */ /* 0x000fe40000800000 */
[----:B------:R-:W-:Y:S01]  /*3330*/  SEL R5, R5, R10, P0 ;  /* 0x0000000a05057207 */ /* 0x000fe20000000000 */
[----:B------:R-:W-:Y:S01]  /*3340*/  IMAD.MOV.U32 R10, RZ, RZ, 0x400 ;  /* 0x00000400ff0a7424 */ /* 0x000fe200078e00ff */
[----:B------:R-:W-:Y:S02]  /*3350*/  SEL R6, R6, R17, P0 ;  /* 0x0000001106067207 */ /* 0x000fe40000000000 */
[----:B------:R-:W-:Y:S02]  /*3360*/  ISETP.LT.U32.AND P1, PT, R4, R5, PT ;  /* 0x000000050400720c */ /* 0x000fe40003f21070 */
[----:B------:R-:W-:-:S02]  /*3370*/  ISETP.EQ.OR P0, PT, R13, R8, P0 ;  /* 0x000000080d00720c */ /* 0x000fc40000702670 */
[----:B------:R-:W-:Y:S02]  /*3380*/  ISETP.LT.AND.EX P1, PT, R9, R6, PT, P1 ;  /* 0x000000060900720c */ /* 0x000fe40003f21310 */
[----:B------:R-:W-:Y:S02]  /*3390*/  ISETP.EQ.OR P2, PT, R15, R8, P0 ;  /* 0x000000080f00720c */ /* 0x000fe40000742670 */
[----:B------:R-:W-:Y:S02]  /*33a0*/  @!P3 SEL R5, R4, R5, P1 ;  /* 0x000000050405b207 */ /* 0x000fe40000800000 */
[----:B------:R-:W-:Y:S02]  /*33b0*/  @!P3 SEL R6, R9, R6, P1 ;  /* 0x000000060906b207 */ /* 0x000fe40000800000 */
[----:B------:R-:W-:Y:S02]  /*33c0*/  SEL R5, R5, R4, P0 ;  /* 0x0000000405057207 */ /* 0x000fe40000000000 */
[----:B------:R-:W-:Y:S01]  /*33d0*/  SEL R6, R6, R9, P0 ;  /* 0x0000000906067207 */ /* 0x000fe20000000000 */
[----:B------:R-:W-:Y:S01]  /*33e0*/  IMAD.MOV.U32 R9, RZ, RZ, RZ ;  /* 0x000000ffff097224 */ /* 0x000fe200078e00ff */
[----:B------:R-:W-:Y:S01]  /*33f0*/  SEL R4, RZ, 0x1, !P2 ;  /* 0x00000001ff047807 */ /* 0x000fe20005000000 */
[----:B------:R-:W-:Y:S06]  /*3400*/  BRA.U !UP0, `(.L_x_176) ;  /* 0x0000000508207547 */ /* 0x000fec000b800000 */
[----:B------:R-:W-:Y:S01]  /*3410*/  PRMT R8, R11, 0x7770, RZ ;  /* 0x000077700b087816 */ /* 0x000fe200000000ff */
[----:B------:R-:W-:Y:S01]  /*3420*/  IMAD.MOV.U32 R10, RZ, RZ, 0x400 ;  /* 0x00000400ff0a7424 */ /* 0x000fe200078e00ff */
[----:B------:R-:W0:Y:S01]  /*3430*/  LDCU.64 UR6, c[0x0][0x390] ;  /* 0x00007200ff0677ac */ /* 0x000e220008000a00 */
[----:B------:R-:W-:Y:S01]  /*3440*/  IMAD.MOV.U32 R9, RZ, RZ, RZ ;  /* 0x000000ffff097224 */ /* 0x000fe200078e00ff */
[----:B------:R-:W2:Y:S01]  /*3450*/  LDCU.64 UR4, c[0x0][0x3a0] ;  /* 0x00007400ff0477ac */ /* 0x000ea20008000a00 */
[----:B------:R-:W-:-:S05]  /*3460*/  NOP ;  /* 0x0000000000007918 */ /* 0x000fca0000000000 */
.L_x_178:
[----:B------:R-:W-:-:S05]  /*3470*/  IADD3 R14, P0, PT, R10, R2, RZ ;  /* 0x000000020a0e7210 */ /* 0x000fca0007f1e0ff */
[----:B------:R-:W-:-:S05]  /*3480*/  IMAD.X R15, R9, 0x1, R3, P0 ;  /* 0x00000001090f7824 */ /* 0x000fca00000e0603 */
[----:B------:R-:W3:Y:S04]  /*3490*/  LDG.E.U8 R13, desc[UR8][R14.64] ;  /* 0x000000080e0d7981 */ /* 0x000ee8000c1e1100 */
[----:B------:R-:W4:Y:S04]  /*34a0*/  LDG.E.U8 R17, desc[UR8][R14.64+0x100] ;  /* 0x000100080e117981 */ /* 0x000f28000c1e1100 */
[----:B------:R-:W5:Y:S04]  /*34b0*/  LDG.E.U8 R19, desc[UR8][R14.64+0x200] ;  /* 0x000200080e137981 */ /* 0x000f68000c1e1100 */
[----:B------:R1:W2:Y:S01]  /*34c0*/  LDG.E.U8 R11, desc[UR8][R14.64+0x300] ;  /* 0x000300080e0b7981 */ /* 0x0002a2000c1e1100 */
[----:B0-----:R-:W-:Y:S01]  /*34d0*/  IADD3 R12, P1, P4, R10, UR6, R7 ;  /* 0x000000060a0c7c10 */ /* 0x001fe2000fc3e007 */
[----:B------:R-:W-:Y:S01]  /*34e0*/  IMAD.MOV.U32 R16, RZ, RZ, R6 ;  /* 0x000000ffff107224 */ /* 0x000fe200078e0006 */
[----:B------:R-:W-:-:S02]  /*34f0*/  LOP3.LUT P3, RZ, R4, 0xff, RZ, 0xc0, !PT ;  /* 0x000000ff04ff7812 */ /* 0x000fc4000786c0ff */
[-C--:B---3--:R-:W-:Y:S01]  /*3500*/  ISETP.NE.AND P2, PT, R13, R8.reuse, PT ;  /* 0x000000080d00720c */ /* 0x088fe20003f45270 */
[----:B------:R-:W-:Y:S01]  /*3510*/  IMAD.MOV.U32 R13, RZ, RZ, R5 ;  /* 0x000000ffff0d7224 */ /* 0x000fe200078e0005 */
[----:B------:R-:W-:Y:S02]  /*3520*/  IADD3.X R5, PT, PT, R9, UR7, RZ, P1, P4 ;  /* 0x0000000709057c10 */ /* 0x000fe40008fe84ff */
[----:B----4-:R-:W-:Y:S02]  /*3530*/  ISETP.NE.AND P4, PT, R17, R8, PT ;  /* 0x000000081100720c */ /* 0x010fe40003f85270 */
[C---:B------:R-:W-:Y:S02]  /*3540*/  ISETP.LT.U32.AND P0, PT, R12.reuse, R13, PT ;  /* 0x0000000d0c00720c */ /* 0x040fe40003f01070 */
[----:B------:R-:W-:Y:S02]  /*3550*/  IADD3 R17, P5, PT, R12, 0x100, RZ ;  /* 0x000001000c117810 */ /* 0x000fe40007fbe0ff */
[----:B------:R-:W-:-:S02]  /*3560*/  ISETP.LT.AND.EX P0, PT, R5, R16, PT, P0 ;  /* 0x000000100500720c */ /* 0x000fc40003f01300 */
[----:B-1----:R-:W-:Y:S02]  /*3570*/  SEL R14, RZ, 0x1, P2 ;  /* 0x00000001ff0e7807 */ /* 0x002fe40001000000 */
[C---:B------:R-:W-:Y:S02]  /*3580*/  @!P2 SEL R13, R12.reuse, R13, P0 ;  /* 0x0000000d0c0da207 */ /* 0x040fe40000000000 */
[C---:B------:R-:W-:Y:S02]  /*3590*/  @!P2 SEL R16, R5.reuse, R16, P0 ;  /* 0x000000100510a207 */ /* 0x040fe40000000000 */
[----:B------:R-:W-:Y:S02]  /*35a0*/  SEL R6, R12, R13, !P3 ;  /* 0x0000000d0c067207 */ /* 0x000fe40005800000 */
[----:B------:R-:W-:Y:S01]  /*35b0*/  @P3 SEL R14, R4, 0x1, P2 ;  /* 0x00000001040e3807 */ /* 0x000fe20001000000 */
[----:B------:R-:W-:Y:S01]  /*35c0*/  IMAD.X R4, RZ, RZ, R5, P5 ;  /* 0x000000ffff047224 */ /* 0x000fe200028e0605 */
[----:B------:R-:W-:-:S02]  /*35d0*/  SEL R13, R5, R16, !P3 ;  /* 0x00000010050d7207 */ /* 0x000fc40005800000 */
[----:B------:R-:W-:Y:S02]  /*35e0*/  ISETP.LT.U32.AND P0, PT, R17, R6, PT ;  /* 0x000000061100720c */ /* 0x000fe40003f01070 */
[----:B------:R-:W-:Y:S02]  /*35f0*/  LOP3.LUT P1, RZ, R14, 0xff, RZ, 0xc0, !PT ;  /* 0x000000ff0eff7812 */ /* 0x000fe4000782c0ff */
[CC--:B------:R-:W-:Y:S02]  /*3600*/  ISETP.LT.AND.EX P0, PT, R4.reuse, R13.reuse, PT, P0 ;  /* 0x0000000d0400720c */ /* 0x0c0fe40003f01300 */
[----:B-----5:R-:W-:Y:S02]  /*3610*/  ISETP.NE.AND P2, PT, R19, R8, PT ;  /* 0x000000081300720c */ /* 0x020fe40003f45270 */
[----:B------:R-:W-:Y:S02]  /*3620*/  @!P4 SEL R6, R17, R6, P0 ;  /* 0x000000061106c207 */ /* 0x000fe40000000000 */
[----:B------:R-:W-:-:S02]  /*3630*/  @!P4 SEL R13, R4, R13, P0 ;  /* 0x0000000d040dc207 */ /* 0x000fc40000000000 */
[----:B------:R-:W-:Y:S02]  /*3640*/  IADD3 R15, P0, PT, R12, 0x200, RZ ;  /* 0x000002000c0f7810 */ /* 0x000fe40007f1e0ff */
[----:B------:R-:W-:Y:S02]  /*3650*/  SEL R6, R17, R6, !P1 ;  /* 0x0000000611067207 */ /* 0x000fe40004800000 */
[----:B------:R-:W-:Y:S01]  /*3660*/  SEL R13, R4, R13, !P1 ;  /* 0x0000000d040d7207 */ /* 0x000fe20004800000 */
[----:B------:R-:W-:Y:S01]  /*3670*/  IMAD.X R4, RZ, RZ, R5, P0 ;  /* 0x000000ffff047224 */ /* 0x000fe200000e0605 */
[----:B------:R-:W-:Y:S02]  /*3680*/  ISETP.LT.U32.AND P0, PT, R15, R6, PT ;  /* 0x000000060f00720c */ /* 0x000fe40003f01070 */
[----:B------:R-:W-:Y:S02]  /*3690*/  SEL R16, RZ, 0x1, P4 ;  /* 0x00000001ff107807 */ /* 0x000fe40002000000 */
[----:B------:R-:W-:-:S02]  /*36a0*/  @P1 SEL R16, R14, 0x1, P4 ;  /* 0x000000010e101807 */ /* 0x000fc40002000000 */
[-C--:B------:R-:W-:Y:S02]  /*36b0*/  ISETP.LT.AND.EX P0, PT, R4, R13.reuse, PT, P0 ;  /* 0x0000000d0400720c */ /* 0x080fe40003f01300 */
[----:B------:R-:W-:Y:S02]  /*36c0*/  LOP3.LUT P1, RZ, R16, 0xff, RZ, 0xc0, !PT ;  /* 0x000000ff10ff7812 */ /* 0x000fe4000782c0ff */
[----:B------:R-:W-:Y:S02]  /*36d0*/  @!P2 SEL R13, R4, R13, P0 ;  /* 0x0000000d040da207 */ /* 0x000fe40000000000 */
[----:B------:R-:W-:Y:S02]  /*36e0*/  @!P2 SEL R6, R15, R6, P0 ;  /* 0x000000060f06a207 */ /* 0x000fe40000000000 */
[----:B--2---:R-:W-:Y:S02]  /*36f0*/  ISETP.NE.AND P3, PT, R11, R8, PT ;  /* 0x000000080b00720c */ /* 0x004fe40003f65270 */
[----:B------:R-:W-:-:S02]  /*3700*/  IADD3 R11, P0, PT, R12, 0x300, RZ ;  /* 0x000003000c0b7810 */ /* 0x000fc40007f1e0ff */
[----:B------:R-:W-:Y:S02]  /*3710*/  SEL R13, R4, R13, !P1 ;  /* 0x0000000d040d7207 */ /* 0x000fe40004800000 */
[----:B------:R-:W-:Y:S01]  /*3720*/  IADD3 R4, P4, PT, -R10, UR4, RZ ;  /* 0x000000040a047c10 */ /* 0x000fe2000ff9e1ff */
[----:B------:R-:W-:Y:S01]  /*3730*/  IMAD.X R12, RZ, RZ, R5, P0 ;  /* 0x000000ffff0c7224 */ /* 0x000fe200000e0605 */
[----:B------:R-:W-:Y:S02]  /*3740*/  SEL R14, RZ, 0x1, P2 ;  /* 0x00000001ff0e7807 */ /* 0x000fe40001000000 */
[----:B------:R-:W-:Y:S02]  /*3750*/  ISETP.GE.U32.AND P0, PT, R4, 0x400, PT ;  /* 0x000004000400780c */ /* 0x000fe40003f06070 */
[----:B------:R-:W-:Y:S02]  /*3760*/  IADD3.X R5, PT, PT, ~R9, UR5, RZ, P4, !PT ;  /* 0x0000000509057c10 */ /* 0x000fe4000a7fe5ff */
[----:B------:R-:W-:-:S02]  /*3770*/  @P1 SEL R14, R16, 0x1, P2 ;  /* 0x00000001100e1807 */ /* 0x000fc40001000000 */
[----:B------:R-:W-:Y:S02]  /*3780*/  SEL R6, R15, R6, !P1 ;  /* 0x000000060f067207 */ /* 0x000fe40004800000 */
[----:B------:R-:W-:Y:S02]  /*3790*/  ISETP.GE.U32.AND.EX P0, PT, R5, RZ, PT, P0 ;  /* 0x000000ff0500720c */ /* 0x000fe40003f06100 */
[----:B------:R-:W-:Y:S02]  /*37a0*/  LOP3.LUT P2, RZ, R14, 0xff, RZ, 0xc0, !PT ;  /* 0x000000ff0eff7812 */ /* 0x000fe4000784c0ff */
[----:B------:R-:W-:Y:S02]  /*37b0*/  ISETP.LT.U32.AND P1, PT, R11, R6, PT ;  /* 0x000000060b00720c */ /* 0x000fe40003f21070 */
[----:B------:R-:W-:Y:S02]  /*37c0*/  SEL R4, RZ, 0x1, P3 ;  /* 0x00000001ff047807 */ /* 0x000fe40001800000 */
[----:B------:R-:W-:-:S04]  /*37d0*/  ISETP.LT.AND.EX P1, PT, R12, R13, PT, P1 ;  /* 0x0000000d0c00720c */ /* 0x000fc80003f21310 */
[C---:B------:R-:W-:Y:S02]  /*37e0*/  @!P3 SEL R6, R11.reuse, R6, P1 ;  /* 0x000000060b06b207 */ /* 0x040fe40000800000 */
[----:B------:R-:W-:Y:S02]  /*37f0*/  @!P3 SEL R13, R12, R13, P1 ;  /* 0x0000000d0c0db207 */ /* 0x000fe40000800000 */
[----:B------:R-:W-:Y:S02]  /*3800*/  SEL R5, R11, R6, !P2 ;  /* 0x000000060b057207 */ /* 0x000fe40005000000 */
[----:B------:R-:W-:Y:S02]  /*3810*/  @P2 SEL R4, R14, 0x1, P3 ;  /* 0x000000010e042807 */ /* 0x000fe40001800000 */
[----:B------:R-:W-:Y:S01]  /*3820*/  SEL R6, R12, R13, !P2 ;  /* 0x0000000d0c067207 */ /* 0x000fe20005000000 */
[----:B------:R-:W-:Y:S06]  /*3830*/  @!P0 BRA `(.L_x_177) ;  /* 0x0000001000648947 */ /* 0x000fec0003800000 */
[----:B------:R-:W-:-:S05]  /*3840*/  IADD3 R10, P0, PT, R10, 0x400, RZ ;  /* 0x000004000a0a7810 */ /* 0x000fca0007f1e0ff */
[----:B------:R-:W-:Y:S01]  /*3850*/  IMAD.X R9, RZ, RZ, R9, P0 ;  /* 0x000000ffff097224 */ /* 0x000fe200000e0609 */
[----:B------:R-:W-:-:S04]  /*3860*/  ISETP.GT.U32.AND P0, PT, R10, UR10, PT ;  /* 0x0000000a0a007c0c */ /* 0x000fc8000bf04070 */
[----:B------:R-:W-:-:S13]  /*3870*/  ISETP.GT.U32.AND.EX P0, PT, R9, UR11, PT, P0 ;  /* 0x0000000b09007c0c */ /* 0x000fda000bf04100 */
[----:B------:R-:W-:Y:S05]  /*3880*/  @!P0 BRA `(.L_x_178) ;  /* 0xfffffff800f88947 */ /* 0x000fea000383ffff */
.L_x_176:
[C---:B------:R-:W-:Y:S01]  /*3890*/  IADD3 R2, PT, PT, -R10.reuse, UR4, RZ ;  /* 0x000000040a027c10 */ /* 0x040fe2000fffe1ff */
[----:B------:R-:W0:Y:S01]  /*38a0*/  LDCU.64 UR10, c[0x0][0x380] ;  /* 0x00007000ff0a77ac */ /* 0x000e220008000a00 */
[----:B------:R-:W-:Y:S01]  /*38b0*/  ISETP.GE.U32.AND P1, PT, R10, UR4, PT ;  /* 0x000000040a007c0c */ /* 0x000fe2000bf26070 */
[----:B------:R-:W-:Y:S01]  /*38c0*/  BSSY.RECONVERGENT B1, `(.L_x_177) ;  /* 0x0000110000017945 */ /* 0x000fe20003800200 */
[----:B------:R-:W-:-:S04]  /*38d0*/  ISETP.GE.AND P0, PT, R7, R2, PT ;  /* 0x000000020700720c */ /* 0x000fc80003f06270 */
[----:B------:R-:W-:-:S13]  /*38e0*/  ISETP.GE.U32.OR.EX P0, PT, R9, UR5, P0, P1 ;  /* 0x0000000509007c0c */ /* 0x000fda0008706510 */
[----:B0-----:R-:W-:Y:S05]  /*38f0*/  @P0 BRA `(.L_x_179) ;  /* 0x0000001000300947 */ /* 0x001fea0003800000 */
[----:B------:R-:W-:Y:S01]  /*3900*/  LOP3.LUT R3, RZ, R7, RZ, 0x33, !PT ;  /* 0x00000007ff037212 */ /* 0x000fe200078e33ff */
[----:B------:R-:W-:Y:S01]  /*3910*/  BSSY.RECONVERGENT B2, `(.L_x_180) ;  /* 0x0000084000027945 */ /* 0x000fe20003800200 */
[----:B------:R-:W-:Y:S02]  /*3920*/  IMAD.MOV.U32 R11, RZ, RZ, R7 ;  /* 0x000000ffff0b7224 */ /* 0x000fe400078e0007 */
[----:B------:R-:W-:-:S04]  /*3930*/  IADD3 R12, PT, PT, -R10, UR4, R3 ;  /* 0x000000040a0c7c10 */ /* 0x000fc8000fffe103 */
[C---:B------:R-:W-:Y:S02]  /*3940*/  ISETP.GE.U32.AND P0, PT, R12.reuse, 0x700, PT ;  /* 0x000007000c00780c */ /* 0x040fe40003f06070 */
[----:B------:R-:W-:-:S04]  /*3950*/  LEA.HI R13, R12, 0x1, RZ, 0x18 ;  /* 0x000000010c0d7811 */ /* 0x000fc800078fc0ff */
[----:B------:R-:W-:-:S04]  /*3960*/  LOP3.LUT R18, R13, 0x7, RZ, 0xc0, !PT ;  /* 0x000000070d127812 */ /* 0x000fc800078ec0ff */
[----:B------:R-:W-:-:S03]  /*3970*/  ISETP.NE.AND P1, PT, R18, RZ, PT ;  /* 0x000000ff1200720c */ /* 0x000fc60003f25270 */
[----:B------:R-:W-:Y:S10]  /*3980*/  @!P0 BRA `(.L_x_181) ;  /* 0x0000000400f08947 */ /* 0x000ff40003800000 */
[----:B------:R-:W-:Y:S01]  /*3990*/  LOP3.LUT R14, R13, 0x1fffff8, RZ, 0xc0, !PT ;  /* 0x01fffff80d0e7812 */ /* 0x000fe200078ec0ff */
[----:B------:R-:W-:-:S04]  /*39a0*/  IMAD.MOV.U32 R11, RZ, RZ, R7 ;  /* 0x000000ffff0b7224 */ /* 0x000fc800078e0007 */
[----:B------:R-:W-:-:S07]  /*39b0*/  IMAD.MOV R14, RZ, RZ, -R14 ;  /* 0x000000ffff0e7224 */ /* 0x000fce00078e0a0e */
.L_x_182:
        /* <DEDUP_REMOVED lines=16> */
[----:B------:R-:W-:-:S02]  /*3ac0*/  LOP3.LUT P5, RZ, R22, 0xff, RZ, 0xc0, !PT ;  /* 0x000000ff16ff7812 */ /* 0x000fc400078ac0ff */
[CC--:B--2---:R-:W-:Y:S02]  /*3ad0*/  ISETP.NE.AND P0, PT, R21.reuse, R8.reuse, PT ;  /* 0x000000081500720c */ /* 0x0c4fe40003f05270 */
[----:B------:R-:W-:-:S09]  /*3ae0*/  ISETP.EQ.AND P2, PT, R21, R8, P5 ;  /* 0x000000081500720c */ /* 0x000fd20002f42270 */
[----:B------:R-:W-:Y:S02]  /*3af0*/  @!P5 SEL R22, RZ, 0x1, P0 ;  /* 0x00000001ff16d807 */ /* 0x000fe40000000000 */
[----:B------:R-:W-:Y:S02]  /*3b00*/  IADD3.X R21, PT, PT, R20, UR7, RZ, P3, !PT ;  /* 0x0000000714157c10 */ /* 0x000fe40009ffe4ff */
[----:B------:R-:W-:Y:S02]  /*3b10*/  SEL R16, R22, 0x1, !P2 ;  /* 0x0000000116107807 */ /* 0x000fe40005000000 */
[----:B---3--:R-:W-:Y:S02]  /*3b20*/  ISETP.NE.AND P6, PT, R29, R8, PT ;  /* 0x000000081d00720c */ /* 0x008fe40003fc5270 */
[----:B------:R-:W-:Y:S02]  /*3b30*/  LOP3.LUT P3, RZ, R16, 0xff, RZ, 0xc0, !PT ;  /* 0x000000ff10ff7812 */ /* 0x000fe4000786c0ff */
[----:B------:R-:W-:-:S02]  /*3b40*/  ISETP.LT.U32.AND P0, PT, R4, R5, PT ;  /* 0x000000050400720c */ /* 0x000fc40003f01070 */
[----:B------:R-:W-:Y:S02]  /*3b50*/  ISETP.EQ.AND P4, PT, R29, R8, P3 ;  /* 0x000000081d00720c */ /* 0x000fe40001f82270 */
[----:B------:R-:W-:-:S04]  /*3b60*/  ISETP.LT.AND.EX P0, PT, R21, R6, PT, P0 ;  /* 0x000000061500720c */ /* 0x000fc80003f01300 */
[CC--:B------:R-:W-:Y:S02]  /*3b70*/  SEL R20, R4.reuse, R5.reuse, P0 ;  /* 0x0000000504147207 */ /* 0x0c0fe40000000000 */
[CC--:B------:R-:W-:Y:S02]  /*3b80*/  SEL R22, R21.reuse, R6.reuse, P0 ;  /* 0x0000000615167207 */ /* 0x0c0fe40000000000 */
[----:B------:R-:W-:Y:S02]  /*3b90*/  @!P3 SEL R16, RZ, 0x1, P6 ;  /* 0x00000001ff10b807 */ /* 0x000fe40003000000 */
[----:B------:R-:W-:Y:S02]  /*3ba0*/  @!P2 SEL R20, R4, R5, !P5 ;  /* 0x000000050414a207 */ /* 0x000fe40006800000 */
[----:B------:R-:W-:Y:S02]  /*3bb0*/  SEL R16, R16, 0x1, !P4 ;  /* 0x0000000110107807 */ /* 0x000fe40006000000 */
[----:B------:R-:W-:-:S02]  /*3bc0*/  @!P2 SEL R22, R21, R6, !P5 ;  /* 0x000000061516a207 */ /* 0x000fc40006800000 */
[----:B------:R-:W-:Y:S02]  /*3bd0*/  LOP3.LUT P2, RZ, R16, 0xff, RZ, 0xc0, !PT ;  /* 0x000000ff10ff7812 */ /* 0x000fe4000784c0ff */
[----:B0-----:R-:W-:Y:S02]  /*3be0*/  IADD3 R2, P0, PT, R4, 0x100, RZ ;  /* 0x0000010004027810 */ /* 0x001fe40007f1e0ff */
[CC--:B----4-:R-:W-:Y:S02]  /*3bf0*/  ISETP.NE.AND P6, PT, R27.reuse, R8.reuse, PT ;  /* 0x000000081b00720c */ /* 0x0d0fe40003fc5270 */
[----:B------:R-:W-:Y:S01]  /*3c00*/  ISETP.EQ.AND P5, PT, R27, R8, P2 ;  /* 0x000000081b00720c */ /* 0x000fe200017a2270 */
[----:B------:R-:W-:Y:S01]  /*3c10*/  IMAD.X R3, RZ, RZ, R21, P0 ;  /* 0x000000ffff037224 */ /* 0x000fe200000e0615 */
[----:B------:R-:W-:-:S04]  /*3c20*/  ISETP.LT.U32.AND P0, PT, R2, R20, PT ;  /* 0x000000140200720c */ /* 0x000fc80003f01070 */
[C---:B------:R-:W-:Y:S02]  /*3c30*/  ISETP.LT.AND.EX P0, PT, R3.reuse, R22, PT, P0 ;  /* 0x000000160300720c */ /* 0x040fe40003f01300 */
[----:B------:R-:W-:Y:S02]  /*3c40*/  @!P2 SEL R16, RZ, 0x1, P6 ;  /* 0x00000001ff10a807 */ /* 0x000fe40003000000 */
[-C--:B------:R-:W-:Y:S02]  /*3c50*/  SEL R29, R2, R20.reuse, P0 ;  /* 0x00000014021d7207 */ /* 0x080fe40000000000 */
[----:B------:R-:W-:Y:S02]  /*3c60*/  SEL R16, R16, 0x1, !P5 ;  /* 0x0000000110107807 */ /* 0x000fe40006800000 */
[----:B------:R-:W-:Y:S02]  /*3c70*/  @!P4 SEL R29, R2, R20, !P3 ;  /* 0x00000014021dc207 */ /* 0x000fe40005800000 */
[----:B------:R-:W-:-:S02]  /*3c80*/  SEL R20, R3, R22, P0 ;  /* 0x0000001603147207 */ /* 0x000fc40000000000 */
[----:B------:R-:W-:Y:S02]  /*3c90*/  @!P4 SEL R20, R3, R22, !P3 ;  /* 0x000000160314c207 */ /* 0x000fe40005800000 */
[----:B------:R-:W-:Y:S02]  /*3ca0*/  LOP3.LUT P3, RZ, R16, 0xff, RZ, 0xc0, !PT ;  /* 0x000000ff10ff7812 */ /* 0x000fe4000786c0ff */
[----:B------:R-:W-:Y:S02]  /*3cb0*/  IADD3 R2, P0, PT, R4, 0x200, RZ ;  /* 0x0000020004027810 */ /* 0x000fe40007f1e0ff */
[CC--:B-----5:R-:W-:Y:S02]  /*3cc0*/  ISETP.NE.AND P6, PT, R25.reuse, R8.reuse, PT ;  /* 0x000000081900720c */ /* 0x0e0fe40003fc5270 */
[----:B------:R-:W-:Y:S01]  /*3cd0*/  ISETP.EQ.AND P4, PT, R25, R8, P3 ;  /* 0x000000081900720c */ /* 0x000fe20001f82270 */
[----:B------:R-:W-:Y:S01]  /*3ce0*/  IMAD.X R3, RZ, RZ, R21, P0 ;  /* 0x000000ffff037224 */ /* 0x000fe200000e0615 */
[----:B------:R-:W-:-:S04]  /*3cf0*/  ISETP.LT.U32.AND P0, PT, R2, R29, PT ;  /* 0x0000001d0200720c */ /* 0x000fc80003f01070 */
[CC--:B------:R-:W-:Y:S02]  /*3d00*/  ISETP.LT.AND.EX P0, PT, R3.reuse, R20.reuse, PT, P0 ;  /* 0x000000140300720c */ /* 0x0c0fe40003f01300 */
[----:B------:R-:W-:Y:S02]  /*3d10*/  @!P3 SEL R16, RZ, 0x1, P6 ;  /* 0x00000001ff10b807 */ /* 0x000fe40003000000 */
[-C--:B------:R-:W-:Y:S02]  /*3d20*/  SEL R5, R2, R29.reuse, P0 ;  /* 0x0000001d02057207 */ /* 0x080fe40000000000 */
        /* <DEDUP_REMOVED lines=23> */
[CC--:B------:R-:W-:Y:S02]  /*3ea0*/  SEL R5, R2.reuse, R25.reuse, P0 ;  /* 0x0000001902057207 */ /* 0x0c0fe40000000000 */
        /* <DEDUP_REMOVED lines=15> */
[----:B------:R-:W-:Y:S02]  /*3fa0*/  IADD3 R5, P0, PT, R4, 0x600, RZ ;  /* 0x0000060004057810 */ /* 0x000fe40007f1e0ff */
[----:B------:R-:W-:-:S02]  /*3fb0*/  ISETP.NE.AND P3, PT, R15, R8, PT ;  /* 0x000000080f00720c */ /* 0x000fc40003f65270 */
[----:B------:R-:W-:Y:S01]  /*3fc0*/  ISETP.EQ.AND P4, PT, R15, R8, P2 ;  /* 0x000000080f00720c */ /* 0x000fe20001782270 */
[----:B------:R-:W-:Y:S01]  /*3fd0*/  IMAD.X R6, RZ, RZ, R21, P0 ;  /* 0x000000ffff067224 */ /* 0x000fe200000e0615 */
[----:B------:R-:W-:Y:S02]  /*3fe0*/  @!P2 SEL R16, RZ, 0x1, P3 ;  /* 0x00000001ff10a807 */ /* 0x000fe40001800000 */
[----:B------:R-:W-:Y:S02]  /*3ff0*/  ISETP.LT.U32.AND P0, PT, R5, R22, PT ;  /* 0x000000160500720c */ /* 0x000fe40003f01070 */
[----:B------:R-:W-:Y:S02]  /*4000*/  SEL R16, R16, 0x1, !P4 ;  /* 0x0000000110107807 */ /* 0x000fe40006000000 */
[----:B------:R-:W-:Y:S02]  /*4010*/  IADD3 R2, P5, PT, R4, 0x700, RZ ;  /* 0x0000070004027810 */ /* 0x000fe40007fbe0ff */
[----:B------:R-:W-:-:S02]  /*4020*/  ISETP.LT.AND.EX P0, PT, R6, R17, PT, P0 ;  /* 0x000000110600720c */ /* 0x000fc40003f01300 */
[----:B------:R-:W-:Y:S01]  /*4030*/  LOP3.LUT P3, RZ, R16, 0xff, RZ, 0xc0, !PT ;  /* 0x000000ff10ff7812 */ /* 0x000fe2000786c0ff */
[----:B------:R-:W-:Y:S01]  /*4040*/  IMAD.X R21, RZ, RZ, R21, P5 ;  /* 0x000000ffff157224 */ /* 0x000fe200028e0615 */
[CC--:B------:R-:W-:Y:S02]  /*4050*/  SEL R3, R5.reuse, R22.reuse, P0 ;  /* 0x0000001605037207 */ /* 0x0c0fe40000000000 */
[-C--:B------:R-:W-:Y:S02]  /*4060*/  SEL R20, R6, R17.reuse, P0 ;  /* 0x0000001106147207 */ /* 0x080fe40000000000 */
[----:B------:R-:W-:Y:S02]  /*4070*/  ISETP.NE.AND P5, PT, R14, RZ, PT ;  /* 0x000000ff0e00720c */ /* 0x000fe40003fa5270 */
[----:B------:R-:W-:Y:S02]  /*4080*/  @!P4 SEL R3, R5, R22, !P2 ;  /* 0x000000160503c207 */ /* 0x000fe40005000000 */
[----:B------:R-:W-:-:S02]  /*4090*/  @!P4 SEL R20, R6, R17, !P2 ;  /* 0x000000110614c207 */ /* 0x000fc40005000000 */
[CC--:B------:R-:W-:Y:S02]  /*40a0*/  ISETP.EQ.AND P2, PT, R19.reuse, R8.reuse, P3 ;  /* 0x000000081300720c */ /* 0x0c0fe40001f42270 */
[CC--:B------:R-:W-:Y:S02]  /*40b0*/  ISETP.LT.U32.AND P0, PT, R2.reuse, R3.reuse, PT ;  /* 0x000000030200720c */ /* 0x0c0fe40003f01070 */
[----:B------:R-:W-:Y:S02]  /*40c0*/  ISETP.NE.AND P4, PT, R19, R8, PT ;  /* 0x000000081300720c */ /* 0x000fe40003f85270 */
[----:B------:R-:W-:Y:S02]  /*40d0*/  ISETP.LT.AND.EX P0, PT, R21, R20, PT, P0 ;  /* 0x000000141500720c */ /* 0x000fe40003f01300 */
[----:B------:R-:W-:Y:S02]  /*40e0*/  @!P3 SEL R16, RZ, 0x1, P4 ;  /* 0x00000001ff10b807 */ /* 0x000fe40002000000 */
[----:B------:R-:W-:-:S02]  /*40f0*/  SEL R5, R2, R3, P0 ;  /* 0x0000000302057207 */ /* 0x000fc40000000000 */
[CC--:B------:R-:W-:Y:S02]  /*4100*/  SEL R6, R21.reuse, R20.reuse, P0 ;  /* 0x0000001415067207 */ /* 0x0c0fe40000000000 */
[----:B------:R-:W-:Y:S02]  /*4110*/  SEL R4, R16, 0x1, !P2 ;  /* 0x0000000110047807 */ /* 0x000fe40005000000 */
[----:B------:R-:W-:Y:S02]  /*4120*/  @!P2 SEL R5, R2, R3, !P3 ;  /* 0x000000030205a207 */ /* 0x000fe40005800000 */
[----:B------:R-:W-:Y:S01]  /*4130*/  @!P2 SEL R6, R21, R20, !P3 ;  /* 0x000000141506a207 */ /* 0x000fe20005800000 */
[----:B------:R-:W-:Y:S06]  /*4140*/  @P5 BRA `(.L_x_182) ;  /* 0xfffffff8001c5947 */ /* 0x000fec000383ffff */
.L_x_181:
[----:B------:R-:W-:Y:S05]  /*4150*/  BSYNC.RECONVERGENT B2 ;  /* 0x0000000000027941 */ /* 0x000fea0003800200 */
.L_x_180:
[----:B------:R-:W-:Y:S05]  /*4160*/  @!P1 BRA `(.L_x_179) ;  /* 0x0000000800149947 */ /* 0x000fea0003800000 */
[----:B------:R-:W-:Y:S01]  /*4170*/  ISETP.GE.U32.AND P0, PT, R18, 0x4, PT ;  /* 0x000000041200780c */ /* 0x000fe20003f06070 */
[----:B------:R-:W-:Y:S01]  /*4180*/  BSSY.RECONVERGENT B2, `(.L_x_183) ;  /* 0x0000044000027945 */ /* 0x000fe20003800200 */
[----:B------:R-:W-:-:S11]  /*4190*/  LOP3.LUT P1, R13, R13, 0x3, RZ, 0xc0, !PT ;  /* 0x000000030d0d7812 */ /* 0x000fd6000782c0ff */
[----:B------:R-:W-:Y:S05]  /*41a0*/  @!P0 BRA `(.L_x_184) ;  /* 0x0000000400048947 */ /* 0x000fea0003800000 */
[----:B------:R-:W0:Y:S01]  /*41b0*/  LDCU.64 UR12, c[0x0][0x380] ;  /* 0x00007000ff0c77ac */ /* 0x000e220008000a00 */
[----:B------:R-:W-:-:S05]  /*41c0*/  IADD3 R16, P0, PT, R11, R10, RZ ;  /* 0x0000000a0b107210 */ /* 0x000fca0007f1e0ff */
[----:B------:R-:W-:Y:S01]  /*41d0*/  IMAD.X R14, RZ, RZ, R9, P0 ;  /* 0x000000ffff0e7224 */ /* 0x000fe200000e0609 */
[----:B0-----:R-:W-:-:S04]  /*41e0*/  IADD3 R2, P0, PT, R16, UR12, RZ ;  /* 0x0000000c10027c10 */ /* 0x001fc8000ff1e0ff */
[----:B------:R-:W-:-:S05]  /*41f0*/  IADD3.X R3, PT, PT, R14, UR13, RZ, P0, !PT ;  /* 0x0000000d0e037c10 */ /* 0x000fca00087fe4ff */
[----:B------:R-:W2:Y:S04]  /*4200*/  LDG.E.U8 R19, desc[UR8][R2.64] ;  /* 0x0000000802137981 */ /* 0x000ea8000c1e1100 */
[----:B------:R-:W3:Y:S04]  /*4210*/  LDG.E.U8 R21, desc[UR8][R2.64+0x100] ;  /* 0x0001000802157981 */ /* 0x000ee8000c1e1100 */
[----:B------:R-:W4:Y:S04]  /*4220*/  LDG.E.U8 R17, desc[UR8][R2.64+0x200] ;  /* 0x0002000802117981 */ /* 0x000f28000c1e1100 */
[----:B------:R0:W5:Y:S01]  /*4230*/  LDG.E.U8 R15, desc[UR8][R2.64+0x300] ;  /* 0x00030008020f7981 */ /* 0x000162000c1e1100 */
[----:B------:R-:W-:-:S02]  /*4240*/  LOP3.LUT P4, RZ, R4, 0xff, RZ, 0xc0, !PT ;  /* 0x000000ff04ff7812 */ /* 0x000fc4000788c0ff */
[----:B------:R-:W-:Y:S01]  /*4250*/  IADD3 R16, P2, PT, R16, UR6, RZ ;  /* 0x0000000610107c10 */ /* 0x000fe2000ff5e0ff */
[----:B0-----:R-:W-:-:S05]  /*4260*/  VIADD R3, R11, 0x100 ;  /* 0x000001000b037836 */ /* 0x001fca0000000000 */
[----:B------:R-:W-:Y:S01]  /*4270*/  IADD3 R2, P5, P6, R10, UR6, R3 ;  /* 0x000000060a027c10 */ /* 0x000fe2000febe003 */
[----:B------:R-:W-:Y:S01]  /*4280*/  VIADD R3, R11, 0x200 ;  /* 0x000002000b037836 */ /* 0x000fe20000000000 */
        /* <DEDUP_REMOVED lines=9> */
[----:B------:R-:W-:Y:S02]  /*4320*/  SEL R14, R19, R6, P0 ;  /* 0x00000006130e7207 */ /* 0x000fe40000000000 */
[----:B---3--:R-:W-:Y:S02]  /*4330*/  ISETP.NE.AND P0, PT, R21, R8, PT ;  /* 0x000000081500720c */ /* 0x008fe40003f05270 */
[----:B------:R-:W-:Y:S02]  /*4340*/  @!P3 SEL R23, R16, R5, !P4 ;  /* 0x000000051017b207 */ /* 0x000fe40006000000 */
[----:B------:R-:W-:Y:S02]  /*4350*/  @!P3 SEL R14, R19, R6, !P4 ;  /* 0x00000006130eb207 */ /* 0x000fe40006000000 */
[----:B------:R-:W-:-:S02]  /*4360*/  ISETP.EQ.AND P3, PT, R21, R8, P2 ;  /* 0x000000081500720c */ /* 0x000fc40001762270 */
[----:B------:R-:W-:Y:S02]  /*4370*/  @!P2 SEL R4, RZ, 0x1, P0 ;  /* 0x00000001ff04a807 */ /* 0x000fe40000000000 */
[----:B------:R-:W-:Y:S02]  /*4380*/  IADD3.X R5, PT, PT, R9, UR7, RZ, P5, P6 ;  /* 0x0000000709057c10 */ /* 0x000fe4000afec4ff */
[----:B------:R-:W-:Y:S02]  /*4390*/  SEL R4, R4, 0x1, !P3 ;  /* 0x0000000104047807 */ /* 0x000fe40005800000 */
[----:B------:R-:W-:Y:S02]  /*43a0*/  ISETP.LT.U32.AND P0, PT, R2, R23, PT ;  /* 0x000000170200720c */ /* 0x000fe40003f01070 */
        /* <DEDUP_REMOVED lines=12> */
[----:B------:R-:W-:Y:S02]  /*4470*/  IADD3.X R5, PT, PT, R9, UR7, RZ, P5, P0 ;  /* 0x0000000709057c10 */ /* 0x000fe4000afe04ff */
        /* <DEDUP_REMOVED lines=10> */
[----:B------:R-:W-:-:S02]  /*4520*/  IADD3.X R2, PT, PT, R9, UR7, RZ, P5, P6 ;  /* 0x0000000709027c10 */ /* 0x000fc4000afec4ff */
        /* <DEDUP_REMOVED lines=9> */
.L_x_184:
[----:B------:R-:W-:Y:S05]  /*45c0*/  BSYNC.RECONVERGENT B2 ;  /* 0x0000000000027941 */ /* 0x000fea0003800200 */
.L_x_183:
[----:B------:R-:W-:Y:S05]  /*45d0*/  @!P1 BRA `(.L_x_179) ;  /* 0x0000000000f89947 */ /* 0x000fea0003800000 */
[----:B------:R-:W-:Y:S01]  /*45e0*/  ISETP.NE.AND P0, PT, R13, 0x1, PT ;  /* 0x000000010d00780c */ /* 0x000fe20003f05270 */
[----:B------:R-:W-:Y:S01]  /*45f0*/  BSSY.RECONVERGENT B2, `(.L_x_185) ;  /* 0x0000026000027945 */ /* 0x000fe20003800200 */
[----:B------:R-:W-:-:S11]  /*4600*/  LOP3.LUT P1, RZ, R12, 0x100, RZ, 0xc0, !PT ;  /* 0x000001000cff7812 */ /* 0x000fd6000782c0ff */
[----:B------:R-:W-:Y:S05]  /*4610*/  @!P0 BRA `(.L_x_186) ;  /* 0x00000000008c8947 */ /* 0x000fea0003800000 */
[----:B------:R-:W0:Y:S01]  /*4620*/  LDCU.64 UR12, c[0x0][0x380] ;  /* 0x00007000ff0c77ac */ /* 0x000e220008000a00 */
[----:B------:R-:W-:-:S05]  /*4630*/  IADD3 R12, P0, PT, R11, R10, RZ ;  /* 0x0000000a0b0c7210 */ /* 0x000fca0007f1e0ff */
[----:B------:R-:W-:Y:S01]  /*4640*/  IMAD.X R13, RZ, RZ, R9, P0 ;  /* 0x000000ffff0d7224 */ /* 0x000fe200000e0609 */
[----:B0-----:R-:W-:-:S04]  /*4650*/  IADD3 R2, P0, PT, R12, UR12, RZ ;  /* 0x0000000c0c027c10 */ /* 0x001fc8000ff1e0ff */
[----:B------:R-:W-:-:S05]  /*4660*/  IADD3.X R3, PT, PT, R13, UR13, RZ, P0, !PT ;  /* 0x0000000d0d037c10 */ /* 0x000fca00087fe4ff */
[----:B------:R-:W2:Y:S04]  /*4670*/  LDG.E.U8 R15, desc[UR8][R2.64] ;  /* 0x00000008020f7981 */ /* 0x000ea8000c1e1100 */
[----:B------:R0:W3:Y:S01]  /*4680*/  LDG.E.U8 R17, desc[UR8][R2.64+0x100] ;  /* 0x0001000802117981 */ /* 0x0000e2000c1e1100 */
        /* <DEDUP_REMOVED lines=8> */
[----:B------:R-:W-:Y:S01]  /*4710*/  ISETP.EQ.AND P3, PT, R15, R8, P2 ;  /* 0x000000080f00720c */ /* 0x000fe20001762270 */
[C---:B------:R-:W-:Y:S01]  /*4720*/  VIADD R15, R11.reuse, 0x100 ;  /* 0x000001000b0f7836 */ /* 0x040fe20000000000 */
[----:B------:R-:W-:Y:S01]  /*4730*/  @!P2 SEL R4, RZ, 0x1, P4 ;  /* 0x00000001ff04a807 */ /* 0x000fe20002000000 */
[----:B------:R-:W-:-:S03]  /*4740*/  VIADD R11, R11, 0x200 ;  /* 0x000002000b0b7836 */ /* 0x000fc60000000000 */
[----:B------:R-:W-:Y:S02]  /*4750*/  SEL R4, R4, 0x1, !P3 ;  /* 0x0000000104047807 */ /* 0x000fe40005800000 */
[----:B------:R-:W-:Y:S02]  /*4760*/  IADD3 R15, P5, P6, R10, UR6, R15 ;  /* 0x000000060a0f7c10 */ /* 0x000fe4000febe00f */
[----:B------:R-:W-:-:S03]  /*4770*/  LOP3.LUT P4, RZ, R4, 0xff, RZ, 0xc0, !PT ;  /* 0x000000ff04ff7812 */ /* 0x000fc6000788c0ff */
[----:B------:R-:W-:Y:S02]  /*4780*/  @!P3 SEL R2, R12, R5, !P2 ;  /* 0x000000050c02b207 */ /* 0x000fe40005000000 */
[----:B------:R-:W-:Y:S02]  /*4790*/  @!P3 SEL R3, R13, R6, !P2 ;  /* 0x000000060d03b207 */ /* 0x000fe40005000000 */
[----:B---3--:R-:W-:Y:S02]  /*47a0*/  ISETP.EQ.AND P3, PT, R17, R8, P4 ;  /* 0x000000081100720c */ /* 0x008fe40002762270 */
[----:B------:R-:W-:Y:S02]  /*47b0*/  IADD3.X R12, PT, PT, R9, UR7, RZ, P5, P6 ;  /* 0x00000007090c7c10 */ /* 0x000fe4000afec4ff */
        /* <DEDUP_REMOVED lines=9> */
.L_x_186:
[----:B------:R-:W-:Y:S05]  /*4850*/  BSYNC.RECONVERGENT B2 ;  /* 0x0000000000027941 */ /* 0x000fea0003800200 */
.L_x_185:
[----:B------:R-:W-:Y:S05]  /*4860*/  @P1 BRA `(.L_x_179) ;  /* 0x0000000000541947 */ /* 0x000fea0003800000 */
[----:B------:R-:W0:Y:S01]  /*4870*/  LDCU.64 UR12, c[0x0][0x380] ;  /* 0x00007000ff0c77ac */ /* 0x000e220008000a00 */
[----:B------:R-:W-:-:S05]  /*4880*/  IADD3 R10, P0, PT, R11, R10, RZ ;  /* 0x0000000a0b0a7210 */ /* 0x000fca0007f1e0ff */
[----:B------:R-:W-:Y:S01]  /*4890*/  IMAD.X R9, RZ, RZ, R9, P0 ;  /* 0x000000ffff097224 */ /* 0x000fe200000e0609 */
[----:B0-----:R-:W-:-:S04]  /*48a0*/  IADD3 R2, P0, PT, R10, UR12, RZ ;  /* 0x0000000c0a027c10 */ /* 0x001fc8000ff1e0ff */
[----:B------:R-:W-:-:S06]  /*48b0*/  IADD3.X R3, PT, PT, R9, UR13, RZ, P0, !PT ;  /* 0x0000000d09037c10 */ /* 0x000fcc00087fe4ff */
[----:B------:R-:W2:Y:S01]  /*48c0*/  LDG.E.U8 R3, desc[UR8][R2.64] ;  /* 0x0000000802037981 */ /* 0x000ea2000c1e1100 */
[----:B------:R-:W-:Y:S02]  /*48d0*/  LOP3.LUT P3, RZ, R4, 0xff, RZ, 0xc0, !PT ;  /* 0x000000ff04ff7812 */ /* 0x000fe4000786c0ff */
[----:B------:R-:W-:-:S04]  /*48e0*/  IADD3 R10, P0, PT, R10, UR6, RZ ;  /* 0x000000060a0a7c10 */ /* 0x000fc8000ff1e0ff */
[----:B------:R-:W-:Y:S02]  /*48f0*/  IADD3.X R11, PT, PT, R9, UR7, RZ, P0, !PT ;  /* 0x00000007090b7c10 */ /* 0x000fe400087fe4ff */
[----:B------:R-:W-:-:S04]  /*4900*/  ISETP.LT.U32.AND P0, PT, R10, R5, PT ;  /* 0x000000050a00720c */ /* 0x000fc80003f01070 */
[----:B------:R-:W-:-:S04]  /*4910*/  ISETP.LT.AND.EX P0, PT, R11, R6, PT, P0 ;  /* 0x000000060b00720c */ /* 0x000fc80003f01300 */
[----:B------:R-:W-:Y:S02]  /*4920*/  SEL R9, R11, R6, P0 ;  /* 0x000000060b097207 */ /* 0x000fe40000000000 */
        /* <DEDUP_REMOVED lines=9> */
.L_x_179:
[----:B------:R-:W-:Y:S05]  /*49c0*/  BSYNC.RECONVERGENT B1 ;  /* 0x0000000000017941 */ /* 0x000fea0003800200 */
.L_x_177:
        /* <DEDUP_REMOVED lines=24> */
.L_x_188:
[----:B------:R-:W-:Y:S05]  /*4b50*/  BSYNC.RECONVERGENT B1 ;  /* 0x0000000000017941 */ /* 0x000fea0003800200 */
.L_x_187:
        /* <DEDUP_REMOVED lines=23> */
.L_x_190:
[----:B------:R-:W-:Y:S05]  /*4cd0*/  BSYNC.RECONVERGENT B1 ;  /* 0x0000000000017941 */ /* 0x000fea0003800200 */
.L_x_189:
        /* <DEDUP_REMOVED lines=20> */
.L_x_192:
[----:B------:R-:W-:Y:S05]  /*4e20*/  BSYNC.RECONVERGENT B1 ;  /* 0x0000000000017941 */ /* 0x000fea0003800200 */
.L_x_191:
        /* <DEDUP_REMOVED lines=20> */
.L_x_194:
[----:B------:R-:W-:Y:S05]  /*4f70*/  BSYNC.RECONVERGENT B1 ;  /* 0x0000000000017941 */ /* 0x000fea0003800200 */
.L_x_193:
        /* <DEDUP_REMOVED lines=20> */
.L_x_196:
[----:B------:R-:W-:Y:S05]  /*50c0*/  BSYNC.RECONVERGENT B1 ;  /* 0x0000000000017941 */ /* 0x000fea0003800200 */
.L_x_195:
        /* <DEDUP_REMOVED lines=12> */
.L_x_198:
[----:B------:R-:W-:Y:S05]  /*5190*/  BSYNC.RECONVERGENT B1 ;  /* 0x0000000000017941 */ /* 0x000fea0003800200 */
.L_x_197:
        /* <DEDUP_REMOVED lines=83> */
[----:B------:R-:W-:-:S07]  /*56d0*/  SEL R6, R7, R9, !P2 ;  /* 0x0000000907067207 */ /* 0x000fce0005000000 */
.L_x_157:
[----:B------:R-:W-:Y:S05]  /*56e0*/  BSYNC.RECONVERGENT B0 ;  /* 0x0000000000007941 */ /* 0x000fea0003800200 */
.L_x_133:
[----:B------:R-:W-:Y:S05]  /*56f0*/  @P1 EXIT ;  /* 0x000000000000194d */ /* 0x000fea0003800000 */
[----:B0-23--:R-:W0:Y:S01]  /*5700*/  LDC.64 R2, c[0x0][0x3b8] ;  /* 0x0000ee00ff027b82 */ /* 0x00de220000000a00 */
[----:B------:R-:W-:Y:S02]  /*5710*/  PRMT R7, R4, 0x7610, R7 ;  /* 0x0000761004077816 */ /* 0x000fe40000000007 */
[----:B-1----:R-:W-:Y:S02]  /*5720*/  ISETP.NE.AND P1, PT, R0, RZ, PT ;  /* 0x000000ff0000720c */ /* 0x002fe40003f25270 */
[----:B------:R-:W-:-:S03]  /*5730*/  LOP3.LUT P2, RZ, R7, 0xff, RZ, 0xc0, !PT ;  /* 0x000000ff07ff7812 */ /* 0x000fc6000784c0ff */
[----:B----4-:R-:W1:Y:S08]  /*5740*/  LDC.64 R8, c[0x0][0x398] ;  /* 0x0000e600ff087b82 */ /* 0x010e700000000a00 */
        /* <DEDUP_REMOVED lines=10> */
.L_x_199:
        /* <DEDUP_REMOVED lines=9> */
.L_x_1275:


//--------------------- .text._ZN3cub18CUB_300001_SM_10006detail6reduce28DeviceReduceSingleTileKernelINS2_10policy_hubIN4cuda3std3__45tupleIJblEEEjN6thrust24THRUST_300001_SM_1000_NS8cuda_cub9__find_if7functorIS9_EEE10Policy1000EPS9_SI_iSF_S9_S9_NS7_10__identityEEEvT0_T1_T2_T3_T4_T6_ --------------------------
	.section	.text._ZN3cub18CUB_300001_SM_10006detail6reduce28DeviceReduceSingleTileKernelINS2_10policy_hubIN4cuda3std3__45tupleIJblEEEjN6thrust24THRUST_300001_SM_1000_NS8cuda_cub9__find_if7functorIS9_EEE10Policy1000EPS9_SI_iSF_S9_S9_NS7_10__identityEEEvT0_T1_T2_T3_T4_T6_,"ax",@progbits
	.align	128
        .global         _ZN3cub18CUB_300001_SM_10006detail6reduce28DeviceReduceSingleTileKernelINS2_10policy_hubIN4cuda3std3__45tupleIJblEEEjN6thrust24THRUST_300001_SM_1000_NS8cuda_cub9__find_if7functorIS9_EEE10Policy1000EPS9_SI_iSF_S9_S9_NS7_10__identityEEEvT0_T1_T2_T3_T4_T6_
        .type           _ZN3cub18CUB_300001_SM_10006detail6reduce28DeviceReduceSingleTileKernelINS2_10policy_hubIN4cuda3std3__45tupleIJblEEEjN6thrust24THRUST_300001_SM_1000_NS8cuda_cub9__find_if7functorIS9_EEE10Policy1000EPS9_SI_iSF_S9_S9_NS7_10__identityEEEvT0_T1_T2_T3_T4_T6_,@function
        .size           _ZN3cub18CUB_300001_SM_10006detail6reduce28DeviceReduceSingleTileKernelINS2_10policy_hubIN4cuda3std3__45tupleIJblEEEjN6thrust24THRUST_300001_SM_1000_NS8cuda_cub9__find_if7functorIS9_EEE10Policy1000EPS9_SI_iSF_S9_S9_NS7_10__identityEEEvT0_T1_T2_T3_T4_T6_,(.L_x_1276 - _ZN3cub18CUB_300001_SM_10006detail6reduce28DeviceReduceSingleTileKernelINS2_10policy_hubIN4cuda3std3__45tupleIJblEEEjN6thrust24THRUST_300001_SM_1000_NS8cuda_cub9__find_if7functorIS9_EEE10Policy1000EPS9_SI_iSF_S9_S9_NS7_10__identityEEEvT0_T1_T2_T3_T4_T6_)
        .other          _ZN3cub18CUB_300001_SM_10006detail6reduce28DeviceReduceSingleTileKernelINS2_10policy_hubIN4cuda3std3__45tupleIJblEEEjN6thrust24THRUST_300001_SM_1000_NS8cuda_cub9__find_if7functorIS9_EEE10Policy1000EPS9_SI_iSF_S9_S9_NS7_10__identityEEEvT0_T1_T2_T3_T4_T6_,@"STO_CUDA_ENTRY STV_DEFAULT"
_ZN3cub18CUB_300001_SM_10006detail6reduce28DeviceReduceSingleTileKernelINS2_10policy_hubIN4cuda3std3__45tupleIJblEEEjN6thrust24THRUST_300001_SM_1000_NS8cuda_cub9__find_if7functorIS9_EEE10Policy1000EPS9_SI_iSF_S9_S9_NS7_10__identityEEEvT0_T1_T2_T3_T4_T6_:
.text._ZN3cub18CUB_300001_SM_10006detail6reduce28DeviceReduceSingleTileKernelINS2_10policy_hubIN4cuda3std3__45tupleIJblEEEjN6thrust24THRUST_300001_SM_1000_NS8cuda_cub9__find_if7functorIS9_EEE10Policy1000EPS9_SI_iSF_S9_S9_NS7_10__identityEEEvT0_T1_T2_T3_T4_T6_:
        /* <DEDUP_REMOVED lines=14> */
.L_x_200:
        /* <DEDUP_REMOVED lines=15> */
.L_x_204:
[----:B------:R-:W-:Y:S05]  /*01d0*/  BSYNC.RECONVERGENT B1 ;  /* 0x0000000000017941 */ /* 0x000fea0003800200 */
.L_x_203:
        /* <DEDUP_REMOVED lines=18> */
.L_x_209:
        /* <DEDUP_REMOVED lines=19> */
.L_x_208:
[----:B------:R-:W-:Y:S05]  /*0430*/  BSYNC.RECONVERGENT B2 ;  /* 0x0000000000027941 */ /* 0x000fea0003800200 */
.L_x_207:
[----:B------:R-:W-:Y:S05]  /*0440*/  @!P1 BRA `(.L_x_206) ;  /* 0x0000000000c89947 */ /* 0x000fea0003800000 */
.L_x_210:
        /* <DEDUP_REMOVED lines=50> */
.L_x_206:
[----:B------:R-:W-:Y:S05]  /*0770*/  BSYNC.RECONVERGENT B1 ;  /* 0x0000000000017941 */ /* 0x000fea0003800200 */
.L_x_205:
        /* <DEDUP_REMOVED lines=26> */
.L_x_213:
[----:B------:R-:W-:Y:S05]  /*0920*/  BSYNC.RECONVERGENT B1 ;  /* 0x0000000000017941 */ /* 0x000fea0003800200 */
.L_x_212:
        /* <DEDUP_REMOVED lines=23> */
.L_x_215:
[----:B------:R-:W-:Y:S05]  /*0aa0*/  BSYNC.RECONVERGENT B1 ;  /* 0x0000000000017941 */ /* 0x000fea0003800200 */
.L_x_214:
        /* <DEDUP_REMOVED lines=20> */
.L_x_217:
[----:B------:R-:W-:Y:S05]  /*0bf0*/  BSYNC.RECONVERGENT B1 ;  /* 0x0000000000017941 */ /* 0x000fea0003800200 */
.L_x_216:
        /* <DEDUP_REMOVED lines=20> */
.L_x_219:
[----:B------:R-:W-:Y:S05]  /*0d40*/  BSYNC.RECONVERGENT B1 ;  /* 0x0000000000017941 */ /* 0x000fea0003800200 */
.L_x_218:
        /* <DEDUP_REMOVED lines=20> */
.L_x_221:
[----:B------:R-:W-:Y:S05]  /*0e90*/  BSYNC.RECONVERGENT B1 ;  /* 0x0000000000017941 */ /* 0x000fea0003800200 */
.L_x_220:
        /* <DEDUP_REMOVED lines=10> */
.L_x_223:
[----:B------:R-:W-:Y:S05]  /*0f40*/  BSYNC.RECONVERGENT B1 ;  /* 0x0000000000017941 */ /* 0x000fea0003800200 */
.L_x_222:
        /* <DEDUP_REMOVED lines=85> */
.L_x_211:
        /* <DEDUP_REMOVED lines=36> */
.L_x_226:
[----:B------:R-:W-:Y:S05]  /*16e0*/  BSYNC.RECONVERGENT B1 ;  /* 0x0000000000017941 */ /* 0x000fea0003800200 */
.L_x_225:
        /* <DEDUP_REMOVED lines=21> */
.L_x_228:
[----:B------:R-:W-:Y:S05]  /*1840*/  BSYNC.RECONVERGENT B1 ;  /* 0x0000000000017941 */ /* 0x000fea0003800200 */
.L_x_227:
        /* <DEDUP_REMOVED lines=20> */
.L_x_230:
[----:B------:R-:W-:Y:S05]  /*1990*/  BSYNC.RECONVERGENT B1 ;  /* 0x0000000000017941 */ /* 0x000fea0003800200 */
.L_x_229:
        /* <DEDUP_REMOVED lines=20> */
.L_x_232:
[----:B------:R-:W-:Y:S05]  /*1ae0*/  BSYNC.RECONVERGENT B1 ;  /* 0x0000000000017941 */ /* 0x000fea0003800200 */
.L_x_231:
        /* <DEDUP_REMOVED lines=20> */
.L_x_234:
[----:B------:R-:W-:Y:S05]  /*1c30*/  BSYNC.RECONVERGENT B1 ;  /* 0x0000000000017941 */ /* 0x000fea0003800200 */
.L_x_233:
        /* <DEDUP_REMOVED lines=10> */
.L_x_236:
[----:B------:R-:W-:Y:S05]  /*1ce0*/  BSYNC.RECONVERGENT B1 ;  /* 0x0000000000017941 */ /* 0x000fea0003800200 */
.L_x_235:
        /* <DEDUP_REMOVED lines=26> */
.L_x_237:
        /* <DEDUP_REMOVED lines=16> */
.L_x_238:
        /* <DEDUP_REMOVED lines=16> */
.L_x_239:
        /* <DEDUP_REMOVED lines=16> */
.L_x_240:
        /* <DEDUP_REMOVED lines=16> */
.L_x_241:
        /* <DEDUP_REMOVED lines=16> */
.L_x_242:
        /* <DEDUP_REMOVED lines=17> */
.L_x_202:
        /* <DEDUP_REMOVED lines=47> */
.L_x_245:
        /* <DEDUP_REMOVED lines=54> */
.L_x_243:
        /* <DEDUP_REMOVED lines=20> */
.L_x_249:
        /* <DEDUP_REMOVED lines=18> */
.L_x_248:
[----:B------:R-:W-:Y:S05]  /*2d50*/  BSYNC.RECONVERGENT B2 ;  /* 0x0000000000027941 */ /* 0x000fea0003800200 */
.L_x_247:
        /* <DEDUP_REMOVED lines=10> */
.L_x_250:
        /* <DEDUP_REMOVED lines=55> */
.L_x_246:
[----:B------:R-:W-:Y:S05]  /*3170*/  BSYNC.RECONVERGENT B1 ;  /* 0x0000000000017941 */ /* 0x000fea0003800200 */
.L_x_244:
        /* <DEDUP_REMOVED lines=24> */
.L_x_252:
[----:B------:R-:W-:Y:S05]  /*3300*/  BSYNC.RECONVERGENT B1 ;  /* 0x0000000000017941 */ /* 0x000fea0003800200 */
.L_x_251:
        /* <DEDUP_REMOVED lines=23> */
.L_x_254:
[----:B------:R-:W-:Y:S05]  /*3480*/  BSYNC.RECONVERGENT B1 ;  /* 0x0000000000017941 */ /* 0x000fea0003800200 */
.L_x_253:
        /* <DEDUP_REMOVED lines=20> */
.L_x_256:
[----:B------:R-:W-:Y:S05]  /*35d0*/  BSYNC.RECONVERGENT B1 ;  /* 0x0000000000017941 */ /* 0x000fea0003800200 */
.L_x_255:
        /* <DEDUP_REMOVED lines=20> */
.L_x_258:
[----:B------:R-:W-:Y:S05]  /*3720*/  BSYNC.RECONVERGENT B1 ;  /* 0x0000000000017941 */ /* 0x000fea0003800200 */
.L_x_257:
        /* <DEDUP_REMOVED lines=20> */
.L_x_260:
[----:B------:R-:W-:Y:S05]  /*3870*/  BSYNC.RECONVERGENT B1 ;  /* 0x0000000000017941 */ /* 0x000fea0003800200 */
.L_x_259:
        /* <DEDUP_REMOVED lines=10> */
.L_x_262:
[----:B------:R-:W-:Y:S05]  /*3920*/  BSYNC.RECONVERGENT B1 ;  /* 0x0000000000017941 */ /* 0x000fea0003800200 */
.L_x_261:
        /* <DEDUP_REMOVED lines=84> */
.L_x_224:
[----:B------:R-:W-:Y:S05]  /*3e70*/  BSYNC.RECONVERGENT B0 ;  /* 0x0000000000007941 */ /* 0x000fea0003800200 */
.L_x_201:
        /* <DEDUP_REMOVED lines=16> */
.L_x_263:
        /* <DEDUP_REMOVED lines=16> */
.L_x_1276:


//--------------------- .text._ZN3cub18CUB_300001_SM_10006detail6reduce18DeviceReduceKernelINS2_10policy_hubIN4cuda3std3__45tupleIJblEEEjN6thrust24THRUST_300001_SM_1000_NS8cuda_cub9__find_if7functorIS9_EEE10Policy1000ENSB_12zip_iteratorINS8_IJNSD_26transform_input_iterator_tIbNSB_6detail15normal_iteratorINSB_10device_ptrIbEEEENSK_10functional5actorINSP_9compositeIJNSP_16operator_adaptorINS7_8equal_toIvEEEENSQ_INSP_8argumentILj0EEEEENSQ_INSP_5valueIbEEEEEEEEEEENSB_17counting_iteratorIlNSB_11use_defaultES16_S16_EEEEEEEjSF_S9_NS7_10__identityEEEvT0_PT3_T1_NS0_13GridEvenShareIS1E_EET2_T4_ --------------------------
	.section	.text._ZN3cub18CUB_300001_SM_10006detail6reduce18DeviceReduceKernelINS2_10policy_hubIN4cuda3std3__45tupleIJblEEEjN6thrust24THRUST_300001_SM_1000_NS8cuda_cub9__find_if7functorIS9_EEE10Policy1000ENSB_12zip_iteratorINS8_IJNSD_26transform_input_iterator_tIbNSB_6detail15normal_iteratorINSB_10device_ptrIbEEEENSK_10functional5actorINSP_9compositeIJNSP_16operator_adaptorINS7_8equal_toIvEEEENSQ_INSP_8argumentILj0EEEEENSQ_INSP_5valueIbEEEEEEEEEEENSB_17counting_iteratorIlNSB_11use_defaultES16_S16_EEEEEEEjSF_S9_NS7_10__identityEEEvT0_PT3_T1_NS0_13GridEvenShareIS1E_EET2_T4_,"ax",@progbits
	.align	128
        .global         _ZN3cub18CUB_300001_SM_10006detail6reduce18DeviceReduceKernelINS2_10policy_hubIN4cuda3std3__45tupleIJblEEEjN6thrust24THRUST_300001_SM_1000_NS8cuda_cub9__find_if7functorIS9_EEE10Policy1000ENSB_12zip_iteratorINS8_IJNSD_26transform_input_iterator_tIbNSB_6detail15normal_iteratorINSB_10device_ptrIbEEEENSK_10functional5actorINSP_9compositeIJNSP_16operator_adaptorINS7_8equal_toIvEEEENSQ_INSP_8argumentILj0EEEEENSQ_INSP_5valueIbEEEEEEEEEEENSB_17counting_iteratorIlNSB_11use_defaultES16_S16_EEEEEEEjSF_S9_NS7_10__identityEEEvT0_PT3_T1_NS0_13GridEvenShareIS1E_EET2_T4_
        .type           _ZN3cub18CUB_300001_SM_10006detail6reduce18DeviceReduceKernelINS2_10policy_hubIN4cuda3std3__45tupleIJblEEEjN6thrust24THRUST_300001_SM_1000_NS8cuda_cub9__find_if7functorIS9_EEE10Policy1000ENSB_12zip_iteratorINS8_IJNSD_26transform_input_iterator_tIbNSB_6detail15normal_iteratorINSB_10device_ptrIbEEEENSK_10functional5actorINSP_9compositeIJNSP_16operator_adaptorINS7_8equal_toIvEEEENSQ_INSP_8argumentILj0EEEEENSQ_INSP_5valueIbEEEEEEEEEEENSB_17counting_iteratorIlNSB_11use_defaultES16_S16_EEEEEEEjSF_S9_NS7_10__identityEEEvT0_PT3_T1_NS0_13GridEvenShareIS1E_EET2_T4_,@function
        .size           _ZN3cub18CUB_300001_SM_10006detail6reduce18DeviceReduceKernelINS2_10policy_hubIN4cuda3std3__45tupleIJblEEEjN6thrust24THRUST_300001_SM_1000_NS8cuda_cub9__find_if7functorIS9_EEE10Policy1000ENSB_12zip_iteratorINS8_IJNSD_26transform_input_iterator_tIbNSB_6detail15normal_iteratorINSB_10device_ptrIbEEEENSK_10functional5actorINSP_9compositeIJNSP_16operator_adaptorINS7_8equal_toIvEEEENSQ_INSP_8argumentILj0EEEEENSQ_INSP_5valueIbEEEEEEEEEEENSB_17counting_iteratorIlNSB_11use_defaultES16_S16_EEEEEEEjSF_S9_NS7_10__identityEEEvT0_PT3_T1_NS0_13GridEvenShareIS1E_EET2_T4_,(.L_x_1277 - _ZN3cub18CUB_300001_SM_10006detail6reduce18DeviceReduceKernelINS2_10policy_hubIN4cuda3std3__45tupleIJblEEEjN6thrust24THRUST_300001_SM_1000_NS8cuda_cub9__find_if7functorIS9_EEE10Policy1000ENSB_12zip_iteratorINS8_IJNSD_26transform_input_iterator_tIbNSB_6detail15normal_iteratorINSB_10device_ptrIbEEEENSK_10functional5actorINSP_9compositeIJNSP_16operator_adaptorINS7_8equal_toIvEEEENSQ_INSP_8argumentILj0EEEEENSQ_INSP_5valueIbEEEEEEEEEEENSB_17counting_iteratorIlNSB_11use_defaultES16_S16_EEEEEEEjSF_S9_NS7_10__identityEEEvT0_PT3_T1_NS0_13GridEvenShareIS1E_EET2_T4_)
        .other          _ZN3cub18CUB_300001_SM_10006detail6reduce18DeviceReduceKernelINS2_10policy_hubIN4cuda3std3__45tupleIJblEEEjN6thrust24THRUST_300001_SM_1000_NS8cuda_cub9__find_if7functorIS9_EEE10Policy1000ENSB_12zip_iteratorINS8_IJNSD_26transform_input_iterator_tIbNSB_6detail15normal_iteratorINSB_10device_ptrIbEEEENSK_10functional5actorINSP_9compositeIJNSP_16operator_adaptorINS7_8equal_toIvEEEENSQ_INSP_8argumentILj0EEEEENSQ_INSP_5valueIbEEEEEEEEEEENSB_17counting_iteratorIlNSB_11use_defaultES16_S16_EEEEEEEjSF_S9_NS7_10__identityEEEvT0_PT3_T1_NS0_13GridEvenShareIS1E_EET2_T4_,@"STO_CUDA_ENTRY STV_DEFAULT"
_ZN3cub18CUB_300001_SM_10006detail6reduce18DeviceReduceKernelINS2_10policy_hubIN4cuda3std3__45tupleIJblEEEjN6thrust24THRUST_300001_SM_1000_NS8cuda_cub9__find_if7functorIS9_EEE10Policy1000ENSB_12zip_iteratorINS8_IJNSD_26transform_input_iterator_tIbNSB_6detail15normal_iteratorINSB_10device_ptrIbEEEENSK_10functional5actorINSP_9compositeIJNSP_16operator_adaptorINS7_8equal_toIvEEEENSQ_INSP_8argumentILj0EEEEENSQ_INSP_5valueIbEEEEEEEEEEENSB_17counting_iteratorIlNSB_11use_defaultES16_S16_EEEEEEEjSF_S9_NS7_10__identityEEEvT0_PT3_T1_NS0_13GridEvenShareIS1E_EET2_T4_:
.text._ZN3cub18CUB_300001_SM_10006detail6reduce18DeviceReduceKernelINS2_10policy_hubIN4cuda3std3__45tupleIJblEEEjN6thrust24THRUST_300001_SM_1000_NS8cuda_cub9__find_if7functorIS9_EEE10Policy1000ENSB_12zip_iteratorINS8_IJNSD_26transform_input_iterator_tIbNSB_6detail15normal_iteratorINSB_10device_ptrIbEEEENSK_10functional5actorINSP_9compositeIJNSP_16operator_adaptorINS7_8equal_toIvEEEENSQ_INSP_8argumentILj0EEEEENSQ_INSP_5valueIbEEEEEEEEEEENSB_17counting_iteratorIlNSB_11use_defaultES16_S16_EEEEEEEjSF_S9_NS7_10__identityEEEvT0_PT3_T1_NS0_13GridEvenShareIS1E_EET2_T4_:
[----:B------:R-:W-:Y:S01]  /*0000*/  LDC R1, c[0x0][0x37c] ;  /* 0x0000df00ff017b82 */ /* 0x000fe20000000800 */
[----:B------:R-:W0:Y:S01]  /*0010*/  S2R R0, SR_CTAID.X ;  /* 0x0000000000007919 */ /* 0x000e220000002500 */
[----:B------:R-:W1:Y:S06]  /*0020*/  LDCU.64 UR4, c[0x0][0x3b8] ;  /* 0x00007700ff0477ac */ /* 0x000e6c0008000a00 */
[----:B------:R-:W2:Y:S01]  /*0030*/  LDC.U16 R2, c[0x0][0x38a] ;  /* 0x0000e280ff027b82 */ /* 0x000ea20000000400 */
[----:B------:R-:W-:Y:S01]  /*0040*/  BSSY.RECONVERGENT B0, `(.L_x_264) ;  /* 0x000059f000007945 */ /* 0x000fe20003800200 */
[----:B------:R-:W3:Y:S01]  /*0050*/  LDCU.64 UR10, c[0x0][0x358] ;  /* 0x00006b00ff0a77ac */ /* 0x000ee20008000a00 */
[----:B-1----:R-:W-:Y:S01]  /*0060*/  IMAD.U32 R14, RZ, RZ, UR4 ;  /* 0x00000004ff0e7e24 */ /* 0x002fe2000f8e00ff */
[----:B------:R-:W-:Y:S01]  /*0070*/  USHF.L.U32 UR4, UR5, 0xa, URZ ;  /* 0x0000000a05047899 */ /* 0x000fe200080006ff */
[----:B0-----:R-:W-:-:S04]  /*0080*/  IMAD.SHL.U32 R3, R0, 0x400, RZ ;  /* 0x0000040000037824 */ /* 0x001fc800078e00ff */
[----:B------:R-:W-:-:S05]  /*0090*/  IMAD.IADD R4, R14, 0x1, -R3 ;  /* 0x000000010e047824 */ /* 0x000fca00078e0a03 */
[----:B------:R-:W-:-:S13]  /*00a0*/  ISETP.GT.U32.AND P0, PT, R4, 0x3ff, PT ;  /* 0x000003ff0400780c */ /* 0x000fda0003f04070 */
[----:B---3--:R-:W-:Y:S05]  /*00b0*/  @P0 BRA `(.L_x_265) ;  /* 0x0000003000680947 */ /* 0x008fea0003800000 */
[----:B------:R-:W0:Y:S01]  /*00c0*/  S2R R5, SR_TID.X ;  /* 0x0000000000057919 */ /* 0x000e220000002100 */
[----:B------:R-:W-:Y:S01]  /*00d0*/  CS2R R20, SRZ ;  /* 0x0000000000147805 */ /* 0x000fe2000001ff00 */
[----:B------:R-:W1:Y:S01]  /*00e0*/  LDCU.64 UR4, c[0x0][0x380] ;  /* 0x00007000ff0477ac */ /* 0x000e620008000a00 */
[----:B------:R-:W3:Y:S01]  /*00f0*/  LDCU.64 UR6, c[0x0][0x390] ;  /* 0x00007200ff0677ac */ /* 0x000ee20008000a00 */
[----:B0-----:R-:W-:-:S13]  /*0100*/  ISETP.GE.U32.AND P0, PT, R5, R4, PT ;  /* 0x000000040500720c */ /* 0x001fda0003f06070 */
[----:B------:R-:W0:Y:S01]  /*0110*/  @!P0 LDC.64 R8, c[0x0][0x380] ;  /* 0x0000e000ff088b82 */ /* 0x000e220000000a00 */
[----:B------:R-:W-:-:S07]  /*0120*/  @!P0 IMAD.IADD R11, R3, 0x1, R5 ;  /* 0x00000001030b8824 */ /* 0x000fce00078e0205 */
[----:B------:R-:W4:Y:S01]  /*0130*/  @!P0 LDC.64 R6, c[0x0][0x390] ;  /* 0x0000e400ff068b82 */ /* 0x000f220000000a00 */
[----:B0-----:R-:W-:-:S05]  /*0140*/  @!P0 IADD3 R8, P1, PT, R11, R8, RZ ;  /* 0x000000080b088210 */ /* 0x001fca0007f3e0ff */
[----:B------:R-:W-:-:S05]  /*0150*/  @!P0 IMAD.X R9, RZ, RZ, R9, P1 ;  /* 0x000000ffff098224 */ /* 0x000fca00008e0609 */
[----:B------:R-:W5:Y:S01]  /*0160*/  @!P0 LDG.E.U8 R8, desc[UR10][R8.64] ;  /* 0x0000000a08088981 */ /* 0x000f62000c1e1100 */
[----:B------:R-:W-:Y:S01]  /*0170*/  IMAD.MOV.U32 R10, RZ, RZ, R5 ;  /* 0x000000ffff0a7224 */ /* 0x000fe200078e0005 */
[----:B--2---:R-:W-:Y:S01]  /*0180*/  @!P0 PRMT R13, R2, 0x7770, RZ ;  /* 0x00007770020d8816 */ /* 0x004fe200000000ff */
[----:B------:R-:W-:Y:S01]  /*0190*/  @!P0 VIADD R10, R5, 0x100 ;  /* 0x00000100050a8836 */ /* 0x000fe20000000000 */
[----:B----4-:R-:W-:Y:S01]  /*01a0*/  @!P0 IADD3 R20, P3, PT, R11, R6, RZ ;  /* 0x000000060b148210 */ /* 0x010fe20007f7e0ff */
[----:B------:R-:W-:Y:S01]  /*01b0*/  BSSY.RECONVERGENT B1, `(.L_x_266) ;  /* 0x0000139000017945 */ /* 0x000fe20003800200 */
[----:B------:R-:W-:Y:S02]  /*01c0*/  PRMT R27, RZ, 0x7610, R27 ;  /* 0x00007610ff1b7816 */ /* 0x000fe4000000001b */
[----:B------:R-:W-:Y:S01]  /*01d0*/  ISETP.GE.U32.AND P2, PT, R10, R4, PT ;  /* 0x000000040a00720c */ /* 0x000fe20003f46070 */
[----:B------:R-:W-:Y:S01]  /*01e0*/  @!P0 IMAD.X R21, RZ, RZ, R7, P3 ;  /* 0x000000ffff158224 */ /* 0x000fe200018e0607 */
[----:B-----5:R-:W-:-:S04]  /*01f0*/  @!P0 ISETP.NE.AND P1, PT, R8, R13, PT ;  /* 0x0000000d0800820c */ /* 0x020fc80003f25270 */
[----:B------:R-:W-:-:S04]  /*0200*/  @!P0 SEL R6, RZ, 0x1, P1 ;  /* 0x00000001ff068807 */ /* 0x000fc80000800000 */
[----:B------:R-:W-:-:S03]  /*0210*/  @!P0 PRMT R27, R6, 0x7610, R27 ;  /* 0x00007610061b8816 */ /* 0x000fc6000000001b */
[----:B-1-3--:R-:W-:Y:S05]  /*0220*/  @P2 BRA `(.L_x_267) ;  /* 0x0000001000c42947 */ /* 0x00afea0003800000 */
        /* <DEDUP_REMOVED lines=10> */
[----:B------:R-:W-:Y:S02]  /*02d0*/  VIADD R16, R10, 0x400 ;  /* 0x000004000a107836 */ /* 0x000fe40000000000 */
[----:B------:R-:W-:Y:S02]  /*02e0*/  IMAD.IADD R19, R3, 0x1, R10 ;  /* 0x0000000103137824 */ /* 0x000fe400078e020a */
[----:B------:R-:W-:-:S07]  /*02f0*/  IMAD.MOV R17, RZ, RZ, -R17 ;  /* 0x000000ffff117224 */ /* 0x000fce00078e0a11 */
.L_x_271:
[----:B------:R-:W-:-:S05]  /*0300*/  IADD3 R6, P0, PT, R19, UR4, RZ ;  /* 0x0000000413067c10 */ /* 0x000fca000ff1e0ff */
[----:B------:R-:W-:-:S05]  /*0310*/  IMAD.X R7, RZ, RZ, UR5, P0 ;  /* 0x00000005ff077e24 */ /* 0x000fca00080e06ff */
[----:B------:R0:W2:Y:S01]  /*0320*/  LDG.E.U8 R6, desc[UR10][R6.64] ;  /* 0x0000000a06067981 */ /* 0x0000a2000c1e1100 */
[----:B------:R-:W-:-:S05]  /*0330*/  VIADD R26, R19, 0x100 ;  /* 0x00000100131a7836 */ /* 0x000fca0000000000 */
[----:B------:R-:W-:-:S05]  /*0340*/  IADD3 R8, P0, PT, R26, UR4, RZ ;  /* 0x000000041a087c10 */ /* 0x000fca000ff1e0ff */
[----:B------:R-:W-:-:S05]  /*0350*/  IMAD.X R9, RZ, RZ, UR5, P0 ;  /* 0x00000005ff097e24 */ /* 0x000fca00080e06ff */
[----:B------:R-:W3:Y:S01]  /*0360*/  LDG.E.U8 R8, desc[UR10][R8.64] ;  /* 0x0000000a08087981 */ /* 0x000ee2000c1e1100 */
[----:B------:R-:W-:-:S05]  /*0370*/  VIADD R25, R19, 0x200 ;  /* 0x0000020013197836 */ /* 0x000fca0000000000 */
[----:B------:R-:W-:-:S05]  /*0380*/  IADD3 R10, P0, PT, R25, UR4, RZ ;  /* 0x00000004190a7c10 */ /* 0x000fca000ff1e0ff */
[----:B------:R-:W-:-:S05]  /*0390*/  IMAD.X R11, RZ, RZ, UR5, P0 ;  /* 0x00000005ff0b7e24 */ /* 0x000fca00080e06ff */
[----:B------:R1:W4:Y:S01]  /*03a0*/  LDG.E.U8 R24, desc[UR10][R10.64] ;  /* 0x0000000a0a187981 */ /* 0x000322000c1e1100 */
[----:B------:R-:W-:-:S05]  /*03b0*/  VIADD R22, R19, 0x300 ;  /* 0x0000030013167836 */ /* 0x000fca0000000000 */
[----:B------:R-:W-:-:S05]  /*03c0*/  IADD3 R12, P0, PT, R22, UR4, RZ ;  /* 0x00000004160c7c10 */ /* 0x000fca000ff1e0ff */
[----:B------:R-:W-:-:S05]  /*03d0*/  IMAD.X R13, RZ, RZ, UR5, P0 ;  /* 0x00000005ff0d7e24 */ /* 0x000fca00080e06ff */
[----:B------:R5:W4:Y:S01]  /*03e0*/  LDG.E.U8 R12, desc[UR10][R12.64] ;  /* 0x0000000a0c0c7981 */ /* 0x000b22000c1e1100 */
[----:B------:R-:W-:Y:S02]  /*03f0*/  PRMT R23, R2, 0x7770, RZ ;  /* 0x0000777002177816 */ /* 0x000fe400000000ff */
[----:B------:R-:W-:Y:S02]  /*0400*/  LOP3.LUT P3, RZ, R27, 0xff, RZ, 0xc0, !PT ;  /* 0x000000ff1bff7812 */ /* 0x000fe4000786c0ff */
[----:B0-----:R-:W-:-:S04]  /*0410*/  IADD3 R7, P1, PT, R19, UR6, RZ ;  /* 0x0000000613077c10 */ /* 0x001fc8000ff3e0ff */
[----:B------:R-:W-:Y:S01]  /*0420*/  ISETP.LT.U32.AND P0, PT, R7, R20, PT ;  /* 0x000000140700720c */ /* 0x000fe20003f01070 */
[----:B-1----:R-:W-:-:S05]  /*0430*/  IMAD.X R10, RZ, RZ, UR7, P1 ;  /* 0x00000007ff0a7e24 */ /* 0x002fca00088e06ff */
[----:B------:R-:W-:-:S04]  /*0440*/  ISETP.LT.AND.EX P0, PT, R10, R21, PT, P0 ;  /* 0x000000150a00720c */ /* 0x000fc80003f01300 */
[----:B------:R-:W-:Y:S02]  /*0450*/  SEL R11, R10, R21, P0 ;  /* 0x000000150a0b7207 */ /* 0x000fe40000000000 */
[----:B-----5:R-:W-:Y:S02]  /*0460*/  SEL R13, R7, R20, P0 ;  /* 0x00000014070d7207 */ /* 0x020fe40000000000 */
[----:B------:R-:W-:-:S05]  /*0470*/  IADD3 R28, P0, PT, R26, UR6, RZ ;  /* 0x000000061a1c7c10 */ /* 0x000fca000ff1e0ff */
[----:B------:R-:W-:Y:S01]  /*0480*/  IMAD.X R26, RZ, RZ, UR7, P0 ;  /* 0x00000007ff1a7e24 */ /* 0x000fe200080e06ff */
[CC--:B--2---:R-:W-:Y:S02]  /*0490*/  ISETP.EQ.AND P2, PT, R6.reuse, R23.reuse, P3 ;  /* 0x000000170600720c */ /* 0x0c4fe40001f42270 */
[----:B------:R-:W-:-:S04]  /*04a0*/  ISETP.NE.AND P1, PT, R6, R23, PT ;  /* 0x000000170600720c */ /* 0x000fc80003f25270 */
[----:B------:R-:W-:-:S04]  /*04b0*/  @!P3 SEL R27, RZ, 0x1, P1 ;  /* 0x00000001ff1bb807 */ /* 0x000fc80000800000 */
[----:B------:R-:W-:-:S03]  /*04c0*/  SEL R27, R27, 0x1, !P2 ;  /* 0x000000011b1b7807 */ /* 0x000fc60005000000 */
[----:B------:R-:W-:Y:S01]  /*04d0*/  @!P2 SEL R11, R10, R21, !P3 ;  /* 0x000000150a0ba207 */ /* 0x000fe20005800000 */
[----:B------:R-:W-:Y:S01]  /*04e0*/  VIADD R10, R19, 0x400 ;  /* 0x00000400130a7836 */ /* 0x000fe20000000000 */
[----:B------:R-:W-:Y:S02]  /*04f0*/  LOP3.LUT P1, RZ, R27, 0xff, RZ, 0xc0, !PT ;  /* 0x000000ff1bff7812 */ /* 0x000fe4000782c0ff */
[----:B------:R-:W-:Y:S02]  /*0500*/  @!P2 SEL R13, R7, R20, !P3 ;  /* 0x00000014070da207 */ /* 0x000fe40005800000 */
[----:B------:R-:W-:Y:S02]  /*0510*/  IADD3 R6, P4, PT, R10, UR4, RZ ;  /* 0x000000040a067c10 */ /* 0x000fe4000ff9e0ff */
[----:B---3--:R-:W-:Y:S02]  /*0520*/  ISETP.EQ.AND P3, PT, R8, R23, P1 ;  /* 0x000000170800720c */ /* 0x008fe40000f62270 */
[----:B------:R-:W-:Y:S01]  /*0530*/  ISETP.LT.U32.AND P0, PT, R28, R13, PT ;  /* 0x0000000d1c00720c */ /* 0x000fe20003f01070 */
[----:B------:R-:W-:Y:S01]  /*0540*/  IMAD.X R7, RZ, RZ, UR5, P4 ;  /* 0x00000005ff077e24 */ /* 0x000fe2000a0e06ff */
[----:B------:R-:W-:-:S02]  /*0550*/  ISETP.NE.AND P2, PT, R8, R23, PT ;  /* 0x000000170800720c */ /* 0x000fc40003f45270 */
[CC--:B------:R-:W-:Y:S02]  /*0560*/  ISETP.LT.AND.EX P0, PT, R26.reuse, R11.reuse, PT, P0 ;  /* 0x0000000b1a00720c */ /* 0x0c0fe40003f01300 */
[----:B------:R0:W2:Y:S01]  /*0570*/  LDG.E.U8 R20, desc[UR10][R6.64] ;  /* 0x0000000a06147981 */ /* 0x0000a2000c1e1100 */
[----:B------:R-:W-:Y:S02]  /*0580*/  @!P1 SEL R27, RZ, 0x1, P2 ;  /* 0x00000001ff1b9807 */ /* 0x000fe40001000000 */
[CC--:B------:R-:W-:Y:S02]  /*0590*/  SEL R8, R26.reuse, R11.reuse, P0 ;  /* 0x0000000b1a087207 */ /* 0x0c0fe40000000000 */
[----:B------:R-:W-:Y:S01]  /*05a0*/  @!P3 SEL R8, R26, R11, !P1 ;  /* 0x0000000b1a08b207 */ /* 0x000fe20004800000 */
[----:B------:R-:W-:Y:S01]  /*05b0*/  VIADD R11, R19, 0x500 ;  /* 0x00000500130b7836 */ /* 0x000fe20000000000 */
[----:B------:R-:W-:Y:S02]  /*05c0*/  SEL R21, R27, 0x1, !P3 ;  /* 0x000000011b157807 */ /* 0x000fe40005800000 */
[----:B------:R-:W-:-:S02]  /*05d0*/  SEL R9, R28, R13, P0 ;  /* 0x0000000d1c097207 */ /* 0x000fc40000000000 */
[----:B------:R-:W-:Y:S02]  /*05e0*/  LOP3.LUT P2, RZ, R21, 0xff, RZ, 0xc0, !PT ;  /* 0x000000ff15ff7812 */ /* 0x000fe4000784c0ff */
[----:B0-----:R-:W-:Y:S02]  /*05f0*/  IADD3 R6, P4, PT, R11, UR4, RZ ;  /* 0x000000040b067c10 */ /* 0x001fe4000ff9e0ff */
[----:B------:R-:W-:Y:S02]  /*0600*/  @!P3 SEL R9, R28, R13, !P1 ;  /* 0x0000000d1c09b207 */ /* 0x000fe40004800000 */
[----:B------:R-:W-:Y:S01]  /*0610*/  IADD3 R28, P0, PT, R25, UR6, RZ ;  /* 0x00000006191c7c10 */ /* 0x000fe2000ff1e0ff */
[----:B------:R-:W-:Y:S01]  /*0620*/  IMAD.X R7, RZ, RZ, UR5, P4 ;  /* 0x00000005ff077e24 */ /* 0x000fe2000a0e06ff */
[----:B----4-:R-:W-:-:S03]  /*0630*/  ISETP.EQ.AND P3, PT, R24, R23, P2 ;  /* 0x000000171800720c */ /* 0x010fc60001762270 */
[----:B------:R-:W-:Y:S01]  /*0640*/  IMAD.X R27, RZ, RZ, UR7, P0 ;  /* 0x00000007ff1b7e24 */ /* 0x000fe200080e06ff */
[----:B------:R-:W-:Y:S02]  /*0650*/  ISETP.LT.U32.AND P0, PT, R28, R9, PT ;  /* 0x000000091c00720c */ /* 0x000fe40003f01070 */
[----:B------:R-:W-:Y:S02]  /*0660*/  ISETP.NE.AND P1, PT, R24, R23, PT ;  /* 0x000000171800720c */ /* 0x000fe40003f25270 */
[----:B------:R0:W3:Y:S01]  /*0670*/  LDG.E.U8 R24, desc[UR10][R6.64] ;  /* 0x0000000a06187981 */ /* 0x0000e2000c1e1100 */
[----:B------:R-:W-:Y:S01]  /*0680*/  ISETP.LT.AND.EX P0, PT, R27, R8, PT, P0 ;  /* 0x000000081b00720c */ /* 0x000fe20003f01300 */
[----:B------:R-:W-:Y:S01]  /*0690*/  VIADD R26, R19, 0x600 ;  /* 0x00000600131a7836 */ /* 0x000fe20000000000 */
[----:B------:R-:W-:Y:S02]  /*06a0*/  @!P2 SEL R21, RZ, 0x1, P1 ;  /* 0x00000001ff15a807 */ /* 0x000fe40000800000 */
[----:B------:R-:W-:-:S02]  /*06b0*/  SEL R13, R28, R9, P0 ;  /* 0x000000091c0d7207 */ /* 0x000fc40000000000 */
[CC--:B------:R-:W-:Y:S02]  /*06c0*/  SEL R25, R27.reuse, R8.reuse, P0 ;  /* 0x000000081b197207 */ /* 0x0c0fe40000000000 */
[----:B------:R-:W-:Y:S02]  /*06d0*/  @!P3 SEL R13, R28, R9, !P2 ;  /* 0x000000091c0db207 */ /* 0x000fe40005000000 */
[----:B------:R-:W-:Y:S02]  /*06e0*/  @!P3 SEL R25, R27, R8, !P2 ;  /* 0x000000081b19b207 */ /* 0x000fe40005000000 */
[----:B------:R-:W-:Y:S02]  /*06f0*/  IADD3 R8, P2, PT, R26, UR4, RZ ;  /* 0x000000041a087c10 */ /* 0x000fe4000ff5e0ff */
[----:B------:R-:W-:-:S03]  /*0700*/  SEL R21, R21, 0x1, !P3 ;  /* 0x0000000115157807 */ /* 0x000fc60005800000 */
[----:B------:R-:W-:Y:S01]  /*0710*/  IMAD.X R9, RZ, RZ, UR5, P2 ;  /* 0x00000005ff097e24 */ /* 0x000fe200090e06ff */
[----:B------:R-:W-:Y:S02]  /*0720*/  LOP3.LUT P1, RZ, R21, 0xff, RZ, 0xc0, !PT ;  /* 0x000000ff15ff7812 */ /* 0x000fe4000782c0ff */
[----:B------:R-:W-:Y:S02]  /*0730*/  IADD3 R28, P0, PT, R22, UR6, RZ ;  /* 0x00000006161c7c10 */ /* 0x000fe4000ff1e0ff */
[----:B------:R-:W-:Y:S01]  /*0740*/  ISETP.EQ.AND P3, PT, R12, R23, P1 ;  /* 0x000000170c00720c */ /* 0x000fe20000f62270 */
[----:B------:R1:W4:Y:S02]  /*0750*/  LDG.E.U8 R8, desc[UR10][R8.64] ;  /* 0x0000000a08087981 */ /* 0x000324000c1e1100 */
[----:B------:R-:W-:Y:S01]  /*0760*/  IMAD.X R22, RZ, RZ, UR7, P0 ;  /* 0x00000007ff167e24 */ /* 0x000fe200080e06ff */
[----:B------:R-:W-:-:S04]  /*0770*/  ISETP.LT.U32.AND P0, PT, R28, R13, PT ;  /* 0x0000000d1c00720c */ /* 0x000fc80003f01070 */
[----:B------:R-:W-:-:S04]  /*0780*/  ISETP.LT.AND.EX P0, PT, R22, R25, PT, P0 ;  /* 0x000000191600720c */ /* 0x000fc80003f01300 */
[CC--:B------:R-:W-:Y:S02]  /*0790*/  SEL R27, R28.reuse, R13.reuse, P0 ;  /* 0x0000000d1c1b7207 */ /* 0x0c0fe40000000000 */
[----:B------:R-:W-:Y:S01]  /*07a0*/  @!P3 SEL R27, R28, R13, !P1 ;  /* 0x0000000d1c1bb207 */ /* 0x000fe20004800000 */
[----:B------:R-:W-:-:S05]  /*07b0*/  VIADD R13, R19, 0x700 ;  /* 0x00000700130d7836 */ /* 0x000fca0000000000 */
[----:B0-----:R-:W-:-:S05]  /*07c0*/  IADD3 R6, P2, PT, R13, UR4, RZ ;  /* 0x000000040d067c10 */ /* 0x001fca000ff5e0ff */
[----:B------:R-:W-:-:S05]  /*07d0*/  IMAD.X R7, RZ, RZ, UR5, P2 ;  /* 0x00000005ff077e24 */ /* 0x000fca00090e06ff */
[----:B------:R0:W5:Y:S01]  /*07e0*/  LDG.E.U8 R6, desc[UR10][R6.64] ;  /* 0x0000000a06067981 */ /* 0x000162000c1e1100 */
[----:B------:R-:W-:-:S04]  /*07f0*/  ISETP.NE.AND P2, PT, R12, R23, PT ;  /* 0x000000170c00720c */ /* 0x000fc80003f45270 */
[----:B------:R-:W-:-:S04]  /*0800*/  @!P1 SEL R21, RZ, 0x1, P2 ;  /* 0x00000001ff159807 */ /* 0x000fc80001000000 */
[----:B------:R-:W-:-:S04]  /*0810*/  SEL R21, R21, 0x1, !P3 ;  /* 0x0000000115157807 */ /* 0x000fc80005800000 */
[----:B------:R-:W-:Y:S02]  /*0820*/  LOP3.LUT P2, RZ, R21, 0xff, RZ, 0xc0, !PT ;  /* 0x000000ff15ff7812 */ /* 0x000fe4000784c0ff */
[CC--:B-1----:R-:W-:Y:S02]  /*0830*/  SEL R9, R22.reuse, R25.reuse, P0 ;  /* 0x0000001916097207 */ /* 0x0c2fe40000000000 */
[----:B------:R-:W-:Y:S02]  /*0840*/  @!P3 SEL R9, R22, R25, !P1 ;  /* 0x000000191609b207 */ /* 0x000fe40004800000 */
[----:B------:R-:W-:Y:S01]  /*0850*/  IADD3 R10, P1, PT, R10, UR6, RZ ;  /* 0x000000060a0a7c10 */ /* 0x000fe2000ff3e0ff */
[----:B------:R-:W-:Y:S02]  /*0860*/  VIADD R17, R17, 0x8 ;  /* 0x0000000811117836 */ /* 0x000fe40000000000 */
[----:B------:R-:W-:Y:S02]  /*0870*/  VIADD R16, R16, 0x800 ;  /* 0x0000080010107836 */ /* 0x000fe40000000000 */
[----:B------:R-:W-:Y:S01]  /*0880*/  VIADD R19, R19, 0x800 ;  /* 0x0000080013137836 */ /* 0x000fe20000000000 */
[----:B--2---:R-:W-:-:S02]  /*0890*/  ISETP.NE.AND P0, PT, R20, R23, PT ;  /* 0x000000171400720c */ /* 0x004fc40003f05270 */
[----:B------:R-:W-:Y:S02]  /*08a0*/  ISETP.EQ.AND P3, PT, R20, R23, P2 ;  /* 0x000000171400720c */ /* 0x000fe40001762270 */
[----:B------:R-:W-:Y:S01]  /*08b0*/  @!P2 SEL R21, RZ, 0x1, P0 ;  /* 0x00000001ff15a807 */ /* 0x000fe20000000000 */
[----:B------:R-:W-:Y:S01]  /*08c0*/  IMAD.X R20, RZ, RZ, UR7, P1 ;  /* 0x00000007ff147e24 */ /* 0x000fe200088e06ff */
[----:B------:R-:W-:Y:S02]  /*08d0*/  ISETP.LT.U32.AND P0, PT, R10, R27, PT ;  /* 0x0000001b0a00720c */ /* 0x000fe40003f01070 */
[----:B------:R-:W-:Y:S02]  /*08e0*/  SEL R21, R21, 0x1, !P3 ;  /* 0x0000000115157807 */ /* 0x000fe40005800000 */
[----:B------:R-:W-:Y:S02]  /*08f0*/  ISETP.LT.AND.EX P0, PT, R20, R9, PT, P0 ;  /* 0x000000091400720c */ /* 0x000fe40003f01300 */
[----:B------:R-:W-:-:S02]  /*0900*/  LOP3.LUT P1, RZ, R21, 0xff, RZ, 0xc0, !PT ;  /* 0x000000ff15ff7812 */ /* 0x000fc4000782c0ff */
[CC--:B0-----:R-:W-:Y:S02]  /*0910*/  SEL R7, R10.reuse, R27.reuse, P0 ;  /* 0x0000001b0a077207 */ /* 0x0c1fe40000000000 */
[----:B------:R-:W-:Y:S02]  /*0920*/  @!P3 SEL R7, R10, R27, !P2 ;  /* 0x0000001b0a07b207 */ /* 0x000fe40005000000 */
[CC--:B------:R-:W-:Y:S02]  /*0930*/  SEL R12, R20.reuse, R9.reuse, P0 ;  /* 0x00000009140c7207 */ /* 0x0c0fe40000000000 */
[----:B------:R-:W-:Y:S02]  /*0940*/  IADD3 R10, P4, PT, R11, UR6, RZ ;  /* 0x000000060b0a7c10 */ /* 0x000fe4000ff9e0ff */
[----:B------:R-:W-:Y:S02]  /*0950*/  @!P3 SEL R12, R20, R9, !P2 ;  /* 0x00000009140cb207 */ /* 0x000fe40005000000 */
[CC--:B---3--:R-:W-:Y:S01]  /*0960*/  ISETP.NE.AND P0, PT, R24.reuse, R23.reuse, PT ;  /* 0x000000171800720c */ /* 0x0c8fe20003f05270 */
[----:B------:R-:W-:Y:S01]  /*0970*/  IMAD.X R9, RZ, RZ, UR7, P4 ;  /* 0x00000007ff097e24 */ /* 0x000fe2000a0e06ff */
[----:B------:R-:W-:-:S02]  /*0980*/  ISETP.EQ.AND P3, PT, R24, R23, P1 ;  /* 0x000000171800720c */ /* 0x000fc40000f62270 */
[----:B------:R-:W-:Y:S02]  /*0990*/  @!P1 SEL R21, RZ, 0x1, P0 ;  /* 0x00000001ff159807 */ /* 0x000fe40000000000 */
[CC--:B------:R-:W-:Y:S02]  /*09a0*/  ISETP.LT.U32.AND P0, PT, R10.reuse, R7.reuse, PT ;  /* 0x000000070a00720c */ /* 0x0c0fe40003f01070 */
[----:B------:R-:W-:Y:S02]  /*09b0*/  SEL R21, R21, 0x1, !P3 ;  /* 0x0000000115157807 */ /* 0x000fe40005800000 */
[----:B------:R-:W-:Y:S02]  /*09c0*/  ISETP.LT.AND.EX P0, PT, R9, R12, PT, P0 ;  /* 0x0000000c0900720c */ /* 0x000fe40003f01300 */
[----:B------:R-:W-:Y:S02]  /*09d0*/  LOP3.LUT P2, RZ, R21, 0xff, RZ, 0xc0, !PT ;  /* 0x000000ff15ff7812 */ /* 0x000fe4000784c0ff */
[----:B------:R-:W-:-:S02]  /*09e0*/  SEL R11, R10, R7, P0 ;  /* 0x000000070a0b7207 */ /* 0x000fc40000000000 */
[CC--:B------:R-:W-:Y:S02]  /*09f0*/  SEL R25, R9.reuse, R12.reuse, P0 ;  /* 0x0000000c09197207 */ /* 0x0c0fe40000000000 */
[----:B------:R-:W-:Y:S02]  /*0a00*/  IADD3 R26, P0, PT, R26, UR6, RZ ;  /* 0x000000061a1a7c10 */ /* 0x000fe4000ff1e0ff */
[----:B------:R-:W-:Y:S02]  /*0a10*/  @!P3 SEL R11, R10, R7, !P1 ;  /* 0x000000070a0bb207 */ /* 0x000fe40004800000 */
[----:B------:R-:W-:Y:S02]  /*0a20*/  @!P3 SEL R25, R9, R12, !P1 ;  /* 0x0000000c0919b207 */ /* 0x000fe40004800000 */
[CC--:B----4-:R-:W-:Y:S02]  /*0a30*/  ISETP.NE.AND P1, PT, R8.reuse, R23.reuse, PT ;  /* 0x000000170800720c */ /* 0x0d0fe40003f25270 */
[----:B------:R-:W-:Y:S01]  /*0a40*/  ISETP.EQ.AND P3, PT, R8, R23, P2 ;  /* 0x000000170800720c */ /* 0x000fe20001762270 */
[----:B------:R-:W-:Y:S01]  /*0a50*/  IMAD.X R8, RZ, RZ, UR7, P0 ;  /* 0x00000007ff087e24 */ /* 0x000fe200080e06ff */
[----:B------:R-:W-:-:S04]  /*0a60*/  ISETP.LT.U32.AND P0, PT, R26, R11, PT ;  /* 0x0000000b1a00720c */ /* 0x000fc80003f01070 */
[----:B------:R-:W-:Y:S02]  /*0a70*/  ISETP.LT.AND.EX P0, PT, R8, R25, PT, P0 ;  /* 0x000000190800720c */ /* 0x000fe40003f01300 */
[----:B------:R-:W-:Y:S02]  /*0a80*/  @!P2 SEL R21, RZ, 0x1, P1 ;  /* 0x00000001ff15a807 */ /* 0x000fe40000800000 */
[----:B------:R-:W-:Y:S02]  /*0a90*/  SEL R10, R26, R11, P0 ;  /* 0x0000000b1a0a7207 */ /* 0x000fe40000000000 */
[----:B------:R-:W-:Y:S02]  /*0aa0*/  SEL R9, R8, R25, P0 ;  /* 0x0000001908097207 */ /* 0x000fe40000000000 */
[----:B------:R-:W-:Y:S02]  /*0ab0*/  IADD3 R13, P0, PT, R13, UR6, RZ ;  /* 0x000000060d0d7c10 */ /* 0x000fe4000ff1e0ff */
[----:B------:R-:W-:-:S02]  /*0ac0*/  @!P3 SEL R10, R26, R11, !P2 ;  /* 0x0000000b1a0ab207 */ /* 0x000fc40005000000 */
[----:B------:R-:W-:Y:S01]  /*0ad0*/  @!P3 SEL R9, R8, R25, !P2 ;  /* 0x000000190809b207 */ /* 0x000fe20005000000 */
[----:B------:R-:W-:Y:S01]  /*0ae0*/  IMAD.X R8, RZ, RZ, UR7, P0 ;  /* 0x00000007ff087e24 */ /* 0x000fe200080e06ff */
[----:B------:R-:W-:Y:S02]  /*0af0*/  SEL R7, R21, 0x1, !P3 ;  /* 0x0000000115077807 */ /* 0x000fe40005800000 */
[----:B------:R-:W-:Y:S02]  /*0b00*/  ISETP.LT.U32.AND P0, PT, R13, R10, PT ;  /* 0x0000000a0d00720c */ /* 0x000fe40003f01070 */
[----:B------:R-:W-:Y:S02]  /*0b10*/  LOP3.LUT P1, RZ, R7, 0xff, RZ, 0xc0, !PT ;  /* 0x000000ff07ff7812 */ /* 0x000fe4000782c0ff */
[----:B------:R-:W-:-:S04]  /*0b20*/  ISETP.LT.AND.EX P0, PT, R8, R9, PT, P0 ;  /* 0x000000090800720c */ /* 0x000fc80003f01300 */
[----:B------:R-:W-:Y:S02]  /*0b30*/  SEL R20, R13, R10, P0 ;  /* 0x0000000a0d147207 */ /* 0x000fe40000000000 */
[----:B------:R-:W-:Y:S02]  /*0b40*/  SEL R21, R8, R9, P0 ;  /* 0x0000000908157207 */ /* 0x000fe40000000000 */
[----:B------:R-:W-:Y:S02]  /*0b50*/  ISETP.NE.AND P0, PT, R17, RZ, PT ;  /* 0x000000ff1100720c */ /* 0x000fe40003f05270 */
[CC--:B-----5:R-:W-:Y:S02]  /*0b60*/  ISETP.EQ.AND P2, PT, R6.reuse, R23.reuse, P1 ;  /* 0x000000170600720c */ /* 0x0e0fe40000f42270 */
[----:B------:R-:W-:-:S04]  /*0b70*/  ISETP.NE.AND P3, PT, R6, R23, PT ;  /* 0x000000170600720c */ /* 0x000fc80003f65270 */
[----:B------:R-:W-:-:S04]  /*0b80*/  @!P1 SEL R7, RZ, 0x1, P3 ;  /* 0x00000001ff079807 */ /* 0x000fc80001800000 */
[----:B------:R-:W-:-:S03]  /*0b90*/  SEL R7, R7, 0x1, !P2 ;  /* 0x0000000107077807 */ /* 0x000fc60005000000 */
[----:B------:R-:W-:Y:S02]  /*0ba0*/  @!P2 SEL R20, R13, R10, !P1 ;  /* 0x0000000a0d14a207 */ /* 0x000fe40004800000 */
[----:B------:R-:W-:Y:S02]  /*0bb0*/  @!P2 SEL R21, R8, R9, !P1 ;  /* 0x000000090815a207 */ /* 0x000fe40004800000 */
[----:B------:R-:W-:Y:S01]  /*0bc0*/  PRMT R27, R7, 0x7610, R27 ;  /* 0x00007610071b7816 */ /* 0x000fe2000000001b */
[----:B------:R-:W-:Y:S06]  /*0bd0*/  @P0 BRA `(.L_x_271) ;  /* 0xfffffff400c80947 */ /* 0x000fec000383ffff */
[----:B------:R-:W-:Y:S05]  /*0be0*/  BSYNC.RECONVERGENT B3 ;  /* 0x0000000000037941 */ /* 0x000fea0003800200 */
.L_x_270:
[----:B------:R-:W-:-:S07]  /*0bf0*/  VIADD R10, R16, 0xfffffc00 ;  /* 0xfffffc00100a7836 */ /* 0x000fce0000000000 */
.L_x_269:
[----:B------:R-:W-:Y:S05]  /*0c00*/  BSYNC.RECONVERGENT B2 ;  /* 0x0000000000027941 */ /* 0x000fea0003800200 */
.L_x_268:
[----:B------:R-:W-:-:S13]  /*0c10*/  ISETP.NE.AND P0, PT, R18, RZ, PT ;  /* 0x000000ff1200720c */ /* 0x000fda0003f05270 */
[----:B------:R-:W-:Y:S05]  /*0c20*/  @!P0 BRA `(.L_x_267) ;  /* 0x0000000800448947 */ /* 0x000fea0003800000 */
[----:B------:R-:W-:Y:S01]  /*0c30*/  ISETP.GE.U32.AND P0, PT, R18, 0x4, PT ;  /* 0x000000041200780c */ /* 0x000fe20003f06070 */
[----:B------:R-:W-:Y:S01]  /*0c40*/  BSSY.RECONVERGENT B2, `(.L_x_272) ;  /* 0x000004b000027945 */ /* 0x000fe20003800200 */
[----:B------:R-:W-:-:S11]  /*0c50*/  LOP3.LUT P1, R15, R15, 0x3, RZ, 0xc0, !PT ;  /* 0x000000030f0f7812 */ /* 0x000fd6000782c0ff */
[----:B------:R-:W-:Y:S05]  /*0c60*/  @!P0 BRA `(.L_x_273) ;  /* 0x0000000400208947 */ /* 0x000fea0003800000 */
[----:B------:R-:W0:Y:S01]  /*0c70*/  LDCU.64 UR8, c[0x0][0x380] ;  /* 0x00007000ff0877ac */ /* 0x000e220008000a00 */
[----:B------:R-:W-:-:S05]  /*0c80*/  IMAD.IADD R17, R3, 0x1, R10 ;  /* 0x0000000103117824 */ /* 0x000fca00078e020a */
[----:B0-----:R-:W-:-:S05]  /*0c90*/  IADD3 R22, P0, PT, R17, UR8, RZ ;  /* 0x0000000811167c10 */ /* 0x001fca000ff1e0ff */
[----:B------:R-:W-:-:S05]  /*0ca0*/  IMAD.X R23, RZ, RZ, UR9, P0 ;  /* 0x00000009ff177e24 */ /* 0x000fca00080e06ff */
[----:B------:R-:W2:Y:S01]  /*0cb0*/  LDG.E.U8 R22, desc[UR10][R22.64] ;  /* 0x0000000a16167981 */ /* 0x000ea2000c1e1100 */
[----:B------:R-:W-:-:S05]  /*0cc0*/  VIADD R16, R17, 0x100 ;  /* 0x0000010011107836 */ /* 0x000fca0000000000 */
[----:B------:R-:W-:-:S05]  /*0cd0*/  IADD3 R18, P0, PT, R16, UR8, RZ ;  /* 0x0000000810127c10 */ /* 0x000fca000ff1e0ff */
[----:B------:R-:W-:-:S05]  /*0ce0*/  IMAD.X R19, RZ, RZ, UR9, P0 ;  /* 0x00000009ff137e24 */ /* 0x000fca00080e06ff */
[----:B------:R-:W3:Y:S01]  /*0cf0*/  LDG.E.U8 R18, desc[UR10][R18.64] ;  /* 0x0000000a12127981 */ /* 0x000ee2000c1e1100 */
[----:B------:R-:W-:-:S05]  /*0d00*/  VIADD R13, R17, 0x200 ;  /* 0x00000200110d7836 */ /* 0x000fca0000000000 */
[----:B------:R-:W-:-:S05]  /*0d10*/  IADD3 R8, P0, PT, R13, UR8, RZ ;  /* 0x000000080d087c10 */ /* 0x000fca000ff1e0ff */
[----:B------:R-:W-:Y:S02]  /*0d20*/  IMAD.X R9, RZ, RZ, UR9, P0 ;  /* 0x00000009ff097e24 */ /* 0x000fe400080e06ff */
[----:B------:R-:W-:-:S03]  /*0d30*/  VIADD R12, R17, 0x300 ;  /* 0x00000300110c7836 */ /* 0x000fc60000000000 */
[----:B------:R-:W4:Y:S02]  /*0d40*/  LDG.E.U8 R8, desc[UR10][R8.64] ;  /* 0x0000000a08087981 */ /* 0x000f24000c1e1100 */
[----:B------:R-:W-:-:S05]  /*0d50*/  IADD3 R6, P0, PT, R12, UR8, RZ ;  /* 0x000000080c067c10 */ /* 0x000fca000ff1e0ff */
[----:B------:R-:W-:Y:S01]  /*0d60*/  IMAD.X R7, RZ, RZ, UR9, P0 ;  /* 0x00000009ff077e24 */ /* 0x000fe200080e06ff */
[----:B------:R-:W0:Y:S04]  /*0d70*/  LDCU.64 UR8, c[0x0][0x390] ;  /* 0x00007200ff0877ac */ /* 0x000e280008000a00 */
[----:B------:R1:W5:Y:S01]  /*0d80*/  LDG.E.U8 R6, desc[UR10][R6.64] ;  /* 0x0000000a06067981 */ /* 0x000362000c1e1100 */
[----:B------:R-:W-:Y:S01]  /*0d90*/  LOP3.LUT P3, RZ, R27, 0xff, RZ, 0xc0, !PT ;  /* 0x000000ff1bff7812 */ /* 0x000fe2000786c0ff */
[----:B------:R-:W-:Y:S01]  /*0da0*/  VIADD R10, R10, 0x400 ;  /* 0x000004000a0a7836 */ /* 0x000fe20000000000 */
[----:B------:R-:W-:Y:S02]  /*0db0*/  PRMT R11, R2, 0x7770, RZ ;  /* 0x00007770020b7816 */ /* 0x000fe400000000ff */
[----:B0-----:R-:W-:-:S02]  /*0dc0*/  IADD3 R17, P2, PT, R17, UR8, RZ ;  /* 0x0000000811117c10 */ /* 0x001fc4000ff5e0ff */
[----:B-1----:R-:W-:-:S03]  /*0dd0*/  IADD3 R7, P5, PT, R16, UR8, RZ ;  /* 0x0000000810077c10 */ /* 0x002fc6000ffbe0ff */
[----:B------:R-:W-:Y:S02]  /*0de0*/  IMAD.X R26, RZ, RZ, UR9, P2 ;  /* 0x00000009ff1a7e24 */ /* 0x000fe400090e06ff */
[----:B------:R-:W-:Y:S01]  /*0df0*/  IMAD.X R9, RZ, RZ, UR9, P5 ;  /* 0x00000009ff097e24 */ /* 0x000fe2000a8e06ff */
[----:B------:R-:W-:Y:S02]  /*0e00*/  IADD3 R12, P5, PT, R12, UR8, RZ ;  /* 0x000000080c0c7c10 */ /* 0x000fe4000ffbe0ff */
[CC--:B--2---:R-:W-:Y:S02]  /*0e10*/  ISETP.NE.AND P0, PT, R22.reuse, R11.reuse, PT ;  /* 0x0000000b1600720c */ /* 0x0c4fe40003f05270 */
[----:B------:R-:W-:Y:S02]  /*0e20*/  ISETP.EQ.AND P4, PT, R22, R11, P3 ;  /* 0x0000000b1600720c */ /* 0x000fe40001f82270 */
[----:B------:R-:W-:Y:S02]  /*0e30*/  @!P3 SEL R27, RZ, 0x1, P0 ;  /* 0x00000001ff1bb807 */ /* 0x000fe40000000000 */
[----:B------:R-:W-:-:S02]  /*0e40*/  ISETP.LT.U32.AND P0, PT, R17, R20, PT ;  /* 0x000000141100720c */ /* 0x000fc40003f01070 */
[----:B------:R-:W-:Y:S02]  /*0e50*/  SEL R27, R27, 0x1, !P4 ;  /* 0x000000011b1b7807 */ /* 0x000fe40006000000 */
[CC--:B------:R-:W-:Y:S02]  /*0e60*/  ISETP.LT.AND.EX P0, PT, R26.reuse, R21.reuse, PT, P0 ;  /* 0x000000151a00720c */ /* 0x0c0fe40003f01300 */
[----:B------:R-:W-:Y:S02]  /*0e70*/  LOP3.LUT P2, RZ, R27, 0xff, RZ, 0xc0, !PT ;  /* 0x000000ff1bff7812 */ /* 0x000fe4000784c0ff */
[----:B------:R-:W-:Y:S02]  /*0e80*/  SEL R22, R17, R20, P0 ;  /* 0x0000001411167207 */ /* 0x000fe40000000000 */
[----:B------:R-:W-:Y:S02]  /*0e90*/  SEL R24, R26, R21, P0 ;  /* 0x000000151a187207 */ /* 0x000fe40000000000 */
[----:B---3--:R-:W-:-:S02]  /*0ea0*/  ISETP.NE.AND P0, PT, R18, R11, PT ;  /* 0x0000000b1200720c */ /* 0x008fc40003f05270 */
[----:B------:R-:W-:Y:S02]  /*0eb0*/  @!P4 SEL R22, R17, R20, !P3 ;  /* 0x000000141116c207 */ /* 0x000fe40005800000 */
[----:B------:R-:W-:Y:S02]  /*0ec0*/  @!P4 SEL R24, R26, R21, !P3 ;  /* 0x000000151a18c207 */ /* 0x000fe40005800000 */
[----:B------:R-:W-:Y:S02]  /*0ed0*/  ISETP.EQ.AND P4, PT, R18, R11, P2 ;  /* 0x0000000b1200720c */ /* 0x000fe40001782270 */
[----:B------:R-:W-:Y:S02]  /*0ee0*/  @!P2 SEL R27, RZ, 0x1, P0 ;  /* 0x00000001ff1ba807 */ /* 0x000fe40000000000 */
[----:B------:R-:W-:Y:S02]  /*0ef0*/  ISETP.LT.U32.AND P0, PT, R7, R22, PT ;  /* 0x000000160700720c */ /* 0x000fe40003f01070 */
[----:B------:R-:W-:-:S02]  /*0f00*/  SEL R27, R27, 0x1, !P4 ;  /* 0x000000011b1b7807 */ /* 0x000fc40006000000 */
[----:B------:R-:W-:Y:S02]  /*0f10*/  ISETP.LT.AND.EX P0, PT, R9, R24, PT, P0 ;  /* 0x000000180900720c */ /* 0x000fe40003f01300 */
[----:B------:R-:W-:Y:S02]  /*0f20*/  LOP3.LUT P3, RZ, R27, 0xff, RZ, 0xc0, !PT ;  /* 0x000000ff1bff7812 */ /* 0x000fe4000786c0ff */
[----:B------:R-:W-:Y:S02]  /*0f30*/  SEL R16, R7, R22, P0 ;  /* 0x0000001607107207 */ /* 0x000fe40000000000 */
[----:B------:R-:W-:Y:S02]  /*0f40*/  SEL R18, R9, R24, P0 ;  /* 0x0000001809127207 */ /* 0x000fe40000000000 */
[----:B------:R-:W-:Y:S02]  /*0f50*/  @!P4 SEL R16, R7, R22, !P2 ;  /* 0x000000160710c207 */ /* 0x000fe40005000000 */
[----:B------:R-:W-:-:S02]  /*0f60*/  @!P4 SEL R18, R9, R24, !P2 ;  /* 0x000000180912c207 */ /* 0x000fc40005000000 */
[----:B------:R-:W-:Y:S02]  /*0f70*/  IADD3 R13, P0, PT, R13, UR8, RZ ;  /* 0x000000080d0d7c10 */ /* 0x000fe4000ff1e0ff */
[CC--:B----4-:R-:W-:Y:S02]  /*0f80*/  ISETP.NE.AND P2, PT, R8.reuse, R11.reuse, PT ;  /* 0x0000000b0800720c */ /* 0x0d0fe40003f45270 */
[----:B------:R-:W-:Y:S01]  /*0f90*/  ISETP.EQ.AND P4, PT, R8, R11, P3 ;  /* 0x0000000b0800720c */ /* 0x000fe20001f82270 */
[----:B------:R-:W-:Y:S01]  /*0fa0*/  IMAD.X R7, RZ, RZ, UR9, P0 ;  /* 0x00000009ff077e24 */ /* 0x000fe200080e06ff */
        /* <DEDUP_REMOVED lines=8> */
[----:B------:R-:W-:Y:S01]  /*1030*/  @!P4 SEL R8, R7, R18, !P3 ;  /* 0x000000120708c207 */ /* 0x000fe20005800000 */
[----:B------:R-:W-:Y:S01]  /*1040*/  IMAD.X R7, RZ, RZ, UR9, P5 ;  /* 0x00000009ff077e24 */ /* 0x000fe2000a8e06ff */
[----:B-----5:R-:W-:-:S02]  /*1050*/  ISETP.EQ.AND P3, PT, R6, R11, P2 ;  /* 0x0000000b0600720c */ /* 0x020fc40001762270 */
        /* <DEDUP_REMOVED lines=9> */
.L_x_273:
[----:B------:R-:W-:Y:S05]  /*10f0*/  BSYNC.RECONVERGENT B2 ;  /* 0x0000000000027941 */ /* 0x000fea0003800200 */
.L_x_272:
[----:B------:R-:W-:Y:S05]  /*1100*/  @!P1 BRA `(.L_x_267) ;  /* 0x00000004000c9947 */ /* 0x000fea0003800000 */
[----:B------:R-:W-:Y:S01]  /*1110*/  ISETP.NE.AND P0, PT, R15, 0x1, PT ;  /* 0x000000010f00780c */ /* 0x000fe20003f05270 */
[----:B------:R-:W-:Y:S01]  /*1120*/  BSSY.RECONVERGENT B2, `(.L_x_274) ;  /* 0x0000029000027945 */ /* 0x000fe20003800200 */
[----:B------:R-:W-:-:S11]  /*1130*/  LOP3.LUT P1, RZ, R14, 0x100, RZ, 0xc0, !PT ;  /* 0x000001000eff7812 */ /* 0x000fd6000782c0ff */
[----:B------:R-:W-:Y:S05]  /*1140*/  @!P0 BRA `(.L_x_275) ;  /* 0x0000000000988947 */ /* 0x000fea0003800000 */
[----:B------:R-:W0:Y:S01]  /*1150*/  LDCU.64 UR8, c[0x0][0x380] ;  /* 0x00007000ff0877ac */ /* 0x000e220008000a00 */
[----:B------:R-:W-:-:S04]  /*1160*/  IMAD.IADD R11, R3, 0x1, R10 ;  /* 0x00000001030b7824 */ /* 0x000fc800078e020a */
[C---:B------:R-:W-:Y:S01]  /*1170*/  VIADD R12, R11.reuse, 0x100 ;  /* 0x000001000b0c7836 */ /* 0x040fe20000000000 */
[----:B0-----:R-:W-:-:S05]  /*1180*/  IADD3 R6, P0, PT, R11, UR8, RZ ;  /* 0x000000080b067c10 */ /* 0x001fca000ff1e0ff */
[----:B------:R-:W-:-:S05]  /*1190*/  IMAD.X R7, RZ, RZ, UR9, P0 ;  /* 0x00000009ff077e24 */ /* 0x000fca00080e06ff */
[----:B------:R-:W2:Y:S01]  /*11a0*/  LDG.E.U8 R6, desc[UR10][R6.64] ;  /* 0x0000000a06067981 */ /* 0x000ea2000c1e1100 */
[----:B------:R-:W-:-:S05]  /*11b0*/  IADD3 R8, P0, PT, R12, UR8, RZ ;  /* 0x000000080c087c10 */ /* 0x000fca000ff1e0ff */
[----:B------:R-:W-:Y:S01]  /*11c0*/  IMAD.X R9, RZ, RZ, UR9, P0 ;  /* 0x00000009ff097e24 */ /* 0x000fe200080e06ff */
[----:B------:R-:W0:Y:S04]  /*11d0*/  LDCU.64 UR8, c[0x0][0x390] ;  /* 0x00007200ff0877ac */ /* 0x000e280008000a00 */
[----:B------:R1:W3:Y:S01]  /*11e0*/  LDG.E.U8 R14, desc[UR10][R8.64] ;  /* 0x0000000a080e7981 */ /* 0x0002e2000c1e1100 */
[----:B------:R-:W-:Y:S01]  /*11f0*/  LOP3.LUT P2, RZ, R27, 0xff, RZ, 0xc0, !PT ;  /* 0x000000ff1bff7812 */ /* 0x000fe2000784c0ff */
[----:B------:R-:W-:Y:S01]  /*1200*/  VIADD R10, R10, 0x200 ;  /* 0x000002000a0a7836 */ /* 0x000fe20000000000 */
[----:B------:R-:W-:Y:S02]  /*1210*/  PRMT R13, R2, 0x7770, RZ ;  /* 0x00007770020d7816 */ /* 0x000fe400000000ff */
[----:B0-----:R-:W-:-:S04]  /*1220*/  IADD3 R11, P4, PT, R11, UR8, RZ ;  /* 0x000000080b0b7c10 */ /* 0x001fc8000ff9e0ff */
[----:B------:R-:W-:Y:S02]  /*1230*/  ISETP.LT.U32.AND P0, PT, R11, R20, PT ;  /* 0x000000140b00720c */ /* 0x000fe40003f01070 */
[CC--:B--2---:R-:W-:Y:S02]  /*1240*/  ISETP.NE.AND P5, PT, R6.reuse, R13.reuse, PT ;  /* 0x0000000d0600720c */ /* 0x0c4fe40003fa5270 */
[----:B------:R-:W-:Y:S01]  /*1250*/  ISETP.EQ.AND P3, PT, R6, R13, P2 ;  /* 0x0000000d0600720c */ /* 0x000fe20001762270 */
[----:B------:R-:W-:Y:S01]  /*1260*/  IMAD.X R6, RZ, RZ, UR9, P4 ;  /* 0x00000009ff067e24 */ /* 0x000fe2000a0e06ff */
[----:B------:R-:W-:Y:S02]  /*1270*/  @!P2 SEL R27, RZ, 0x1, P5 ;  /* 0x00000001ff1ba807 */ /* 0x000fe40002800000 */
[----:B------:R-:W-:Y:S02]  /*1280*/  IADD3 R12, P5, PT, R12, UR8, RZ ;  /* 0x000000080c0c7c10 */ /* 0x000fe4000ffbe0ff */
[----:B------:R-:W-:-:S02]  /*1290*/  SEL R27, R27, 0x1, !P3 ;  /* 0x000000011b1b7807 */ /* 0x000fc40005800000 */
[CC--:B------:R-:W-:Y:S01]  /*12a0*/  ISETP.LT.AND.EX P0, PT, R6.reuse, R21.reuse, PT, P0 ;  /* 0x000000150600720c */ /* 0x0c0fe20003f01300 */
[----:B-1----:R-:W-:Y:S01]  /*12b0*/  IMAD.X R9, RZ, RZ, UR9, P5 ;  /* 0x00000009ff097e24 */ /* 0x002fe2000a8e06ff */
[----:B------:R-:W-:Y:S02]  /*12c0*/  LOP3.LUT P4, RZ, R27, 0xff, RZ, 0xc0, !PT ;  /* 0x000000ff1bff7812 */ /* 0x000fe4000788c0ff */
[CC--:B------:R-:W-:Y:S02]  /*12d0*/  SEL R7, R11.reuse, R20.reuse, P0 ;  /* 0x000000140b077207 */ /* 0x0c0fe40000000000 */
[CC--:B------:R-:W-:Y:S02]  /*12e0*/  SEL R8, R6.reuse, R21.reuse, P0 ;  /* 0x0000001506087207 */ /* 0x0c0fe40000000000 */
[----:B------:R-:W-:Y:S02]  /*12f0*/  @!P3 SEL R7, R11, R20, !P2 ;  /* 0x000000140b07b207 */ /* 0x000fe40005000000 */
[----:B------:R-:W-:-:S02]  /*1300*/  @!P3 SEL R8, R6, R21, !P2 ;  /* 0x000000150608b207 */ /* 0x000fc40005000000 */
[----:B---3--:R-:W-:Y:S02]  /*1310*/  ISETP.EQ.AND P3, PT, R14, R13, P4 ;  /* 0x0000000d0e00720c */ /* 0x008fe40002762270 */
[----:B------:R-:W-:Y:S02]  /*1320*/  ISETP.LT.U32.AND P0, PT, R12, R7, PT ;  /* 0x000000070c00720c */ /* 0x000fe40003f01070 */
[----:B------:R-:W-:Y:S02]  /*1330*/  ISETP.NE.AND P2, PT, R14, R13, PT ;  /* 0x0000000d0e00720c */ /* 0x000fe40003f45270 */
[----:B------:R-:W-:Y:S02]  /*1340*/  ISETP.LT.AND.EX P0, PT, R9, R8, PT, P0 ;  /* 0x000000080900720c */ /* 0x000fe40003f01300 */
[----:B------:R-:W-:Y:S02]  /*1350*/  @!P4 SEL R27, RZ, 0x1, P2 ;  /* 0x00000001ff1bc807 */ /* 0x000fe40001000000 */
[----:B------:R-:W-:-:S02]  /*1360*/  SEL R20, R12, R7, P0 ;  /* 0x000000070c147207 */ /* 0x000fc40000000000 */
[-C--:B------:R-:W-:Y:S02]  /*1370*/  SEL R21, R9, R8.reuse, P0 ;  /* 0x0000000809157207 */ /* 0x080fe40000000000 */
[----:B------:R-:W-:Y:S02]  /*1380*/  SEL R27, R27, 0x1, !P3 ;  /* 0x000000011b1b7807 */ /* 0x000fe40005800000 */
[----:B------:R-:W-:Y:S02]  /*1390*/  @!P3 SEL R20, R12, R7, !P4 ;  /* 0x000000070c14b207 */ /* 0x000fe40006000000 */
[----:B------:R-:W-:-:S07]  /*13a0*/  @!P3 SEL R21, R9, R8, !P4 ;  /* 0x000000080915b207 */ /* 0x000fce0006000000 */
.L_x_275:
[----:B------:R-:W-:Y:S05]  /*13b0*/  BSYNC.RECONVERGENT B2 ;  /* 0x0000000000027941 */ /* 0x000fea0003800200 */
.L_x_274:
[----:B------:R-:W-:Y:S05]  /*13c0*/  @P1 BRA `(.L_x_267) ;  /* 0x00000000005c1947 */ /* 0x000fea0003800000 */
[----:B------:R-:W0:Y:S01]  /*13d0*/  LDCU.64 UR8, c[0x0][0x380] ;  /* 0x00007000ff0877ac */ /* 0x000e220008000a00 */
[----:B------:R-:W-:-:S05]  /*13e0*/  IMAD.IADD R3, R3, 0x1, R10 ;  /* 0x0000000103037824 */ /* 0x000fca00078e020a */
[----:B0-----:R-:W-:-:S05]  /*13f0*/  IADD3 R6, P0, PT, R3, UR8, RZ ;  /* 0x0000000803067c10 */ /* 0x001fca000ff1e0ff */
[----:B------:R-:W-:Y:S01]  /*1400*/  IMAD.X R7, RZ, RZ, UR9, P0 ;  /* 0x00000009ff077e24 */ /* 0x000fe200080e06ff */
[----:B------:R-:W0:Y:S04]  /*1410*/  LDCU.64 UR8, c[0x0][0x390] ;  /* 0x00007200ff0877ac */ /* 0x000e280008000a00 */
[----:B------:R-:W2:Y:S01]  /*1420*/  LDG.E.U8 R6, desc[UR10][R6.64] ;  /* 0x0000000a06067981 */ /* 0x000ea2000c1e1100 */
[----:B------:R-:W-:Y:S02]  /*1430*/  PRMT R2, R2, 0x7770, RZ ;  /* 0x0000777002027816 */ /* 0x000fe400000000ff */
[----:B------:R-:W-:Y:S02]  /*1440*/  LOP3.LUT P3, RZ, R27, 0xff, RZ, 0xc0, !PT ;  /* 0x000000ff1bff7812 */ /* 0x000fe4000786c0ff */
[----:B0-----:R-:W-:Y:S01]  /*1450*/  IADD3 R9, P0, PT, R3, UR8, RZ ;  /* 0x0000000803097c10 */ /* 0x001fe2000ff1e0ff */
[----:B------:R-:W-:-:S04]  /*1460*/  IMAD.MOV.U32 R3, RZ, RZ, R2 ;  /* 0x000000ffff037224 */ /* 0x000fc800078e0002 */
[----:B------:R-:W-:Y:S01]  /*1470*/  IMAD.X R8, RZ, RZ, UR9, P0 ;  /* 0x00000009ff087e24 */ /* 0x000fe200080e06ff */
        /* <DEDUP_REMOVED lines=12> */
.L_x_267:
[----:B------:R-:W-:Y:S05]  /*1540*/  BSYNC.RECONVERGENT B1 ;  /* 0x0000000000017941 */ /* 0x000fea0003800200 */
.L_x_266:
[----:B------:R-:W-:-:S13]  /*1550*/  ISETP.GE.U32.AND P0, PT, R4, 0x100, PT ;  /* 0x000001000400780c */ /* 0x000fda0003f06070 */
[----:B------:R-:W-:Y:S05]  /*1560*/  @!P0 BRA `(.L_x_276) ;  /* 0x0000000c003c8947 */ /* 0x000fea0003800000 */
        /* <DEDUP_REMOVED lines=24> */
.L_x_278:
[----:B------:R-:W-:Y:S05]  /*16f0*/  BSYNC.RECONVERGENT B1 ;  /* 0x0000000000017941 */ /* 0x000fea0003800200 */
.L_x_277:
        /* <DEDUP_REMOVED lines=23> */
.L_x_280:
[----:B------:R-:W-:Y:S05]  /*1870*/  BSYNC.RECONVERGENT B1 ;  /* 0x0000000000017941 */ /* 0x000fea0003800200 */
.L_x_279:
        /* <DEDUP_REMOVED lines=20> */
.L_x_282:
[----:B------:R-:W-:Y:S05]  /*19c0*/  BSYNC.RECONVERGENT B1 ;  /* 0x0000000000017941 */ /* 0x000fea0003800200 */
.L_x_281:
        /* <DEDUP_REMOVED lines=20> */
.L_x_284:
[----:B------:R-:W-:Y:S05]  /*1b10*/  BSYNC.RECONVERGENT B1 ;  /* 0x0000000000017941 */ /* 0x000fea0003800200 */
.L_x_283:
        /* <DEDUP_REMOVED lines=20> */
.L_x_286:
[----:B------:R-:W-:Y:S05]  /*1c60*/  BSYNC.RECONVERGENT B1 ;  /* 0x0000000000017941 */ /* 0x000fea0003800200 */
.L_x_285:
[----:B------:R-:W-:Y:S04]  /*1c70*/  BSSY.RECONVERGENT B1, `(.L_x_287) ;  /* 0x000000a000017945 */ /* 0x000fe80003800200 */
[----:B------:R-:W-:Y:S05]  /*1c80*/  @P1 BRA `(.L_x_288) ;  /* 0x0000000000201947 */ /* 0x000fea0003800000 */
[----:B--2---:R-:W2:Y:S01]  /*1c90*/  S2R R4, SR_CgaCtaId ;  /* 0x0000000000047919 */ /* 0x004ea20000008800 */
[----:B----4-:R-:W-:Y:S02]  /*1ca0*/  MOV R3, 0x400 ;  /* 0x0000040000037802 */ /* 0x010fe40000000f00 */
[----:B0-----:R-:W-:-:S04]  /*1cb0*/  SHF.R.U32.HI R2, RZ, 0x1, R5 ;  /* 0x00000001ff027819 */ /* 0x001fc80000011605 */
[----:B------:R-:W-:Y:S02]  /*1cc0*/  LOP3.LUT R2, R2, 0x1f0, RZ, 0xc0, !PT ;  /* 0x000001f002027812 */ /* 0x000fe400078ec0ff */
[----:B--2---:R-:W-:-:S05]  /*1cd0*/  LEA R3, R4, R3, 0x18 ;  /* 0x0000000304037211 */ /* 0x004fca00078ec0ff */
[----:B------:R-:W-:-:S05]  /*1ce0*/  IMAD.IADD R2, R2, 0x1, R3 ;  /* 0x0000000102027824 */ /* 0x000fca00078e0203 */
[----:B------:R0:W-:Y:S04]  /*1cf0*/  STS.64 [R2+0x10], R20 ;  /* 0x0000101402007388 */ /* 0x0001e80000000a00 */
[----:B------:R0:W-:Y:S02]  /*1d00*/  STS.U8 [R2+0x8], R27 ;  /* 0x0000081b02007388 */ /* 0x0001e40000000000 */
.L_x_288:
[----:B------:R-:W-:Y:S05]  /*1d10*/  BSYNC.RECONVERGENT B1 ;  /* 0x0000000000017941 */ /* 0x000fea0003800200 */
.L_x_287:
        /* <DEDUP_REMOVED lines=8> */
[----:B------:R-:W1:Y:S04]  /*1da0*/  LDS.64 R8, [UR4+0x20] ;  /* 0x00002004ff087984 */ /* 0x000e680008000a00 */
[----:B------:R-:W3:Y:S04]  /*1db0*/  LDS.U8 R14, [UR4+0x28] ;  /* 0x00002804ff0e7984 */ /* 0x000ee80008000000 */
[----:B------:R-:W3:Y:S04]  /*1dc0*/  LDS.64 R6, [UR4+0x30] ;  /* 0x00003004ff067984 */ /* 0x000ee80008000a00 */
[----:B------:R-:W3:Y:S04]  /*1dd0*/  LDS.U8 R15, [UR4+0x38] ;  /* 0x00003804ff0f7984 */ /* 0x000ee80008000000 */
[----:B0---4-:R-:W0:Y:S04]  /*1de0*/  LDS.64 R2, [UR4+0x40] ;  /* 0x00004004ff027984 */ /* 0x011e280008000a00 */
[----:B------:R-:W4:Y:S04]  /*1df0*/  LDS.U8 R10, [UR4+0x48] ;  /* 0x00004804ff0a7984 */ /* 0x000f280008000000 */
[----:B--2---:R-:W2:Y:S01]  /*1e00*/  LDS.64 R4, [UR4+0x50] ;  /* 0x00005004ff047984 */ /* 0x004ea20008000a00 */
[----:B-----5:R-:W-:-:S04]  /*1e10*/  ISETP.NE.AND P2, PT, R12, RZ, PT ;  /* 0x000000ff0c00720c */ /* 0x020fc80003f45270 */
[----:B------:R-:W-:Y:S02]  /*1e20*/  @P4 SEL R12, R27, 0x1, !P2 ;  /* 0x000000011b0c4807 */ /* 0x000fe40005000000 */
[-C--:B-1----:R-:W-:Y:S01]  /*1e30*/  ISETP.LT.U32.AND P0, PT, R8, R20.reuse, PT ;  /* 0x000000140800720c */ /* 0x082fe20003f01070 */
[----:B------:R-:W-:Y:S01]  /*1e40*/  LDS.U8 R27, [UR4+0x78] ;  /* 0x00007804ff1b7984 */ /* 0x000fe20008000000 */
[----:B------:R-:W-:Y:S02]  /*1e50*/  LOP3.LUT P3, RZ, R12, 0xff, RZ, 0xc0, !PT ;  /* 0x000000ff0cff7812 */ /* 0x000fe4000786c0ff */
[----:B------:R-:W-:Y:S02]  /*1e60*/  ISETP.LT.AND.EX P0, PT, R9, R21, PT, P0 ;  /* 0x000000150900720c */ /* 0x000fe40003f01300 */
[----:B---3--:R-:W-:Y:S02]  /*1e70*/  ISETP.NE.AND P5, PT, R14, RZ, PT ;  /* 0x000000ff0e00720c */ /* 0x008fe40003fa5270 */
[----:B------:R-:W-:-:S02]  /*1e80*/  @P2 SEL R20, R8, R20, P0 ;  /* 0x0000001408142207 */ /* 0x000fc40000000000 */
[C---:B------:R-:W-:Y:S02]  /*1e90*/  @P2 SEL R21, R9.reuse, R21, P0 ;  /* 0x0000001509152207 */ /* 0x040fe40000000000 */
[----:B------:R-:W-:Y:S02]  /*1ea0*/  SEL R11, R8, R20, !P4 ;  /* 0x00000014080b7207 */ /* 0x000fe40006000000 */
[----:B------:R-:W-:Y:S02]  /*1eb0*/  SEL R13, R9, R21, !P4 ;  /* 0x00000015090d7207 */ /* 0x000fe40006000000 */
[----:B------:R-:W-:Y:S01]  /*1ec0*/  ISETP.LT.U32.AND P0, PT, R6, R11, PT ;  /* 0x0000000b0600720c */ /* 0x000fe20003f01070 */
[----:B------:R-:W-:Y:S01]  /*1ed0*/  LDS.64 R8, [UR4+0x60] ;  /* 0x00006004ff087984 */ /* 0x000fe20008000a00 */
[----:B------:R-:W-:Y:S02]  /*1ee0*/  @P3 SEL R14, R12, 0x1, !P5 ;  /* 0x000000010c0e3807 */ /* 0x000fe40006800000 */
[----:B------:R-:W-:Y:S01]  /*1ef0*/  ISETP.LT.AND.EX P0, PT, R7, R13, PT, P0 ;  /* 0x0000000d0700720c */ /* 0x000fe20003f01300 */
[----:B------:R-:W1:Y:S01]  /*1f00*/  LDS.U8 R12, [UR4+0x58] ;  /* 0x00005804ff0c7984 */ /* 0x000e620008000000 */
[----:B------:R-:W-:-:S02]  /*1f10*/  LOP3.LUT P2, RZ, R14, 0xff, RZ, 0xc0, !PT ;  /* 0x000000ff0eff7812 */ /* 0x000fc4000784c0ff */
[C---:B------:R-:W-:Y:S02]  /*1f20*/  @P5 SEL R11, R6.reuse, R11, P0 ;  /* 0x0000000b060b5207 */ /* 0x040fe40000000000 */
[----:B------:R-:W-:Y:S02]  /*1f30*/  ISETP.NE.AND P4, PT, R15, RZ, PT ;  /* 0x000000ff0f00720c */ /* 0x000fe40003f85270 */
[C---:B------:R-:W-:Y:S02]  /*1f40*/  @P5 SEL R13, R7.reuse, R13, P0 ;  /* 0x0000000d070d5207 */ /* 0x040fe40000000000 */
[----:B------:R-:W-:Y:S02]  /*1f50*/  SEL R11, R6, R11, !P3 ;  /* 0x0000000b060b7207 */ /* 0x000fe40005800000 */
[----:B------:R-:W-:Y:S02]  /*1f60*/  SEL R13, R7, R13, !P3 ;  /* 0x0000000d070d7207 */ /* 0x000fe40005800000 */
[----:B0-----:R-:W-:Y:S01]  /*1f70*/  ISETP.LT.U32.AND P0, PT, R2, R11, PT ;  /* 0x0000000b0200720c */ /* 0x001fe20003f01070 */
[----:B------:R-:W-:Y:S01]  /*1f80*/  LDS.64 R6, [UR4+0x70] ;  /* 0x00007004ff067984 */ /* 0x000fe20008000a00 */
[----:B------:R-:W-:-:S02]  /*1f90*/  @P2 SEL R15, R14, 0x1, !P4 ;  /* 0x000000010e0f2807 */ /* 0x000fc40006000000 */
[----:B------:R-:W-:Y:S01]  /*1fa0*/  ISETP.LT.AND.EX P0, PT, R3, R13, PT, P0 ;  /* 0x0000000d0300720c */ /* 0x000fe20003f01300 */
[----:B------:R-:W0:Y:S01]  /*1fb0*/  LDS.U8 R14, [UR4+0x68] ;  /* 0x00006804ff0e7984 */ /* 0x000e220008000000 */
[----:B----4-:R-:W-:Y:S02]  /*1fc0*/  ISETP.NE.AND P3, PT, R10, RZ, PT ;  /* 0x000000ff0a00720c */ /* 0x010fe40003f65270 */
[C---:B------:R-:W-:Y:S02]  /*1fd0*/  @P4 SEL R11, R2.reuse, R11, P0 ;  /* 0x0000000b020b4207 */ /* 0x040fe40000000000 */
[----:B------:R-:W-:Y:S02]  /*1fe0*/  LOP3.LUT P5, RZ, R15, 0xff, RZ, 0xc0, !PT ;  /* 0x000000ff0fff7812 */ /* 0x000fe400078ac0ff */
[----:B------:R-:W-:Y:S02]  /*1ff0*/  @P4 SEL R13, R3, R13, P0 ;  /* 0x0000000d030d4207 */ /* 0x000fe40000000000 */
[----:B------:R-:W-:-:S02]  /*2000*/  SEL R11, R2, R11, !P2 ;  /* 0x0000000b020b7207 */ /* 0x000fc40005000000 */
[----:B------:R-:W-:Y:S02]  /*2010*/  SEL R13, R3, R13, !P2 ;  /* 0x0000000d030d7207 */ /* 0x000fe40005000000 */
[C---:B--2---:R-:W-:Y:S01]  /*2020*/  ISETP.LT.U32.AND P0, PT, R4.reuse, R11, PT ;  /* 0x0000000b0400720c */ /* 0x044fe20003f01070 */
[----:B------:R-:W2:Y:S03]  /*2030*/  LDS.64 R2, [UR4+0x80] ;  /* 0x00008004ff027984 */ /* 0x000ea60008000a00 */
[----:B------:R-:W-:Y:S02]  /*2040*/  ISETP.LT.AND.EX P0, PT, R5, R13, PT, P0 ;  /* 0x0000000d0500720c */ /* 0x000fe40003f01300 */
[----:B------:R-:W-:Y:S02]  /*2050*/  @P5 SEL R10, R15, 0x1, !P3 ;  /* 0x000000010f0a5807 */ /* 0x000fe40005800000 */
[----:B------:R-:W-:-:S02]  /*2060*/  @P3 SEL R11, R4, R11, P0 ;  /* 0x0000000b040b3207 */ /* 0x000fc40000000000 */
[----:B-1----:R-:W-:Y:S02]  /*2070*/  ISETP.NE.AND P2, PT, R12, RZ, PT ;  /* 0x000000ff0c00720c */ /* 0x002fe40003f45270 */
[C---:B------:R-:W-:Y:S02]  /*2080*/  @P3 SEL R13, R5.reuse, R13, P0 ;  /* 0x0000000d050d3207 */ /* 0x040fe40000000000 */
[----:B------:R-:W-:Y:S02]  /*2090*/  SEL R11, R4, R11, !P5 ;  /* 0x0000000b040b7207 */ /* 0x000fe40006800000 */
[----:B------:R-:W-:Y:S02]  /*20a0*/  LOP3.LUT P4, RZ, R10, 0xff, RZ, 0xc0, !PT ;  /* 0x000000ff0aff7812 */ /* 0x000fe4000788c0ff */
[----:B------:R-:W-:Y:S02]  /*20b0*/  SEL R13, R5, R13, !P5 ;  /* 0x0000000d050d7207 */ /* 0x000fe40006800000 */
[----:B------:R-:W-:-:S04]  /*20c0*/  ISETP.LT.U32.AND P0, PT, R8, R11, PT ;  /* 0x0000000b0800720c */ /* 0x000fc80003f01070 */
[C---:B------:R-:W-:Y:S02]  /*20d0*/  ISETP.LT.AND.EX P0, PT, R9.reuse, R13, PT, P0 ;  /* 0x0000000d0900720c */ /* 0x040fe40003f01300 */
[----:B0-----:R-:W-:Y:S02]  /*20e0*/  ISETP.NE.AND P3, PT, R14, RZ, PT ;  /* 0x000000ff0e00720c */ /* 0x001fe40003f65270 */
[----:B------:R-:W-:Y:S02]  /*20f0*/  @P2 SEL R11, R8, R11, P0 ;  /* 0x0000000b080b2207 */ /* 0x000fe40000000000 */
[----:B------:R-:W-:Y:S02]  /*2100*/  @P4 SEL R12, R10, 0x1, !P2 ;  /* 0x000000010a0c4807 */ /* 0x000fe40005000000 */
[----:B------:R-:W-:Y:S02]  /*2110*/  @P2 SEL R13, R9, R13, P0 ;  /* 0x0000000d090d2207 */ /* 0x000fe40000000000 */
[----:B------:R-:W-:-:S02]  /*2120*/  SEL R5, R8, R11, !P4 ;  /* 0x0000000b08057207 */ /* 0x000fc40006000000 */
[----:B------:R-:W-:Y:S02]  /*2130*/  LOP3.LUT P5, RZ, R12, 0xff, RZ, 0xc0, !PT ;  /* 0x000000ff0cff7812 */ /* 0x000fe400078ac0ff */
[----:B------:R-:W-:Y:S02]  /*2140*/  SEL R9, R9, R13, !P4 ;  /* 0x0000000d09097207 */ /* 0x000fe40006000000 */
[----:B------:R-:W-:Y:S02]  /*2150*/  ISETP.LT.U32.AND P0, PT, R6, R5, PT ;  /* 0x000000050600720c */ /* 0x000fe40003f01070 */
[----:B------:R-:W-:Y:S02]  /*2160*/  ISETP.NE.AND P4, PT, R27, RZ, PT ;  /* 0x000000ff1b00720c */ /* 0x000fe40003f85270 */
[----:B------:R-:W-:-:S04]  /*2170*/  ISETP.LT.AND.EX P0, PT, R7, R9, PT, P0 ;  /* 0x000000090700720c */ /* 0x000fc80003f01300 */
[----:B------:R-:W-:Y:S02]  /*2180*/  @P3 SEL R5, R6, R5, P0 ;  /* 0x0000000506053207 */ /* 0x000fe40000000000 */
[----:B------:R-:W-:Y:S02]  /*2190*/  @P5 SEL R14, R12, 0x1, !P3 ;  /* 0x000000010c0e5807 */ /* 0x000fe40005800000 */
[C---:B------:R-:W-:Y:S02]  /*21a0*/  @P3 SEL R9, R7.reuse, R9, P0 ;  /* 0x0000000907093207 */ /* 0x040fe40000000000 */
[----:B------:R-:W-:Y:S02]  /*21b0*/  SEL R5, R6, R5, !P5 ;  /* 0x0000000506057207 */ /* 0x000fe40006800000 */
[----:B------:R-:W-:Y:S02]  /*21c0*/  LOP3.LUT P2, RZ, R14, 0xff, RZ, 0xc0, !PT ;  /* 0x000000ff0eff7812 */ /* 0x000fe4000784c0ff */
[----:B------:R-:W-:-:S02]  /*21d0*/  SEL R7, R7, R9, !P5 ;  /* 0x0000000907077207 */ /* 0x000fc40006800000 */
[----:B--2---:R-:W-:-:S04]  /*21e0*/  ISETP.LT.U32.AND P0, PT, R2, R5, PT ;  /* 0x000000050200720c */ /* 0x004fc80003f01070 */
[----:B------:R-:W-:-:S04]  /*21f0*/  ISETP.LT.AND.EX P0, PT, R3, R7, PT, P0 ;  /* 0x000000070300720c */ /* 0x000fc80003f01300 */
[----:B------:R-:W-:Y:S02]  /*2200*/  @P4 SEL R5, R2, R5, P0 ;  /* 0x0000000502054207 */ /* 0x000fe40000000000 */
[C---:B------:R-:W-:Y:S02]  /*2210*/  @P4 SEL R7, R3.reuse, R7, P0 ;  /* 0x0000000703074207 */ /* 0x040fe40000000000 */
[----:B------:R-:W-:Y:S02]  /*2220*/  @P2 SEL R27, R14, 0x1, !P4 ;  /* 0x000000010e1b2807 */ /* 0x000fe40006000000 */
[----:B------:R-:W-:Y:S02]  /*2230*/  SEL R20, R2, R5, !P2 ;  /* 0x0000000502147207 */ /* 0x000fe40005000000 */
[----:B------:R-:W-:Y:S01]  /*2240*/  SEL R21, R3, R7, !P2 ;  /* 0x0000000703157207 */ /* 0x000fe20005000000 */
[----:B------:R-:W-:Y:S06]  /*2250*/  BRA `(.L_x_289) ;  /* 0x0000003400f47947 */ /* 0x000fec0003800000 */
.L_x_276:
[----:B------:R-:W0:Y:S01]  /*2260*/  S2R R11, SR_LANEID ;  /* 0x00000000000b7919 */ /* 0x000e220000000000 */
[----:B------:R-:W-:Y:S01]  /*2270*/  LOP3.LUT R2, R5, 0x3e0, RZ, 0xc0, !PT ;  /* 0x000003e005027812 */ /* 0x000fe200078ec0ff */
[----:B------:R-:W-:Y:S03]  /*2280*/  BSSY.RECONVERGENT B1, `(.L_x_290) ;  /* 0x0000022000017945 */ /* 0x000fe60003800200 */
[----:B------:R-:W-:Y:S01]  /*2290*/  LOP3.LUT R7, RZ, R2, RZ, 0x33, !PT ;  /* 0x00000002ff077212 */ /* 0x000fe200078e33ff */
[----:B------:R-:W-:-:S04]  /*22a0*/  VIADD R3, R2, 0x20 ;  /* 0x0000002002037836 */ /* 0x000fc80000000000 */
[----:B------:R-:W-:Y:S01]  /*22b0*/  IMAD.IADD R2, R4, 0x1, R7 ;  /* 0x0000000104027824 */ /* 0x000fe200078e0207 */
[----:B------:R-:W-:-:S04]  /*22c0*/  ISETP.GT.U32.AND P0, PT, R3, R4, PT ;  /* 0x000000040300720c */ /* 0x000fc80003f04070 */
[----:B------:R-:W-:-:S05]  /*22d0*/  SEL R2, R2, 0x1f, P0 ;  /* 0x0000001f02027807 */ /* 0x000fca0000000000 */
[----:B------:R1:W2:Y:S01]  /*22e0*/  SHFL.DOWN PT, R8, R21, 0x1, R2 ;  /* 0x0820000015087989 */ /* 0x0002a200000e0002 */
[CC--:B0-----:R-:W-:Y:S01]  /*22f0*/  ISETP.GE.AND P0, PT, R11.reuse, R2.reuse, PT ;  /* 0x000000020b00720c */ /* 0x0c1fe20003f06270 */
[C---:B------:R-:W-:Y:S01]  /*2300*/  VIADD R3, R11.reuse, 0x2 ;  /* 0x000000020b037836 */ /* 0x040fe20000000000 */
[C---:B------:R-:W-:Y:S01]  /*2310*/  ISETP.NE.AND P1, PT, R11.reuse, RZ, PT ;  /* 0x000000ff0b00720c */ /* 0x040fe20003f25270 */
[C---:B------:R-:W-:Y:S02]  /*2320*/  VIADD R9, R11.reuse, 0x8 ;  /* 0x000000080b097836 */ /* 0x040fe40000000000 */
        /* <DEDUP_REMOVED lines=11> */
[----:B-1----:R-:W-:-:S04]  /*23e0*/  LOP3.LUT P4, R3, R27, 0xff, RZ, 0xc0, !PT ;  /* 0x000000ff1b037812 */ /* 0x002fc8000788c0ff */
[----:B------:R-:W-:-:S13]  /*23f0*/  PLOP3.LUT P0, PT, P4, P0, PT, 0x2f, 0xf2 ;  /* 0x0000000000f2781c */ /* 0x000fda0002700577 */
[-C--:B0-----:R-:W-:Y:S02]  /*2400*/  @!P0 ISETP.LT.U32.AND P4, PT, R9, R20.reuse, PT ;  /* 0x000000140900820c */ /* 0x081fe40003f81070 */
        /* <DEDUP_REMOVED lines=9> */
.L_x_291:
[----:B------:R-:W-:Y:S05]  /*24a0*/  BSYNC.RECONVERGENT B1 ;  /* 0x0000000000017941 */ /* 0x000fea0003800200 */
.L_x_290:
[----:B-1----:R-:W-:Y:S01]  /*24b0*/  LOP3.LUT R3, R27, 0xff, RZ, 0xc0, !PT ;  /* 0x000000ff1b037812 */ /* 0x002fe200078ec0ff */
[----:B------:R1:W2:Y:S01]  /*24c0*/  SHFL.DOWN PT, R8, R21, 0x2, R2 ;  /* 0x0840000015087989 */ /* 0x0002a200000e0002 */
[----:B------:R-:W-:Y:S01]  /*24d0*/  ISETP.GT.AND P4, PT, R7, R2, PT ;  /* 0x000000020700720c */ /* 0x000fe20003f84270 */
[----:B------:R-:W-:Y:S02]  /*24e0*/  BSSY.RECONVERGENT B1, `(.L_x_292) ;  /* 0x0000012000017945 */ /* 0x000fe40003800200 */
[----:B------:R1:W4:Y:S04]  /*24f0*/  SHFL.DOWN PT, R7, R20, 0x2, R2 ;  /* 0x0840000014077989 */ /* 0x00032800000e0002 */
[----:B---3--:R1:W3:Y:S01]  /*2500*/  SHFL.DOWN PT, R6, R3, 0x2, R2 ;  /* 0x0840000003067989 */ /* 0x0082e200000e0002 */
[----:B------:R-:W-:Y:S05]  /*2510*/  @P5 BRA `(.L_x_293) ;  /* 0x0000000000385947 */ /* 0x000fea0003800000 */
[----:B---3--:R-:W-:Y:S01]  /*2520*/  LOP3.LUT P0, RZ, R6, 0xff, RZ, 0xc0, !PT ;  /* 0x000000ff06ff7812 */ /* 0x008fe2000780c0ff */
[----:B0-----:R-:W-:Y:S01]  /*2530*/  IMAD.MOV.U32 R9, RZ, RZ, 0x1 ;  /* 0x00000001ff097424 */ /* 0x001fe200078e00ff */
[----:B-1----:R-:W-:-:S04]  /*2540*/  LOP3.LUT P5, R3, R27, 0xff, RZ, 0xc0, !PT ;  /* 0x000000ff1b037812 */ /* 0x002fc800078ac0ff */
[----:B------:R-:W-:-:S13]  /*2550*/  PLOP3.LUT P0, PT, P5, P0, PT, 0x2f, 0xf2 ;  /* 0x0000000000f2781c */ /* 0x000fda0002f00577 */
[-C--:B----4-:R-:W-:Y:S02]  /*2560*/  @!P0 ISETP.LT.U32.AND P5, PT, R7, R20.reuse, PT ;  /* 0x000000140700820c */ /* 0x090fe40003fa1070 */
[----:B------:R-:W-:Y:S02]  /*2570*/  @P0 ISETP.NE.AND P6, PT, R3, RZ, PT ;  /* 0x000000ff0300020c */ /* 0x000fe40003fc5270 */
[----:B------:R-:W-:Y:S02]  /*2580*/  @!P0 PRMT R27, R9, 0x7610, R27 ;  /* 0x00007610091b8816 */ /* 0x000fe4000000001b */
[----:B--2---:R-:W-:Y:S02]  /*2590*/  @!P0 ISETP.LT.AND.EX P5, PT, R8, R21, PT, P5 ;  /* 0x000000150800820c */ /* 0x004fe40003fa1350 */
[----:B------:R-:W-:Y:S02]  /*25a0*/  @P0 SEL R3, R6, R27, !P6 ;  /* 0x0000001b06030207 */ /* 0x000fe40007000000 */
[----:B------:R-:W-:-:S02]  /*25b0*/  @!P0 SEL R20, R7, R20, P5 ;  /* 0x0000001407148207 */ /* 0x000fc40002800000 */
[C---:B------:R-:W-:Y:S02]  /*25c0*/  @!P0 SEL R21, R8.reuse, R21, P5 ;  /* 0x0000001508158207 */ /* 0x040fe40002800000 */
[----:B------:R-:W-:Y:S02]  /*25d0*/  @P0 PRMT R27, R3, 0x7610, R27 ;  /* 0x00007610031b0816 */ /* 0x000fe4000000001b */
[----:B------:R-:W-:Y:S02]  /*25e0*/  @P0 SEL R20, R7, R20, !P6 ;  /* 0x0000001407140207 */ /* 0x000fe40007000000 */
[----:B------:R-:W-:-:S07]  /*25f0*/  @P0 SEL R21, R8, R21, !P6 ;  /* 0x0000001508150207 */ /* 0x000fce0007000000 */
.L_x_293:
[----:B------:R-:W-:Y:S05]  /*2600*/  BSYNC.RECONVERGENT B1 ;  /* 0x0000000000017941 */ /* 0x000fea0003800200 */
.L_x_292:
[----:B-1----:R-:W-:Y:S01]  /*2610*/  LOP3.LUT R3, R27, 0xff, RZ, 0xc0, !PT ;  /* 0x000000ff1b037812 */ /* 0x002fe200078ec0ff */
[----:B----4-:R1:W4:Y:S01]  /*2620*/  SHFL.DOWN PT, R7, R20, 0x4, R2 ;  /* 0x0880000014077989 */ /* 0x01032200000e0002 */
[----:B------:R-:W-:Y:S03]  /*2630*/  BSSY.RECONVERGENT B1, `(.L_x_294) ;  /* 0x0000012000017945 */ /* 0x000fe60003800200 */
[----:B--2---:R1:W2:Y:S04]  /*2640*/  SHFL.DOWN PT, R8, R21, 0x4, R2 ;  /* 0x0880000015087989 */ /* 0x0042a800000e0002 */
        /* <DEDUP_REMOVED lines=16> */
.L_x_295:
[----:B------:R-:W-:Y:S05]  /*2750*/  BSYNC.RECONVERGENT B1 ;  /* 0x0000000000017941 */ /* 0x000fea0003800200 */
.L_x_294:
        /* <DEDUP_REMOVED lines=20> */
.L_x_297:
[----:B------:R-:W-:Y:S05]  /*28a0*/  BSYNC.RECONVERGENT B1 ;  /* 0x0000000000017941 */ /* 0x000fea0003800200 */
.L_x_296:
[----:B----4-:R-:W-:Y:S01]  /*28b0*/  LOP3.LUT R7, R27, 0xff, RZ, 0xc0, !PT ;  /* 0x000000ff1b077812 */ /* 0x010fe200078ec0ff */
[----:B-1----:R1:W4:Y:S01]  /*28c0*/  SHFL.DOWN PT, R3, R20, 0x10, R2 ;  /* 0x0a00000014037989 */ /* 0x00232200000e0002 */
[----:B------:R-:W-:Y:S03]  /*28d0*/  BSSY.RECONVERGENT B1, `(.L_x_298) ;  /* 0x0000012000017945 */ /* 0x000fe60003800200 */
[----:B---3--:R1:W3:Y:S04]  /*28e0*/  SHFL.DOWN PT, R6, R7, 0x10, R2 ;  /* 0x0a00000007067989 */ /* 0x0082e800000e0002 */
[----:B--2---:R1:W2:Y:S01]  /*28f0*/  SHFL.DOWN PT, R8, R21, 0x10, R2 ;  /* 0x0a00000015087989 */ /* 0x0042a200000e0002 */
[----:B------:R-:W-:Y:S05]  /*2900*/  @P4 BRA `(.L_x_299) ;  /* 0x0000000000384947 */ /* 0x000fea0003800000 */
[----:B---3--:R-:W-:Y:S01]  /*2910*/  LOP3.LUT P0, RZ, R6, 0xff, RZ, 0xc0, !PT ;  /* 0x000000ff06ff7812 */ /* 0x008fe2000780c0ff */
[----:B-1----:R-:W-:Y:S01]  /*2920*/  IMAD.MOV.U32 R7, RZ, RZ, 0x1 ;  /* 0x00000001ff077424 */ /* 0x002fe200078e00ff */
[----:B------:R-:W-:-:S04]  /*2930*/  LOP3.LUT P2, R2, R27, 0xff, RZ, 0xc0, !PT ;  /* 0x000000ff1b027812 */ /* 0x000fc8000784c0ff */
[----:B------:R-:W-:-:S13]  /*2940*/  PLOP3.LUT P0, PT, P2, P0, PT, 0x2f, 0xf2 ;  /* 0x0000000000f2781c */ /* 0x000fda0001700577 */
[-C--:B----4-:R-:W-:Y:S02]  /*2950*/  @!P0 ISETP.LT.U32.AND P2, PT, R3, R20.reuse, PT ;  /* 0x000000140300820c */ /* 0x090fe40003f41070 */
[----:B------:R-:W-:Y:S02]  /*2960*/  @P0 ISETP.NE.AND P3, PT, R2, RZ, PT ;  /* 0x000000ff0200020c */ /* 0x000fe40003f65270 */
[----:B------:R-:W-:Y:S02]  /*2970*/  @!P0 PRMT R27, R7, 0x7610, R27 ;  /* 0x00007610071b8816 */ /* 0x000fe4000000001b */
[----:B--2---:R-:W-:Y:S02]  /*2980*/  @!P0 ISETP.LT.AND.EX P2, PT, R8, R21, PT, P2 ;  /* 0x000000150800820c */ /* 0x004fe40003f41320 */
[----:B------:R-:W-:Y:S02]  /*2990*/  @P0 SEL R2, R6, R27, !P3 ;  /* 0x0000001b06020207 */ /* 0x000fe40005800000 */
[----:B------:R-:W-:-:S02]  /*29a0*/  @!P0 SEL R20, R3, R20, P2 ;  /* 0x0000001403148207 */ /* 0x000fc40001000000 */
[----:B------:R-:W-:Y:S02]  /*29b0*/  @!P0 SEL R21, R8, R21, P2 ;  /* 0x0000001508158207 */ /* 0x000fe40001000000 */
[----:B------:R-:W-:Y:S02]  /*29c0*/  @P0 PRMT R27, R2, 0x7610, R27 ;  /* 0x00007610021b0816 */ /* 0x000fe4000000001b */
[----:B------:R-:W-:Y:S02]  /*29d0*/  @P0 SEL R20, R3, R20, !P3 ;  /* 0x0000001403140207 */ /* 0x000fe40005800000 */
[----:B------:R-:W-:-:S07]  /*29e0*/  @P0 SEL R21, R8, R21, !P3 ;  /* 0x0000001508150207 */ /* 0x000fce0005800000 */
.L_x_299:
[----:B------:R-:W-:Y:S05]  /*29f0*/  BSYNC.RECONVERGENT B1 ;  /* 0x0000000000017941 */ /* 0x000fea0003800200 */
.L_x_298:
[----:B------:R-:W-:Y:S04]  /*2a00*/  BSSY.RECONVERGENT B1, `(.L_x_300) ;  /* 0x000000a000017945 */ /* 0x000fe80003800200 */
[----:B------:R-:W-:Y:S05]  /*2a10*/  @P1 BRA `(.L_x_301) ;  /* 0x0000000000201947 */ /* 0x000fea0003800000 */
[----:B---3--:R-:W3:Y:S01]  /*2a20*/  S2R R6, SR_CgaCtaId ;  /* 0x0000000000067919 */ /* 0x008ee20000008800 */
[----:B----4-:R-:W-:Y:S02]  /*2a30*/  MOV R3, 0x400 ;  /* 0x0000040000037802 */ /* 0x010fe40000000f00 */
[----:B-1----:R-:W-:-:S04]  /*2a40*/  SHF.R.U32.HI R2, RZ, 0x1, R5 ;  /* 0x00000001ff027819 */ /* 0x002fc80000011605 */
[----:B------:R-:W-:Y:S02]  /*2a50*/  LOP3.LUT R2, R2, 0x1f0, RZ, 0xc0, !PT ;  /* 0x000001f002027812 */ /* 0x000fe400078ec0ff */
[----:B---3--:R-:W-:-:S05]  /*2a60*/  LEA R3, R6, R3, 0x18 ;  /* 0x0000000306037211 */ /* 0x008fca00078ec0ff */
[----:B------:R-:W-:-:S05]  /*2a70*/  IMAD.IADD R2, R2, 0x1, R3 ;  /* 0x0000000102027824 */ /* 0x000fca00078e0203 */
[----:B------:R1:W-:Y:S04]  /*2a80*/  STS.64 [R2+0x10], R20 ;  /* 0x0000101402007388 */ /* 0x0003e80000000a00 */
[----:B------:R1:W-:Y:S02]  /*2a90*/  STS.U8 [R2+0x8], R27 ;  /* 0x0000081b02007388 */ /* 0x0003e40000000000 */
.L_x_301:
[----:B------:R-:W-:Y:S05]  /*2aa0*/  BSYNC.RECONVERGENT B1 ;  /* 0x0000000000017941 */ /* 0x000fea0003800200 */
.L_x_300:
[----:B------:R-:W-:Y:S01]  /*2ab0*/  BAR.SYNC.DEFER_BLOCKING 0x0 ;  /* 0x0000000000007b1d */ /* 0x000fe20000010000 */
[----:B------:R-:W-:-:S13]  /*2ac0*/  ISETP.NE.AND P1, PT, R5, RZ, PT ;  /* 0x000000ff0500720c */ /* 0x000fda0003f25270 */
[----:B------:R-:W-:Y:S05]  /*2ad0*/  @P1 BRA `(.L_x_289) ;  /* 0x0000002c00d41947 */ /* 0x000fea0003800000 */
[C---:B------:R-:W-:Y:S02]  /*2ae0*/  ISETP.GE.U32.AND P0, PT, R4.reuse, 0x21, PT ;  /* 0x000000210400780c */ /* 0x040fe40003f06070 */
[C---:B------:R-:W-:Y:S02]  /*2af0*/  ISETP.GE.U32.AND P2, PT, R4.reuse, 0x41, PT ;  /* 0x000000410400780c */ /* 0x040fe40003f46070 */
[C---:B------:R-:W-:Y:S02]  /*2b00*/  ISETP.GE.U32.AND P3, PT, R4.reuse, 0x61, PT ;  /* 0x000000610400780c */ /* 0x040fe40003f66070 */
[----:B------:R-:W-:-:S07]  /*2b10*/  ISETP.GE.U32.AND P4, PT, R4, 0x81, PT ;  /* 0x000000810400780c */ /* 0x000fce0003f86070 */
[----:B------:R-:W-:Y:S06]  /*2b20*/  @!P0 BRA `(.L_x_302) ;  /* 0x00000000003c8947 */ /* 0x000fec0003800000 */
[----:B------:R-:W5:Y:S01]  /*2b30*/  S2UR UR5, SR_CgaCtaId ;  /* 0x00000000000579c3 */ /* 0x000f620000008800 */
[----:B------:R-:W-:Y:S01]  /*2b40*/  UMOV UR4, 0x400 ;  /* 0x0000040000047882 */ /* 0x000fe20000000000 */
[----:B------:R-:W-:Y:S01]  /*2b50*/  LOP3.LUT P5, RZ, R27, 0xff, RZ, 0xc0, !PT ;  /* 0x000000ff1bff7812 */ /* 0x000fe200078ac0ff */
[----:B-----5:R-:W-:-:S09]  /*2b60*/  ULEA UR4, UR5, UR4, 0x18 ;  /* 0x0000000405047291 */ /* 0x020fd2000f8ec0ff */
[----:B------:R-:W5:Y:S04]  /*2b70*/  LDS.U8 R5, [UR4+0x18] ;  /* 0x00001804ff057984 */ /* 0x000f680008000000 */
[----:B-1--4-:R-:W1:Y:S01]  /*2b80*/  LDS.64 R2, [UR4+0x20] ;  /* 0x00002004ff027984 */ /* 0x012e620008000a00 */
[----:B-----5:R-:W-:Y:S02]  /*2b90*/  ISETP.NE.AND P6, PT, R5, RZ, PT ;  /* 0x000000ff0500720c */ /* 0x020fe40003fc5270 */
        /* <DEDUP_REMOVED lines=8> */
.L_x_302:
[----:B------:R-:W-:Y:S01]  /*2c20*/  ISETP.GE.U32.AND P5, PT, R4, 0xa1, PT ;  /* 0x000000a10400780c */ /* 0x000fe20003fa6070 */
[----:B------:R-:W-:-:S12]  /*2c30*/  @!P2 BRA `(.L_x_303) ;  /* 0x00000000003ca947 */ /* 0x000fd80003800000 */
        /* <DEDUP_REMOVED lines=15> */
.L_x_303:
        /* <DEDUP_REMOVED lines=17> */
.L_x_304:
        /* <DEDUP_REMOVED lines=17> */
.L_x_305:
[----:B------:R-:W-:Y:S05]  /*2f50*/  @!P5 BRA `(.L_x_306) ;  /* 0x00000000003cd947 */ /* 0x000fea0003800000 */
        /* <DEDUP_REMOVED lines=15> */
.L_x_306:
        /* <DEDUP_REMOVED lines=16> */
.L_x_307:
        /* <DEDUP_REMOVED lines=17> */
.L_x_265:
[----:B------:R-:W0:Y:S01]  /*3260*/  S2R R6, SR_TID.X ;  /* 0x0000000000067919 */ /* 0x000e220000002100 */
[----:B------:R-:W0:Y:S01]  /*3270*/  LDCU.64 UR8, c[0x0][0x380] ;  /* 0x00007000ff0877ac */ /* 0x000e220008000a00 */
[----:B------:R-:W1:Y:S01]  /*3280*/  LDCU.64 UR6, c[0x0][0x390] ;  /* 0x00007200ff0677ac */ /* 0x000e620008000a00 */
[----:B0-----:R-:W-:-:S04]  /*3290*/  IADD3 R10, P0, P1, R6, UR8, R3 ;  /* 0x00000008060a7c10 */ /* 0x001fc8000f91e003 */
[----:B------:R-:W-:-:S05]  /*32a0*/  IADD3.X R11, PT, PT, RZ, UR9, RZ, P0, P1 ;  /* 0x00000009ff0b7c10 */ /* 0x000fca00087e24ff */
[----:B------:R-:W3:Y:S04]  /*32b0*/  LDG.E.U8 R8, desc[UR10][R10.64] ;  /* 0x0000000a0a087981 */ /* 0x000ee8000c1e1100 */
[----:B------:R-:W4:Y:S04]  /*32c0*/  LDG.E.U8 R16, desc[UR10][R10.64+0x200] ;  /* 0x0002000a0a107981 */ /* 0x000f28000c1e1100 */
[----:B------:R-:W5:Y:S04]  /*32d0*/  LDG.E.U8 R12, desc[UR10][R10.64+0x100] ;  /* 0x0001000a0a0c7981 */ /* 0x000f68000c1e1100 */
[----:B------:R0:W5:Y:S01]  /*32e0*/  LDG.E.U8 R18, desc[UR10][R10.64+0x300] ;  /* 0x0003000a0a127981 */ /* 0x000162000c1e1100 */
[----:B--2---:R-:W-:Y:S01]  /*32f0*/  PRMT R7, R2, 0x7770, RZ ;  /* 0x0000777002077816 */ /* 0x004fe200000000ff */
[C---:B------:R-:W-:Y:S01]  /*3300*/  VIADD R9, R6.reuse, 0x100 ;  /* 0x0000010006097836 */ /* 0x040fe20000000000 */
[----:B-1----:R-:W-:Y:S01]  /*3310*/  IADD3 R13, P1, PT, R3, UR6, RZ ;  /* 0x00000006030d7c10 */ /* 0x002fe2000ff3e0ff */
[----:B------:R-:W-:Y:S01]  /*3320*/  VIADD R5, R6, 0x200 ;  /* 0x0000020006057836 */ /* 0x000fe20000000000 */
[----:B---3--:R-:W-:Y:S01]  /*3330*/  ISETP.NE.AND P0, PT, R8, R7, PT ;  /* 0x000000070800720c */ /* 0x008fe20003f05270 */
[----:B------:R-:W-:-:S03]  /*3340*/  IMAD.U32 R8, RZ, RZ, UR7 ;  /* 0x00000007ff087e24 */ /* 0x000fc6000f8e00ff */
[----:B------:R-:W-:Y:S01]  /*3350*/  SEL R20, R6, R9, !P0 ;  /* 0x0000000906147207 */ /* 0x000fe20004000000 */
[----:B------:R-:W-:Y:S01]  /*3360*/  IMAD.X R21, RZ, RZ, R8, P1 ;  /* 0x000000ffff157224 */ /* 0x000fe200008e0608 */
[-C--:B------:R-:W-:Y:S02]  /*3370*/  IADD3 R9, P3, PT, R5, R13.reuse, RZ ;  /* 0x0000000d05097210 */ /* 0x080fe40007f7e0ff */
[----:B------:R-:W-:Y:S02]  /*3380*/  IADD3 R20, P4, PT, R20, R13, RZ ;  /* 0x0000000d14147210 */ /* 0x000fe40007f9e0ff */
[-C--:B----4-:R-:W-:Y:S01]  /*3390*/  ISETP.NE.AND P2, PT, R16, R7.reuse, PT ;  /* 0x000000071000720c */ /* 0x090fe20003f45270 */
[--C-:B0-----:R-:W-:Y:S01]  /*33a0*/  IMAD.X R10, RZ, RZ, R21.reuse, P3 ;  /* 0x000000ffff0a7224 */ /* 0x101fe200018e0615 */
[----:B------:R-:W-:Y:S01]  /*33b0*/  ISETP.LT.U32.AND P1, PT, R9, R20, PT ;  /* 0x000000140900720c */ /* 0x000fe20003f21070 */
[----:B------:R-:W-:Y:S01]  /*33c0*/  IMAD.X R21, RZ, RZ, R21, P4 ;  /* 0x000000ffff157224 */ /* 0x000fe200020e0615 */
[----:B-----5:R-:W-:-:S02]  /*33d0*/  ISETP.EQ.OR P0, PT, R12, R7, !P0 ;  /* 0x000000070c00720c */ /* 0x020fc40004702670 */
[----:B------:R-:W-:Y:S02]  /*33e0*/  IADD3 R5, P3, PT, R9, 0x100, RZ ;  /* 0x0000010009057810 */ /* 0x000fe40007f7e0ff */
[----:B------:R-:W-:Y:S02]  /*33f0*/  ISETP.LT.AND.EX P1, PT, R10, R21, PT, P1 ;  /* 0x000000150a00720c */ /* 0x000fe40003f21310 */
[----:B------:R-:W-:-:S03]  /*3400*/  ISETP.GE.U32.AND P4, PT, R4, UR4, PT ;  /* 0x0000000404007c0c */ /* 0x000fc6000bf86070 */
[----:B------:R-:W-:Y:S02]  /*3410*/  @!P2 SEL R20, R9, R20, P1 ;  /* 0x000000140914a207 */ /* 0x000fe40000800000 */
[----:B------:R-:W-:Y:S02]  /*3420*/  @!P2 SEL R21, R10, R21, P1 ;  /* 0x000000150a15a207 */ /* 0x000fe40000800000 */
[----:B------:R-:W-:Y:S02]  /*3430*/  ISETP.NE.AND P2, PT, R18, R7, PT ;  /* 0x000000071200720c */ /* 0x000fe40003f45270 */
[----:B------:R-:W-:Y:S02]  /*3440*/  SEL R20, R20, R9, P0 ;  /* 0x0000000914147207 */ /* 0x000fe40000000000 */
[----:B------:R-:W-:Y:S01]  /*3450*/  SEL R21, R21, R10, P0 ;  /* 0x0000000a15157207 */ /* 0x000fe20000000000 */
[----:B------:R-:W-:Y:S01]  /*3460*/  IMAD.X R10, RZ, RZ, R10, P3 ;  /* 0x000000ffff0a7224 */ /* 0x000fe200018e060a */
[----:B------:R-:W-:-:S02]  /*3470*/  ISETP.LT.U32.AND P1, PT, R5, R20, PT ;  /* 0x000000140500720c */ /* 0x000fc40003f21070 */
[----:B------:R-:W-:Y:S02]  /*3480*/  ISETP.EQ.OR P0, PT, R16, R7, P0 ;  /* 0x000000071000720c */ /* 0x000fe40000702670 */
[----:B------:R-:W-:Y:S02]  /*3490*/  ISETP.LT.AND.EX P1, PT, R10, R21, PT, P1 ;  /* 0x000000150a00720c */ /* 0x000fe40003f21310 */
[----:B------:R-:W-:Y:S02]  /*34a0*/  ISETP.EQ.OR P3, PT, R18, R7, P0 ;  /* 0x000000071200720c */ /* 0x000fe40000762670 */
[----:B------:R-:W-:Y:S02]  /*34b0*/  @!P2 SEL R20, R5, R20, P1 ;  /* 0x000000140514a207 */ /* 0x000fe40000800000 */
[----:B------:R-:W-:Y:S02]  /*34c0*/  @!P2 SEL R21, R10, R21, P1 ;  /* 0x000000150a15a207 */ /* 0x000fe40000800000 */
[----:B------:R-:W-:-:S02]  /*34d0*/  SEL R27, RZ, 0x1, !P3 ;  /* 0x00000001ff1b7807 */ /* 0x000fc40005800000 */
[----:B------:R-:W-:Y:S02]  /*34e0*/  SEL R20, R20, R5, P0 ;  /* 0x0000000514147207 */ /* 0x000fe40000000000 */
[----:B------:R-:W-:Y:S01]  /*34f0*/  SEL R21, R21, R10, P0 ;  /* 0x0000000a15157207 */ /* 0x000fe20000000000 */
[----:B------:R-:W-:Y:S06]  /*3500*/  @!P4 BRA `(.L_x_308) ;  /* 0x000000180010c947 */ /* 0x000fec0003800000 */
[C---:B------:R-:W-:Y:S01]  /*3510*/  VIADD R9, R3.reuse, UR4 ;  /* 0x0000000403097c36 */ /* 0x040fe20008000000 */
[----:B------:R-:W-:Y:S01]  /*3520*/  LOP3.LUT R5, RZ, R6, RZ, 0x33, !PT ;  /* 0x00000006ff057212 */ /* 0x000fe200078e33ff */
[C---:B------:R-:W-:Y:S01]  /*3530*/  VIADD R10, R14.reuse, 0xfffffc00 ;  /* 0xfffffc000e0a7836 */ /* 0x040fe20000000000 */
[----:B------:R-:W-:Y:S02]  /*3540*/  IADD3 R13, PT, PT, R3, UR4, R6 ;  /* 0x00000004030d7c10 */ /* 0x000fe4000fffe006 */
[----:B------:R-:W-:Y:S01]  /*3550*/  IADD3 R4, PT, PT, R14, -UR4, R5 ;  /* 0x800000040e047c10 */ /* 0x000fe2000fffe005 */
[----:B------:R-:W-:Y:S01]  /*3560*/  IMAD.MOV.U32 R5, RZ, RZ, RZ ;  /* 0x000000ffff057224 */ /* 0x000fe200078e00ff */
[----:B------:R-:W-:Y:S01]  /*3570*/  ISETP.GT.U32.AND P0, PT, R9, R10, PT ;  /* 0x0000000a0900720c */ /* 0x000fe20003f04070 */
[----:B------:R-:W-:Y:S02]  /*3580*/  VIADD R13, R13, 0x400 ;  /* 0x000004000d0d7836 */ /* 0x000fe40000000000 */
[----:B------:R-:W-:-:S10]  /*3590*/  IMAD.IADD R4, R4, 0x1, -R3 ;  /* 0x0000000104047824 */ /* 0x000fd400078e0a03 */
[----:B------:R-:W-:Y:S05]  /*35a0*/  @P0 BRA `(.L_x_309) ;  /* 0x0000000400240947 */ /* 0x000fea0003800000 */
[----:B------:R-:W-:Y:S01]  /*35b0*/  PRMT R7, R2, 0x7770, RZ ;  /* 0x0000777002077816 */ /* 0x000fe200000000ff */
[----:B------:R-:W0:Y:S01]  /*35c0*/  LDCU.64 UR8, c[0x0][0x380] ;  /* 0x00007000ff0877ac */ /* 0x000e220008000a00 */
[----:B------:R-:W1:Y:S01]  /*35d0*/  LDCU.64 UR6, c[0x0][0x390] ;  /* 0x00007200ff0677ac */ /* 0x000e620008000a00 */
[----:B------:R-:W2:Y:S01]  /*35e0*/  LDCU.64 UR12, c[0x0][0x3b8] ;  /* 0x00007700ff0c77ac */ /* 0x000ea20008000a00 */
[----:B------:R-:W-:-:S03]  /*35f0*/  NOP ;  /* 0x0000000000007918 */ /* 0x000fc60000000000 */
.L_x_310:
[----:B------:R-:W-:-:S05]  /*3600*/  IMAD.IADD R14, R6, 0x1, R9 ;  /* 0x00000001060e7824 */ /* 0x000fca00078e0209 */
[----:B0-----:R-:W-:-:S05]  /*3610*/  IADD3 R2, P0, PT, R14, UR8, RZ ;  /* 0x000000080e027c10 */ /* 0x001fca000ff1e0ff */
[----:B------:R-:W-:-:S05]  /*3620*/  IMAD.X R3, RZ, RZ, UR9, P0 ;  /* 0x00000009ff037e24 */ /* 0x000fca00080e06ff */
[----:B------:R-:W3:Y:S04]  /*3630*/  LDG.E.U8 R8, desc[UR10][R2.64] ;  /* 0x0000000a02087981 */ /* 0x000ee8000c1e1100 */
[----:B------:R-:W4:Y:S04]  /*3640*/  LDG.E.U8 R18, desc[UR10][R2.64+0x100] ;  /* 0x0001000a02127981 */ /* 0x000f28000c1e1100 */
[----:B------:R-:W5:Y:S04]  /*3650*/  LDG.E.U8 R16, desc[UR10][R2.64+0x200] ;  /* 0x0002000a02107981 */ /* 0x000f68000c1e1100 */
[----:B------:R0:W5:Y:S01]  /*3660*/  LDG.E.U8 R12, desc[UR10][R2.64+0x300] ;  /* 0x0003000a020c7981 */ /* 0x000162000c1e1100 */
[----:B-1----:R-:W-:Y:S01]  /*3670*/  IADD3 R14, P1, PT, R14, UR6, RZ ;  /* 0x000000060e0e7c10 */ /* 0x002fe2000ff3e0ff */
[----:B--2---:R-:W-:Y:S01]  /*3680*/  UMOV UR5, UR13 ;  /* 0x0000000d00057c82 */ /* 0x004fe20008000000 */
[----:B------:R-:W-:Y:S01]  /*3690*/  LOP3.LUT P4, RZ, R27, 0xff, RZ, 0xc0, !PT ;  /* 0x000000ff1bff7812 */ /* 0x000fe2000788c0ff */
[----:B------:R-:W-:Y:S01]  /*36a0*/  USHF.L.U32 UR4, UR5, 0xa, URZ ;  /* 0x0000000a05047899 */ /* 0x000fe200080006ff */
[----:B------:R-:W-:-:S02]  /*36b0*/  ISETP.LT.U32.AND P0, PT, R14, R20, PT ;  /* 0x000000140e00720c */ /* 0x000fc40003f01070 */
[----:B0-----:R-:W-:Y:S02]  /*36c0*/  IADD3 R3, P5, PT, R14, 0x100, RZ ;  /* 0x000001000e037810 */ /* 0x001fe40007fbe0ff */
[----:B---3--:R-:W-:Y:S01]  /*36d0*/  ISETP.NE.AND P2, PT, R8, R7, PT ;  /* 0x000000070800720c */ /* 0x008fe20003f45270 */
[----:B------:R-:W-:-:S03]  /*36e0*/  IMAD.U32 R8, RZ, RZ, UR7 ;  /* 0x00000007ff087e24 */ /* 0x000fc6000f8e00ff */
[----:B------:R-:W-:Y:S01]  /*36f0*/  SEL R15, RZ, 0x1, P2 ;  /* 0x00000001ff0f7807 */ /* 0x000fe20001000000 */
[----:B------:R-:W-:Y:S02]  /*3700*/  IMAD.X R11, RZ, RZ, R8, P1 ;  /* 0x000000ffff0b7224 */ /* 0x000fe400008e0608 */
[----:B------:R-:W-:Y:S02]  /*3710*/  @P4 SEL R15, R27, 0x1, P2 ;  /* 0x000000011b0f4807 */ /* 0x000fe40001000000 */
[----:B----4-:R-:W-:Y:S01]  /*3720*/  ISETP.NE.AND P3, PT, R18, R7, PT ;  /* 0x000000071200720c */ /* 0x010fe20003f65270 */
[----:B------:R-:W-:Y:S01]  /*3730*/  IMAD.X R2, RZ, RZ, R11, P5 ;  /* 0x000000ffff027224 */ /* 0x000fe200028e060b */
[----:B------:R-:W-:Y:S02]  /*3740*/  ISETP.LT.AND.EX P0, PT, R11, R21, PT, P0 ;  /* 0x000000150b00720c */ /* 0x000fe40003f01300 */
[----:B------:R-:W-:Y:S02]  /*3750*/  LOP3.LUT P1, RZ, R15, 0xff, RZ, 0xc0, !PT ;  /* 0x000000ff0fff7812 */ /* 0x000fe4000782c0ff */
[----:B------:R-:W-:-:S02]  /*3760*/  @!P2 SEL R20, R14, R20, P0 ;  /* 0x000000140e14a207 */ /* 0x000fc40000000000 */
[C---:B------:R-:W-:Y:S02]  /*3770*/  @!P2 SEL R21, R11.reuse, R21, P0 ;  /* 0x000000150b15a207 */ /* 0x040fe40000000000 */
[----:B------:R-:W-:Y:S02]  /*3780*/  SEL R20, R14, R20, !P4 ;  /* 0x000000140e147207 */ /* 0x000fe40006000000 */
[----:B------:R-:W-:Y:S02]  /*3790*/  SEL R21, R11, R21, !P4 ;  /* 0x000000150b157207 */ /* 0x000fe40006000000 */
[----:B------:R-:W-:Y:S02]  /*37a0*/  ISETP.LT.U32.AND P0, PT, R3, R20, PT ;  /* 0x000000140300720c */ /* 0x000fe40003f01070 */
[----:B------:R-:W-:Y:S02]  /*37b0*/  SEL R17, RZ, 0x1, P3 ;  /* 0x00000001ff117807 */ /* 0x000fe40001800000 */
[----:B------:R-:W-:-:S02]  /*37c0*/  ISETP.LT.AND.EX P0, PT, R2, R21, PT, P0 ;  /* 0x000000150200720c */ /* 0x000fc40003f01300 */
[----:B------:R-:W-:Y:S02]  /*37d0*/  @P1 SEL R17, R15, 0x1, P3 ;  /* 0x000000010f111807 */ /* 0x000fe40001800000 */
[C---:B------:R-:W-:Y:S02]  /*37e0*/  @!P3 SEL R20, R3.reuse, R20, P0 ;  /* 0x000000140314b207 */ /* 0x040fe40000000000 */
[----:B------:R-:W-:Y:S02]  /*37f0*/  @!P3 SEL R21, R2, R21, P0 ;  /* 0x000000150215b207 */ /* 0x000fe40000000000 */
[----:B------:R-:W-:Y:S02]  /*3800*/  IADD3 R15, P0, PT, R14, 0x200, RZ ;  /* 0x000002000e0f7810 */ /* 0x000fe40007f1e0ff */
[----:B-----5:R-:W-:Y:S02]  /*3810*/  ISETP.NE.AND P2, PT, R16, R7, PT ;  /* 0x000000071000720c */ /* 0x020fe40003f45270 */
[----:B------:R-:W-:-:S02]  /*3820*/  SEL R20, R3, R20, !P1 ;  /* 0x0000001403147207 */ /* 0x000fc40004800000 */
[----:B------:R-:W-:Y:S01]  /*3830*/  SEL R21, R2, R21, !P1 ;  /* 0x0000001502157207 */ /* 0x000fe20004800000 */
[----:B------:R-:W-:Y:S01]  /*3840*/  IMAD.X R2, RZ, RZ, R11, P0 ;  /* 0x000000ffff027224 */ /* 0x000fe200000e060b */
[-C--:B------:R-:W-:Y:S02]  /*3850*/  ISETP.LT.U32.AND P0, PT, R15, R20.reuse, PT ;  /* 0x000000140f00720c */ /* 0x080fe40003f01070 */
[----:B------:R-:W-:Y:S02]  /*3860*/  LOP3.LUT P1, RZ, R17, 0xff, RZ, 0xc0, !PT ;  /* 0x000000ff11ff7812 */ /* 0x000fe4000782c0ff */
[----:B------:R-:W-:Y:S02]  /*3870*/  ISETP.LT.AND.EX P0, PT, R2, R21, PT, P0 ;  /* 0x000000150200720c */ /* 0x000fe40003f01300 */
[----:B------:R-:W-:Y:S02]  /*3880*/  SEL R16, RZ, 0x1, P2 ;  /* 0x00000001ff107807 */ /* 0x000fe40001000000 */
[----:B------:R-:W-:-:S02]  /*3890*/  @!P2 SEL R20, R15, R20, P0 ;  /* 0x000000140f14a207 */ /* 0x000fc40000000000 */
[----:B------:R-:W-:Y:S02]  /*38a0*/  @!P2 SEL R21, R2, R21, P0 ;  /* 0x000000150215a207 */ /* 0x000fe40000000000 */
[----:B------:R-:W-:Y:S01]  /*38b0*/  IADD3 R3, P0, PT, R14, 0x300, RZ ;  /* 0x000003000e037810 */ /* 0x000fe20007f1e0ff */
[----:B------:R-:W-:Y:S01]  /*38c0*/  IMAD.U32 R14, RZ, RZ, UR12 ;  /* 0x0000000cff0e7e24 */ /* 0x000fe2000f8e00ff */
[----:B------:R-:W-:Y:S02]  /*38d0*/  SEL R21, R2, R21, !P1 ;  /* 0x0000001502157207 */ /* 0x000fe40004800000 */
[----:B------:R-:W-:Y:S01]  /*38e0*/  @P1 SEL R16, R17, 0x1, P2 ;  /* 0x0000000111101807 */ /* 0x000fe20001000000 */
[----:B------:R-:W-:Y:S01]  /*38f0*/  IMAD.X R2, RZ, RZ, R11, P0 ;  /* 0x000000ffff027224 */ /* 0x000fe200000e060b */
[----:B------:R-:W-:Y:S01]  /*3900*/  SEL R20, R15, R20, !P1 ;  /* 0x000000140f147207 */ /* 0x000fe20004800000 */
[----:B------:R-:W-:Y:S01]  /*3910*/  IMAD.IADD R11, R14, 0x1, -R9 ;  /* 0x000000010e0b7824 */ /* 0x000fe200078e0a09 */
[----:B------:R-:W-:-:S02]  /*3920*/  ISETP.NE.AND P1, PT, R12, R7, PT ;  /* 0x000000070c00720c */ /* 0x000fc40003f25270 */
[----:B------:R-:W-:Y:S02]  /*3930*/  LOP3.LUT P2, RZ, R16, 0xff, RZ, 0xc0, !PT ;  /* 0x000000ff10ff7812 */ /* 0x000fe4000784c0ff */
[----:B------:R-:W-:Y:S02]  /*3940*/  ISETP.GE.U32.AND P3, PT, R11, UR4, PT ;  /* 0x000000040b007c0c */ /* 0x000fe4000bf66070 */
[----:B------:R-:W-:Y:S02]  /*3950*/  ISETP.LT.U32.AND P0, PT, R3, R20, PT ;  /* 0x000000140300720c */ /* 0x000fe40003f01070 */
[----:B------:R-:W-:Y:S02]  /*3960*/  SEL R27, RZ, 0x1, P1 ;  /* 0x00000001ff1b7807 */ /* 0x000fe40000800000 */
[----:B------:R-:W-:-:S04]  /*3970*/  ISETP.LT.AND.EX P0, PT, R2, R21, PT, P0 ;  /* 0x000000150200720c */ /* 0x000fc80003f01300 */
[C---:B------:R-:W-:Y:S02]  /*3980*/  @!P1 SEL R20, R3.reuse, R20, P0 ;  /* 0x0000001403149207 */ /* 0x040fe40000000000 */
[----:B------:R-:W-:Y:S02]  /*3990*/  @!P1 SEL R21, R2, R21, P0 ;  /* 0x0000001502159207 */ /* 0x000fe40000000000 */
[----:B------:R-:W-:Y:S02]  /*39a0*/  @P2 SEL R27, R16, 0x1, P1 ;  /* 0x00000001101b2807 */ /* 0x000fe40000800000 */
[----:B------:R-:W-:Y:S02]  /*39b0*/  SEL R20, R3, R20, !P2 ;  /* 0x0000001403147207 */ /* 0x000fe40005000000 */
[----:B------:R-:W-:Y:S01]  /*39c0*/  SEL R21, R2, R21, !P2 ;  /* 0x0000001502157207 */ /* 0x000fe20005000000 */
[----:B------:R-:W-:Y:S06]  /*39d0*/  @!P3 BRA `(.L_x_308) ;  /* 0x0000001000dcb947 */ /* 0x000fec0003800000 */
[----:B------:R-:W-:Y:S02]  /*39e0*/  VIADD R9, R9, UR4 ;  /* 0x0000000409097c36 */ /* 0x000fe40008000000 */
[----:B------:R-:W-:Y:S02]  /*39f0*/  VIADD R13, R13, UR4 ;  /* 0x000000040d0d7c36 */ /* 0x000fe40008000000 */
[----:B------:R-:W-:Y:S01]  /*3a00*/  VIADD R4, R4, -UR4 ;  /* 0x8000000404047c36 */ /* 0x000fe20008000000 */
[----:B------:R-:W-:Y:S01]  /*3a10*/  ISETP.GT.U32.AND P0, PT, R9, R10, PT ;  /* 0x0000000a0900720c */ /* 0x000fe20003f04070 */
[----:B------:R-:W-:-:S12]  /*3a20*/  VIADD R5, R5, 0x1 ;  /* 0x0000000105057836 */ /* 0x000fd80000000000 */
[----:B------:R-:W-:Y:S05]  /*3a30*/  @!P0 BRA `(.L_x_310) ;  /* 0xfffffff800f08947 */ /* 0x000fea000383ffff */
.L_x_309:
[----:B------:R-:W-:Y:S01]  /*3a40*/  IMAD.IADD R3, R14, 0x1, -R9 ;  /* 0x000000010e037824 */ /* 0x000fe200078e0a09 */
[----:B------:R-:W-:Y:S04]  /*3a50*/  BSSY.RECONVERGENT B1, `(.L_x_308) ;  /* 0x000012f000017945 */ /* 0x000fe80003800200 */
[----:B------:R-:W-:-:S04]  /*3a60*/  ISETP.GE.AND P0, PT, R6, R3, PT ;  /* 0x000000030600720c */ /* 0x000fc80003f06270 */
[----:B------:R-:W-:-:S13]  /*3a70*/  ISETP.GE.U32.OR P0, PT, R9, R14, P0 ;  /* 0x0000000e0900720c */ /* 0x000fda0000706470 */
[----:B------:R-:W-:Y:S05]  /*3a80*/  @P0 BRA `(.L_x_311) ;  /* 0x0000001000ac0947 */ /* 0x000fea0003800000 */
[----:B------:R-:W-:Y:S01]  /*3a90*/  LOP3.LUT R3, RZ, R6, RZ, 0x33, !PT ;  /* 0x00000006ff037212 */ /* 0x000fe200078e33ff */
[----:B------:R-:W-:Y:S01]  /*3aa0*/  IMAD.SHL.U32 R11, R0, 0x400, RZ ;  /* 0x00000400000b7824 */ /* 0x000fe200078e00ff */
[----:B------:R-:W-:Y:S01]  /*3ab0*/  BSSY.RECONVERGENT B2, `(.L_x_312) ;  /* 0x000009f000027945 */ /* 0x000fe20003800200 */
[----:B------:R-:W-:Y:S02]  /*3ac0*/  IMAD R5, R5, UR5, RZ ;  /* 0x0000000505057c24 */ /* 0x000fe4000f8e02ff */
[----:B------:R-:W-:Y:S02]  /*3ad0*/  IMAD.IADD R10, R3, 0x1, R14 ;  /* 0x00000001030a7824 */ /* 0x000fe400078e020e */
[----:B------:R-:W-:-:S03]  /*3ae0*/  IMAD.MOV.U32 R14, RZ, RZ, R6 ;  /* 0x000000ffff0e7224 */ /* 0x000fc600078e0006 */
[----:B------:R-:W-:-:S05]  /*3af0*/  IADD3 R2, PT, PT, R10, -UR4, -R11 ;  /* 0x800000040a027c10 */ /* 0x000fca000fffe80b */
[----:B------:R-:W-:-:S05]  /*3b00*/  IMAD R2, R5, -0x400, R2 ;  /* 0xfffffc0005027824 */ /* 0x000fca00078e0202 */
[C---:B------:R-:W-:Y:S02]  /*3b10*/  ISETP.GE.U32.AND P0, PT, R2.reuse, 0x700, PT ;  /* 0x000007000200780c */ /* 0x040fe40003f06070 */
[----:B------:R-:W-:-:S04]  /*3b20*/  LEA.HI R11, R2, 0x1, RZ, 0x18 ;  /* 0x00000001020b7811 */ /* 0x000fc800078fc0ff */
[----:B------:R-:W-:-:S07]  /*3b30*/  LOP3.LUT R12, R11, 0x7, RZ, 0xc0, !PT ;  /* 0x000000070b0c7812 */ /* 0x000fce00078ec0ff */
[----:B------:R-:W-:Y:S05]  /*3b40*/  @!P0 BRA `(.L_x_313) ;  /* 0x0000000800548947 */ /* 0x000fea0003800000 */
[----:B------:R-:W-:Y:S01]  /*3b50*/  LEA.HI R4, R4, 0x1, RZ, 0x18 ;  /* 0x0000000104047811 */ /* 0x000fe200078fc0ff */
[----:B------:R-:W-:Y:S01]  /*3b60*/  BSSY.RECONVERGENT B3, `(.L_x_314) ;  /* 0x0000092000037945 */ /* 0x000fe20003800200 */
[----:B------:R-:W-:Y:S02]  /*3b70*/  LOP3.LUT R14, R6, 0x400, RZ, 0xfc, !PT ;  /* 0x00000400060e7812 */ /* 0x000fe400078efcff */
[----:B------:R-:W-:-:S05]  /*3b80*/  LOP3.LUT R4, R4, 0x1fffff8, RZ, 0xc0, !PT ;  /* 0x01fffff804047812 */ /* 0x000fca00078ec0ff */
[----:B------:R-:W-:-:S07]  /*3b90*/  IMAD.MOV R15, RZ, RZ, -R4 ;  /* 0x000000ffff0f7224 */ /* 0x000fce00078e0a04 */
.L_x_315:
[----:B------:R-:W-:-:S05]  /*3ba0*/  VIADD R26, R13, 0xfffffc00 ;  /* 0xfffffc000d1a7836 */ /* 0x000fca0000000000 */
[----:B------:R-:W-:-:S05]  /*3bb0*/  IADD3 R18, P0, PT, R26, UR8, RZ ;  /* 0x000000081a127c10 */ /* 0x000fca000ff1e0ff */
[----:B------:R-:W-:Y:S02]  /*3bc0*/  IMAD.X R19, RZ, RZ, UR9, P0 ;  /* 0x00000009ff137e24 */ /* 0x000fe400080e06ff */
[----:B------:R-:W-:-:S03]  /*3bd0*/  VIADD R25, R13, 0xfffffd00 ;  /* 0xfffffd000d197836 */ /* 0x000fc60000000000 */
[----:B------:R-:W2:Y:S02]  /*3be0*/  LDG.E.U8 R18, desc[UR10][R18.64] ;  /* 0x0000000a12127981 */ /* 0x000ea4000c1e1100 */
        /* <DEDUP_REMOVED lines=9> */
[----:B------:R-:W-:Y:S01]  /*3c80*/  IMAD.X R3, RZ, RZ, UR9, P0 ;  /* 0x00000009ff037e24 */ /* 0x000fe200080e06ff */
[----:B------:R-:W-:-:S04]  /*3c90*/  PRMT R29, R27, 0x7610, R29 ;  /* 0x000076101b1d7816 */ /* 0x000fc8000000001d */
[----:B------:R-:W5:Y:S01]  /*3ca0*/  LDG.E.U8 R28, desc[UR10][R2.64] ;  /* 0x0000000a021c7981 */ /* 0x000f62000c1e1100 */
[----:B------:R-:W-:Y:S02]  /*3cb0*/  LOP3.LUT P3, RZ, R29, 0xff, RZ, 0xc0, !PT ;  /* 0x000000ff1dff7812 */ /* 0x000fe4000786c0ff */
[----:B------:R-:W-:Y:S02]  /*3cc0*/  IADD3 R27, P1, PT, R26, UR6, RZ ;  /* 0x000000061a1b7c10 */ /* 0x000fe4000ff3e0ff */
[----:B0-----:R-:W-:Y:S02]  /*3cd0*/  IADD3 R4, P4, PT, R13, UR8, RZ ;  /* 0x000000080d047c10 */ /* 0x001fe4000ff9e0ff */
[----:B------:R-:W-:Y:S01]  /*3ce0*/  ISETP.LT.U32.AND P0, PT, R27, R20, PT ;  /* 0x000000141b00720c */ /* 0x000fe20003f01070 */
[----:B------:R-:W-:Y:S02]  /*3cf0*/  IMAD.X R17, RZ, RZ, R8, P1 ;  /* 0x000000ffff117224 */ /* 0x000fe400008e0608 */
[----:B------:R-:W-:-:S03]  /*3d00*/  IMAD.X R5, RZ, RZ, UR9, P4 ;  /* 0x00000009ff057e24 */ /* 0x000fc6000a0e06ff */
[----:B------:R-:W-:-:S04]  /*3d10*/  ISETP.LT.AND.EX P0, PT, R17, R21, PT, P0 ;  /* 0x000000151100720c */ /* 0x000fc80003f01300 */
[----:B------:R-:W-:Y:S02]  /*3d20*/  SEL R26, R17, R21, P0 ;  /* 0x00000015111a7207 */ /* 0x000fe40000000000 */
[----:B------:R-:W-:Y:S02]  /*3d30*/  SEL R19, R27, R20, P0 ;  /* 0x000000141b137207 */ /* 0x000fe40000000000 */
[CC--:B--2---:R-:W-:Y:S02]  /*3d40*/  ISETP.EQ.AND P2, PT, R18.reuse, R7.reuse, P3 ;  /* 0x000000071200720c */ /* 0x0c4fe40001f42270 */
[----:B------:R-:W-:Y:S02]  /*3d50*/  ISETP.NE.AND P1, PT, R18, R7, PT ;  /* 0x000000071200720c */ /* 0x000fe40003f25270 */
[----:B------:R0:W2:Y:S02]  /*3d60*/  LDG.E.U8 R18, desc[UR10][R4.64] ;  /* 0x0000000a04127981 */ /* 0x0000a4000c1e1100 */
[----:B------:R-:W-:-:S04]  /*3d70*/  @!P3 SEL R29, RZ, 0x1, P1 ;  /* 0x00000001ff1db807 */ /* 0x000fc80000800000 */
[----:B------:R-:W-:-:S03]  /*3d80*/  SEL R29, R29, 0x1, !P2 ;  /* 0x000000011d1d7807 */ /* 0x000fc60005000000 */
[----:B------:R-:W-:Y:S01]  /*3d90*/  @!P2 SEL R26, R17, R21, !P3 ;  /* 0x00000015111aa207 */ /* 0x000fe20005800000 */
[----:B------:R-:W-:Y:S01]  /*3da0*/  VIADD R17, R13, 0x100 ;  /* 0x000001000d117836 */ /* 0x000fe20000000000 */
[----:B------:R-:W-:Y:S02]  /*3db0*/  LOP3.LUT P1, RZ, R29, 0xff, RZ, 0xc0, !PT ;  /* 0x000000ff1dff7812 */ /* 0x000fe4000782c0ff */
[----:B0-----:R-:W-:Y:S02]  /*3dc0*/  IADD3 R4, P0, PT, R25, UR6, RZ ;  /* 0x0000000619047c10 */ /* 0x001fe4000ff1e0ff */
[----:B------:R-:W-:Y:S02]  /*3dd0*/  @!P2 SEL R19, R27, R20, !P3 ;  /* 0x000000141b13a207 */ /* 0x000fe40005800000 */
[----:B---3--:R-:W-:Y:S02]  /*3de0*/  ISETP.EQ.AND P2, PT, R16, R7, P1 ;  /* 0x000000071000720c */ /* 0x008fe40000f42270 */
[----:B------:R-:W-:Y:S01]  /*3df0*/  IADD3 R2, P4, PT, R17, UR8, RZ ;  /* 0x0000000811027c10 */ /* 0x000fe2000ff9e0ff */
[----:B------:R-:W-:Y:S01]  /*3e00*/  IMAD.X R27, RZ, RZ, R8, P0 ;  /* 0x000000ffff1b7224 */ /* 0x000fe200000e0608 */
[----:B------:R-:W-:-:S03]  /*3e10*/  ISETP.LT.U32.AND P0, PT, R4, R19, PT ;  /* 0x000000130400720c */ /* 0x000fc60003f01070 */
[----:B------:R-:W-:Y:S01]  /*3e20*/  IMAD.X R3, RZ, RZ, UR9, P4 ;  /* 0x00000009ff037e24 */ /* 0x000fe2000a0e06ff */
[----:B------:R-:W-:Y:S02]  /*3e30*/  ISETP.LT.AND.EX P0, PT, R27, R26, PT, P0 ;  /* 0x0000001a1b00720c */ /* 0x000fe40003f01300 */
[----:B------:R-:W-:Y:S02]  /*3e40*/  ISETP.NE.AND P3, PT, R16, R7, PT ;  /* 0x000000071000720c */ /* 0x000fe40003f65270 */
[----:B------:R0:W3:Y:S01]  /*3e50*/  LDG.E.U8 R20, desc[UR10][R2.64] ;  /* 0x0000000a02147981 */ /* 0x0000e2000c1e1100 */
[CC--:B------:R-:W-:Y:S02]  /*3e60*/  SEL R25, R4.reuse, R19.reuse, P0 ;  /* 0x0000001304197207 */ /* 0x0c0fe40000000000 */
[----:B------:R-:W-:Y:S01]  /*3e70*/  @!P2 SEL R25, R4, R19, !P1 ;  /* 0x000000130419a207 */ /* 0x000fe20004800000 */
[----:B------:R-:W-:Y:S01]  /*3e80*/  VIADD R19, R13, 0x200 ;  /* 0x000002000d137836 */ /* 0x000fe20000000000 */
[----:B------:R-:W-:-:S02]  /*3e90*/  @!P1 SEL R29, RZ, 0x1, P3 ;  /* 0x00000001ff1d9807 */ /* 0x000fc40001800000 */
[CC--:B------:R-:W-:Y:S02]  /*3ea0*/  SEL R21, R27.reuse, R26.reuse, P0 ;  /* 0x0000001a1b157207 */ /* 0x0c0fe40000000000 */
[----:B------:R-:W-:Y:S02]  /*3eb0*/  @!P2 SEL R21, R27, R26, !P1 ;  /* 0x0000001a1b15a207 */ /* 0x000fe40004800000 */
[----:B------:R-:W-:Y:S02]  /*3ec0*/  IADD3 R4, P1, PT, R19, UR8, RZ ;  /* 0x0000000813047c10 */ /* 0x000fe4000ff3e0ff */
[----:B------:R-:W-:-:S03]  /*3ed0*/  SEL R16, R29, 0x1, !P2 ;  /* 0x000000011d107807 */ /* 0x000fc60005000000 */
[----:B------:R-:W-:Y:S01]  /*3ee0*/  IMAD.X R5, RZ, RZ, UR9, P1 ;  /* 0x00000009ff057e24 */ /* 0x000fe200088e06ff */
[----:B------:R-:W-:Y:S02]  /*3ef0*/  LOP3.LUT P3, RZ, R16, 0xff, RZ, 0xc0, !PT ;  /* 0x000000ff10ff7812 */ /* 0x000fe4000786c0ff */
[----:B------:R-:W-:Y:S02]  /*3f00*/  IADD3 R23, P0, PT, R23, UR6, RZ ;  /* 0x0000000617177c10 */ /* 0x000fe4000ff1e0ff */
[----:B----4-:R-:W-:Y:S01]  /*3f10*/  ISETP.EQ.AND P4, PT, R24, R7, P3 ;  /* 0x000000071800720c */ /* 0x010fe20001f82270 */
[----:B------:R1:W4:Y:S02]  /*3f20*/  LDG.E.U8 R4, desc[UR10][R4.64] ;  /* 0x0000000a04047981 */ /* 0x000324000c1e1100 */
[----:B------:R-:W-:Y:S01]  /*3f30*/  IMAD.X R26, RZ, RZ, R8, P0 ;  /* 0x000000ffff1a7224 */ /* 0x000fe200000e0608 */
[----:B------:R-:W-:-:S04]  /*3f40*/  ISETP.LT.U32.AND P0, PT, R23, R25, PT ;  /* 0x000000191700720c */ /* 0x000fc80003f01070 */
[----:B------:R-:W-:-:S04]  /*3f50*/  ISETP.LT.AND.EX P0, PT, R26, R21, PT, P0 ;  /* 0x000000151a00720c */ /* 0x000fc80003f01300 */
[CC--:B------:R-:W-:Y:S02]  /*3f60*/  SEL R27, R23.reuse, R25.reuse, P0 ;  /* 0x00000019171b7207 */ /* 0x0c0fe40000000000 */
[----:B------:R-:W-:Y:S01]  /*3f70*/  @!P4 SEL R27, R23, R25, !P3 ;  /* 0x00000019171bc207 */ /* 0x000fe20005800000 */
[----:B------:R-:W-:-:S05]  /*3f80*/  VIADD R23, R13, 0x300 ;  /* 0x000003000d177836 */ /* 0x000fca0000000000 */
[----:B0-----:R-:W-:-:S05]  /*3f90*/  IADD3 R2, P1, PT, R23, UR8, RZ ;  /* 0x0000000817027c10 */ /* 0x001fca000ff3e0ff */
[----:B------:R-:W-:-:S05]  /*3fa0*/  IMAD.X R3, RZ, RZ, UR9, P1 ;  /* 0x00000009ff037e24 */ /* 0x000fca00088e06ff */
[----:B------:R0:W4:Y:S01]  /*3fb0*/  LDG.E.U8 R2, desc[UR10][R2.64] ;  /* 0x0000000a02027981 */ /* 0x000122000c1e1100 */
[----:B------:R-:W-:-:S04]  /*3fc0*/  ISETP.NE.AND P1, PT, R24, R7, PT ;  /* 0x000000071800720c */ /* 0x000fc80003f25270 */
[----:B------:R-:W-:-:S04]  /*3fd0*/  @!P3 SEL R16, RZ, 0x1, P1 ;  /* 0x00000001ff10b807 */ /* 0x000fc80000800000 */
[----:B------:R-:W-:-:S04]  /*3fe0*/  SEL R16, R16, 0x1, !P4 ;  /* 0x0000000110107807 */ /* 0x000fc80006000000 */
[----:B------:R-:W-:Y:S02]  /*3ff0*/  LOP3.LUT P1, RZ, R16, 0xff, RZ, 0xc0, !PT ;  /* 0x000000ff10ff7812 */ /* 0x000fe4000782c0ff */
[CC--:B-----5:R-:W-:Y:S02]  /*4000*/  ISETP.NE.AND P5, PT, R28.reuse, R7.reuse, PT ;  /* 0x000000071c00720c */ /* 0x0e0fe40003fa5270 */
[----:B------:R-:W-:Y:S02]  /*4010*/  ISETP.EQ.AND P2, PT, R28, R7, P1 ;  /* 0x000000071c00720c */ /* 0x000fe40000f42270 */
[----:B-1----:R-:W-:-:S07]  /*4020*/  SEL R5, R26, R21, P0 ;  /* 0x000000151a057207 */ /* 0x002fce0000000000 */
[----:B------:R-:W-:-:S04]  /*4030*/  @!P1 SEL R16, RZ, 0x1, P5 ;  /* 0x00000001ff109807 */ /* 0x000fc80002800000 */
[----:B0-----:R-:W-:Y:S02]  /*4040*/  SEL R3, R16, 0x1, !P2 ;  /* 0x0000000110037807 */ /* 0x001fe40005000000 */
[----:B------:R-:W-:Y:S02]  /*4050*/  @!P4 SEL R5, R26, R21, !P3 ;  /* 0x000000151a05c207 */ /* 0x000fe40005800000 */
[----:B------:R-:W-:Y:S02]  /*4060*/  IADD3 R22, P0, PT, R22, UR6, RZ ;  /* 0x0000000616167c10 */ /* 0x000fe4000ff1e0ff */
[----:B------:R-:W-:-:S03]  /*4070*/  LOP3.LUT P3, RZ, R3, 0xff, RZ, 0xc0, !PT ;  /* 0x000000ff03ff7812 */ /* 0x000fc6000786c0ff */
[----:B------:R-:W-:Y:S01]  /*4080*/  IMAD.X R24, RZ, RZ, R8, P0 ;  /* 0x000000ffff187224 */ /* 0x000fe200000e0608 */
[----:B------:R-:W-:-:S04]  /*4090*/  ISETP.LT.U32.AND P0, PT, R22, R27, PT ;  /* 0x0000001b1600720c */ /* 0x000fc80003f01070 */
[----:B------:R-:W-:-:S04]  /*40a0*/  ISETP.LT.AND.EX P0, PT, R24, R5, PT, P0 ;  /* 0x000000051800720c */ /* 0x000fc80003f01300 */
[----:B------:R-:W-:Y:S02]  /*40b0*/  SEL R16, R22, R27, P0 ;  /* 0x0000001b16107207 */ /* 0x000fe40000000000 */
[CC--:B------:R-:W-:Y:S02]  /*40c0*/  SEL R25, R24.reuse, R5.reuse, P0 ;  /* 0x0000000518197207 */ /* 0x0c0fe40000000000 */
[----:B------:R-:W-:Y:S02]  /*40d0*/  IADD3 R21, P0, PT, R13, UR6, RZ ;  /* 0x000000060d157c10 */ /* 0x000fe4000ff1e0ff */
[----:B------:R-:W-:Y:S02]  /*40e0*/  @!P2 SEL R25, R24, R5, !P1 ;  /* 0x000000051819a207 */ /* 0x000fe40004800000 */
[----:B------:R-:W-:Y:S02]  /*40f0*/  @!P2 SEL R16, R22, R27, !P1 ;  /* 0x0000001b1610a207 */ /* 0x000fe40004800000 */
[----:B------:R-:W-:Y:S01]  /*4100*/  IADD3 R17, P2, PT, R17, UR6, RZ ;  /* 0x0000000611117c10 */ /* 0x000fe2000ff5e0ff */
[----:B------:R-:W-:-:S02]  /*4110*/  VIADD R15, R15, 0x8 ;  /* 0x000000080f0f7836 */ /* 0x000fc40000000000 */
[----:B------:R-:W-:Y:S02]  /*4120*/  VIADD R14, R14, 0x800 ;  /* 0x000008000e0e7836 */ /* 0x000fe40000000000 */
[----:B------:R-:W-:Y:S01]  /*4130*/  VIADD R13, R13, 0x800 ;  /* 0x000008000d0d7836 */ /* 0x000fe20000000000 */
[CC--:B--2---:R-:W-:Y:S02]  /*4140*/  ISETP.NE.AND P5, PT, R18.reuse, R7.reuse, PT ;  /* 0x000000071200720c */ /* 0x0c4fe40003fa5270 */
[----:B------:R-:W-:Y:S02]  /*4150*/  ISETP.EQ.AND P4, PT, R18, R7, P3 ;  /* 0x000000071200720c */ /* 0x000fe40001f82270 */
[----:B------:R-:W-:Y:S01]  /*4160*/  @!P3 SEL R3, RZ, 0x1, P5 ;  /* 0x00000001ff03b807 */ /* 0x000fe20002800000 */
[----:B------:R-:W-:-:S03]  /*4170*/  IMAD.X R18, RZ, RZ, R8, P0 ;  /* 0x000000ffff127224 */ /* 0x000fc600000e0608 */
[----:B------:R-:W-:Y:S02]  /*4180*/  SEL R5, R3, 0x1, !P4 ;  /* 0x0000000103057807 */ /* 0x000fe40006000000 */
[----:B------:R-:W-:Y:S02]  /*4190*/  ISETP.LT.U32.AND P0, PT, R21, R16, PT ;  /* 0x000000101500720c */ /* 0x000fe40003f01070 */
[----:B------:R-:W-:Y:S02]  /*41a0*/  LOP3.LUT P1, RZ, R5, 0xff, RZ, 0xc0, !PT ;  /* 0x000000ff05ff7812 */ /* 0x000fe4000782c0ff */
[----:B------:R-:W-:-:S04]  /*41b0*/  ISETP.LT.AND.EX P0, PT, R18, R25, PT, P0 ;  /* 0x000000191200720c */ /* 0x000fc80003f01300 */
[CC--:B------:R-:W-:Y:S02]  /*41c0*/  SEL R22, R21.reuse, R16.reuse, P0 ;  /* 0x0000001015167207 */ /* 0x0c0fe40000000000 */
[CC--:B------:R-:W-:Y:S02]  /*41d0*/  SEL R3, R18.reuse, R25.reuse, P0 ;  /* 0x0000001912037207 */ /* 0x0c0fe40000000000 */
[----:B------:R-:W-:Y:S02]  /*41e0*/  @!P4 SEL R22, R21, R16, !P3 ;  /* 0x000000101516c207 */ /* 0x000fe40005800000 */
[----:B------:R-:W-:Y:S01]  /*41f0*/  @!P4 SEL R3, R18, R25, !P3 ;  /* 0x000000191203c207 */ /* 0x000fe20005800000 */
[----:B------:R-:W-:Y:S01]  /*4200*/  IMAD.X R16, RZ, RZ, R8, P2 ;  /* 0x000000ffff107224 */ /* 0x000fe200010e0608 */
[CC--:B---3--:R-:W-:Y:S02]  /*4210*/  ISETP.NE.AND P0, PT, R20.reuse, R7.reuse, PT ;  /* 0x000000071400720c */ /* 0x0c8fe40003f05270 */
[----:B------:R-:W-:-:S02]  /*4220*/  ISETP.EQ.AND P3, PT, R20, R7, P1 ;  /* 0x000000071400720c */ /* 0x000fc40000f62270 */
[----:B------:R-:W-:Y:S02]  /*4230*/  @!P1 SEL R5, RZ, 0x1, P0 ;  /* 0x00000001ff059807 */ /* 0x000fe40000000000 */
[-C--:B------:R-:W-:Y:S02]  /*4240*/  ISETP.LT.U32.AND P0, PT, R17, R22.reuse, PT ;  /* 0x000000161100720c */ /* 0x080fe40003f01070 */
[----:B------:R-:W-:Y:S02]  /*4250*/  SEL R5, R5, 0x1, !P3 ;  /* 0x0000000105057807 */ /* 0x000fe40005800000 */
[----:B------:R-:W-:Y:S02]  /*4260*/  ISETP.LT.AND.EX P0, PT, R16, R3, PT, P0 ;  /* 0x000000031000720c */ /* 0x000fe40003f01300 */
[----:B------:R-:W-:Y:S02]  /*4270*/  LOP3.LUT P2, RZ, R5, 0xff, RZ, 0xc0, !PT ;  /* 0x000000ff05ff7812 */ /* 0x000fe4000784c0ff */
[----:B------:R-:W-:-:S02]  /*4280*/  SEL R18, R17, R22, P0 ;  /* 0x0000001611127207 */ /* 0x000fc40000000000 */
[CC--:B------:R-:W-:Y:S02]  /*4290*/  SEL R20, R16.reuse, R3.reuse, P0 ;  /* 0x0000000310147207 */ /* 0x0c0fe40000000000 */
[----:B------:R-:W-:Y:S02]  /*42a0*/  IADD3 R19, P0, PT, R19, UR6, RZ ;  /* 0x0000000613137c10 */ /* 0x000fe4000ff1e0ff */
[----:B------:R-:W-:Y:S02]  /*42b0*/  @!P3 SEL R18, R17, R22, !P1 ;  /* 0x000000161112b207 */ /* 0x000fe40004800000 */
[----:B------:R-:W-:Y:S01]  /*42c0*/  @!P3 SEL R20, R16, R3, !P1 ;  /* 0x000000031014b207 */ /* 0x000fe20004800000 */
[----:B------:R-:W-:Y:S01]  /*42d0*/  IMAD.X R3, RZ, RZ, R8, P0 ;  /* 0x000000ffff037224 */ /* 0x000fe200000e0608 */
[----:B----4-:R-:W-:Y:S02]  /*42e0*/  ISETP.EQ.AND P3, PT, R4, R7, P2 ;  /* 0x000000070400720c */ /* 0x010fe40001762270 */
[----:B------:R-:W-:-:S02]  /*42f0*/  ISETP.LT.U32.AND P0, PT, R19, R18, PT ;  /* 0x000000121300720c */ /* 0x000fc40003f01070 */
[----:B------:R-:W-:Y:S02]  /*4300*/  ISETP.NE.AND P1, PT, R4, R7, PT ;  /* 0x000000070400720c */ /* 0x000fe40003f25270 */
[----:B------:R-:W-:Y:S02]  /*4310*/  ISETP.LT.AND.EX P0, PT, R3, R20, PT, P0 ;  /* 0x000000140300720c */ /* 0x000fe40003f01300 */
[----:B------:R-:W-:Y:S02]  /*4320*/  @!P2 SEL R5, RZ, 0x1, P1 ;  /* 0x00000001ff05a807 */ /* 0x000fe40000800000 */
[----:B------:R-:W-:Y:S02]  /*4330*/  SEL R4, R19, R18, P0 ;  /* 0x0000001213047207 */ /* 0x000fe40000000000 */
[----:B------:R-:W-:Y:S02]  /*4340*/  SEL R16, R3, R20, P0 ;  /* 0x0000001403107207 */ /* 0x000fe40000000000 */
[----:B------:R-:W-:-:S02]  /*4350*/  IADD3 R23, P0, PT, R23, UR6, RZ ;  /* 0x0000000617177c10 */ /* 0x000fc4000ff1e0ff */
[----:B------:R-:W-:Y:S02]  /*4360*/  @!P3 SEL R4, R19, R18, !P2 ;  /* 0x000000121304b207 */ /* 0x000fe40005000000 */
[----:B------:R-:W-:Y:S01]  /*4370*/  @!P3 SEL R16, R3, R20, !P2 ;  /* 0x000000140310b207 */ /* 0x000fe20005000000 */
[----:B------:R-:W-:Y:S01]  /*4380*/  IMAD.X R3, RZ, RZ, R8, P0 ;  /* 0x000000ffff037224 */ /* 0x000fe200000e0608 */
[----:B------:R-:W-:Y:S02]  /*4390*/  SEL R5, R5, 0x1, !P3 ;  /* 0x0000000105057807 */ /* 0x000fe40005800000 */
[----:B------:R-:W-:Y:S02]  /*43a0*/  ISETP.LT.U32.AND P0, PT, R23, R4, PT ;  /* 0x000000041700720c */ /* 0x000fe40003f01070 */
[----:B------:R-:W-:Y:S02]  /*43b0*/  LOP3.LUT P1, RZ, R5, 0xff, RZ, 0xc0, !PT ;  /* 0x000000ff05ff7812 */ /* 0x000fe4000782c0ff */
[----:B------:R-:W-:-:S04]  /*43c0*/  ISETP.LT.AND.EX P0, PT, R3, R16, PT, P0 ;  /* 0x000000100300720c */ /* 0x000fc80003f01300 */
[----:B------:R-:W-:Y:S02]  /*43d0*/  SEL R20, R23, R4, P0 ;  /* 0x0000000417147207 */ /* 0x000fe40000000000 */
[----:B------:R-:W-:Y:S02]  /*43e0*/  SEL R21, R3, R16, P0 ;  /* 0x0000001003157207 */ /* 0x000fe40000000000 */
[----:B------:R-:W-:Y:S02]  /*43f0*/  ISETP.NE.AND P0, PT, R15, RZ, PT ;  /* 0x000000ff0f00720c */ /* 0x000fe40003f05270 */
[CC--:B------:R-:W-:Y:S02]  /*4400*/  ISETP.EQ.AND P2, PT, R2.reuse, R7.reuse, P1 ;  /* 0x000000070200720c */ /* 0x0c0fe40000f42270 */
        /* <DEDUP_REMOVED lines=8> */
.L_x_314:
[----:B------:R-:W-:-:S07]  /*4490*/  VIADD R14, R14, 0xfffffc00 ;  /* 0xfffffc000e0e7836 */ /* 0x000fce0000000000 */
.L_x_313:
[----:B------:R-:W-:Y:S05]  /*44a0*/  BSYNC.RECONVERGENT B2 ;  /* 0x0000000000027941 */ /* 0x000fea0003800200 */
.L_x_312:
[----:B------:R-:W-:-:S13]  /*44b0*/  ISETP.NE.AND P0, PT, R12, RZ, PT ;  /* 0x000000ff0c00720c */ /* 0x000fda0003f05270 */
[----:B------:R-:W-:Y:S05]  /*44c0*/  @!P0 BRA `(.L_x_311) ;  /* 0x00000008001c8947 */ /* 0x000fea0003800000 */
[----:B------:R-:W-:Y:S01]  /*44d0*/  ISETP.GE.U32.AND P0, PT, R12, 0x4, PT ;  /* 0x000000040c00780c */ /* 0x000fe20003f06070 */
[----:B------:R-:W-:Y:S01]  /*44e0*/  BSSY.RECONVERGENT B2, `(.L_x_316) ;  /* 0x0000048000027945 */ /* 0x000fe20003800200 */
[----:B------:R-:W-:-:S11]  /*44f0*/  LOP3.LUT P1, R11, R11, 0x3, RZ, 0xc0, !PT ;  /* 0x000000030b0b7812 */ /* 0x000fd6000782c0ff */
[----:B------:R-:W-:Y:S05]  /*4500*/  @!P0 BRA `(.L_x_317) ;  /* 0x0000000400148947 */ /* 0x000fea0003800000 */
[----:B------:R-:W-:-:S05]  /*4510*/  IMAD.IADD R22, R14, 0x1, R9 ;  /* 0x000000010e167824 */ /* 0x000fca00078e0209 */
[----:B------:R-:W-:-:S05]  /*4520*/  IADD3 R18, P0, PT, R22, UR8, RZ ;  /* 0x0000000816127c10 */ /* 0x000fca000ff1e0ff */
[----:B------:R-:W-:-:S05]  /*4530*/  IMAD.X R19, RZ, RZ, UR9, P0 ;  /* 0x00000009ff137e24 */ /* 0x000fca00080e06ff */
[----:B------:R-:W2:Y:S01]  /*4540*/  LDG.E.U8 R18, desc[UR10][R18.64] ;  /* 0x0000000a12127981 */ /* 0x000ea2000c1e1100 */
[----:B------:R-:W-:-:S05]  /*4550*/  VIADD R17, R22, 0x100 ;  /* 0x0000010016117836 */ /* 0x000fca0000000000 */
[----:B------:R-:W-:-:S05]  /*4560*/  IADD3 R12, P0, PT, R17, UR8, RZ ;  /* 0x00000008110c7c10 */ /* 0x000fca000ff1e0ff */
[----:B------:R-:W-:-:S05]  /*4570*/  IMAD.X R13, RZ, RZ, UR9, P0 ;  /* 0x00000009ff0d7e24 */ /* 0x000fca00080e06ff */
[----:B------:R0:W3:Y:S01]  /*4580*/  LDG.E.U8 R12, desc[UR10][R12.64] ;  /* 0x0000000a0c0c7981 */ /* 0x0000e2000c1e1100 */
[----:B------:R-:W-:-:S05]  /*4590*/  VIADD R16, R22, 0x200 ;  /* 0x0000020016107836 */ /* 0x000fca0000000000 */
[----:B------:R-:W-:-:S05]  /*45a0*/  IADD3 R4, P0, PT, R16, UR8, RZ ;  /* 0x0000000810047c10 */ /* 0x000fca000ff1e0ff */
[----:B------:R-:W-:Y:S02]  /*45b0*/  IMAD.X R5, RZ, RZ, UR9, P0 ;  /* 0x00000009ff057e24 */ /* 0x000fe400080e06ff */
[----:B------:R-:W-:-:S03]  /*45c0*/  VIADD R15, R22, 0x300 ;  /* 0x00000300160f7836 */ /* 0x000fc60000000000 */
[----:B------:R-:W4:Y:S02]  /*45d0*/  LDG.E.U8 R4, desc[UR10][R4.64] ;  /* 0x0000000a04047981 */ /* 0x000f24000c1e1100 */
[----:B------:R-:W-:-:S05]  /*45e0*/  IADD3 R2, P0, PT, R15, UR8, RZ ;  /* 0x000000080f027c10 */ /* 0x000fca000ff1e0ff */
[----:B------:R-:W-:-:S05]  /*45f0*/  IMAD.X R3, RZ, RZ, UR9, P0 ;  /* 0x00000009ff037e24 */ /* 0x000fca00080e06ff */
[----:B------:R1:W5:Y:S01]  /*4600*/  LDG.E.U8 R2, desc[UR10][R2.64] ;  /* 0x0000000a02027981 */ /* 0x000362000c1e1100 */
[----:B------:R-:W-:Y:S01]  /*4610*/  LOP3.LUT P3, RZ, R27, 0xff, RZ, 0xc0, !PT ;  /* 0x000000ff1bff7812 */ /* 0x000fe2000786c0ff */
[----:B------:R-:W-:Y:S01]  /*4620*/  VIADD R14, R14, 0x400 ;  /* 0x000004000e0e7836 */ /* 0x000fe20000000000 */
[----:B0-----:R-:W-:Y:S02]  /*4630*/  IADD3 R13, P2, PT, R22, UR6, RZ ;  /* 0x00000006160d7c10 */ /* 0x001fe4000ff5e0ff */
[----:B------:R-:W-:-:S05]  /*4640*/  IADD3 R17, P5, PT, R17, UR6, RZ ;  /* 0x0000000611117c10 */ /* 0x000fca000ffbe0ff */
[--C-:B-1----:R-:W-:Y:S01]  /*4650*/  IMAD.X R3, RZ, RZ, R8.reuse, P5 ;  /* 0x000000ffff037224 */ /* 0x102fe200028e0608 */
[----:B------:R-:W-:Y:S02]  /*4660*/  IADD3 R15, P5, PT, R15, UR6, RZ ;  /* 0x000000060f0f7c10 */ /* 0x000fe4000ffbe0ff */
[CC--:B--2---:R-:W-:Y:S02]  /*4670*/  ISETP.NE.AND P0, PT, R18.reuse, R7.reuse, PT ;  /* 0x000000071200720c */ /* 0x0c4fe40003f05270 */
[----:B------:R-:W-:Y:S01]  /*4680*/  ISETP.EQ.AND P4, PT, R18, R7, P3 ;  /* 0x000000071200720c */ /* 0x000fe20001f82270 */
[----:B------:R-:W-:Y:S01]  /*4690*/  IMAD.X R18, RZ, RZ, R8, P2 ;  /* 0x000000ffff127224 */ /* 0x000fe200010e0608 */
[----:B------:R-:W-:Y:S02]  /*46a0*/  @!P3 SEL R27, RZ, 0x1, P0 ;  /* 0x00000001ff1bb807 */ /* 0x000fe40000000000 */
[----:B------:R-:W-:Y:S02]  /*46b0*/  ISETP.LT.U32.AND P0, PT, R13, R20, PT ;  /* 0x000000140d00720c */ /* 0x000fe40003f01070 */
[----:B------:R-:W-:-:S02]  /*46c0*/  SEL R27, R27, 0x1, !P4 ;  /* 0x000000011b1b7807 */ /* 0x000fc40006000000 */
[CC--:B------:R-:W-:Y:S02]  /*46d0*/  ISETP.LT.AND.EX P0, PT, R18.reuse, R21.reuse, PT, P0 ;  /* 0x000000151200720c */ /* 0x0c0fe40003f01300 */
[----:B------:R-:W-:Y:S02]  /*46e0*/  LOP3.LUT P2, RZ, R27, 0xff, RZ, 0xc0, !PT ;  /* 0x000000ff1bff7812 */ /* 0x000fe4000784c0ff */
[CC--:B------:R-:W-:Y:S02]  /*46f0*/  SEL R22, R13.reuse, R20.reuse, P0 ;  /* 0x000000140d167207 */ /* 0x0c0fe40000000000 */
[----:B------:R-:W-:Y:S02]  /*4700*/  SEL R24, R18, R21, P0 ;  /* 0x0000001512187207 */ /* 0x000fe40000000000 */
[----:B---3--:R-:W-:Y:S02]  /*4710*/  ISETP.NE.AND P0, PT, R12, R7, PT ;  /* 0x000000070c00720c */ /* 0x008fe40003f05270 */
[----:B------:R-:W-:-:S02]  /*4720*/  @!P4 SEL R22, R13, R20, !P3 ;  /* 0x000000140d16c207 */ /* 0x000fc40005800000 */
[----:B------:R-:W-:Y:S02]  /*4730*/  @!P4 SEL R24, R18, R21, !P3 ;  /* 0x000000151218c207 */ /* 0x000fe40005800000 */
[----:B------:R-:W-:Y:S02]  /*4740*/  ISETP.EQ.AND P4, PT, R12, R7, P2 ;  /* 0x000000070c00720c */ /* 0x000fe40001782270 */
[----:B------:R-:W-:Y:S02]  /*4750*/  @!P2 SEL R27, RZ, 0x1, P0 ;  /* 0x00000001ff1ba807 */ /* 0x000fe40000000000 */
[----:B------:R-:W-:Y:S02]  /*4760*/  ISETP.LT.U32.AND P0, PT, R17, R22, PT ;  /* 0x000000161100720c */ /* 0x000fe40003f01070 */
[----:B------:R-:W-:Y:S02]  /*4770*/  SEL R27, R27, 0x1, !P4 ;  /* 0x000000011b1b7807 */ /* 0x000fe40006000000 */
[----:B------:R-:W-:-:S02]  /*4780*/  ISETP.LT.AND.EX P0, PT, R3, R24, PT, P0 ;  /* 0x000000180300720c */ /* 0x000fc40003f01300 */
[----:B------:R-:W-:Y:S02]  /*4790*/  LOP3.LUT P3, RZ, R27, 0xff, RZ, 0xc0, !PT ;  /* 0x000000ff1bff7812 */ /* 0x000fe4000786c0ff */
[----:B------:R-:W-:Y:S02]  /*47a0*/  SEL R5, R17, R22, P0 ;  /* 0x0000001611057207 */ /* 0x000fe40000000000 */
[----:B------:R-:W-:Y:S02]  /*47b0*/  SEL R18, R3, R24, P0 ;  /* 0x0000001803127207 */ /* 0x000fe40000000000 */
[----:B------:R-:W-:Y:S02]  /*47c0*/  @!P4 SEL R5, R17, R22, !P2 ;  /* 0x000000161105c207 */ /* 0x000fe40005000000 */
[----:B------:R-:W-:Y:S02]  /*47d0*/  @!P4 SEL R18, R3, R24, !P2 ;  /* 0x000000180312c207 */ /* 0x000fe40005000000 */
[----:B------:R-:W-:-:S02]  /*47e0*/  IADD3 R16, P0, PT, R16, UR6, RZ ;  /* 0x0000000610107c10 */ /* 0x000fc4000ff1e0ff */
[CC--:B----4-:R-:W-:Y:S02]  /*47f0*/  ISETP.NE.AND P2, PT, R4.reuse, R7.reuse, PT ;  /* 0x000000070400720c */ /* 0x0d0fe40003f45270 */
[----:B------:R-:W-:Y:S01]  /*4800*/  ISETP.EQ.AND P4, PT, R4, R7, P3 ;  /* 0x000000070400720c */ /* 0x000fe20001f82270 */
[----:B------:R-:W-:Y:S01]  /*4810*/  IMAD.X R3, RZ, RZ, R8, P0 ;  /* 0x000000ffff037224 */ /* 0x000fe200000e0608 */
[----:B------:R-:W-:Y:S02]  /*4820*/  @!P3 SEL R27, RZ, 0x1, P2 ;  /* 0x00000001ff1bb807 */ /* 0x000fe40001000000 */
[----:B------:R-:W-:Y:S02]  /*4830*/  ISETP.LT.U32.AND P0, PT, R16, R5, PT ;  /* 0x000000051000720c */ /* 0x000fe40003f01070 */
[----:B------:R-:W-:Y:S02]  /*4840*/  SEL R27, R27, 0x1, !P4 ;  /* 0x000000011b1b7807 */ /* 0x000fe40006000000 */
[----:B------:R-:W-:-:S02]  /*4850*/  ISETP.LT.AND.EX P0, PT, R3, R18, PT, P0 ;  /* 0x000000120300720c */ /* 0x000fc40003f01300 */
[----:B------:R-:W-:Y:S02]  /*4860*/  LOP3.LUT P2, RZ, R27, 0xff, RZ, 0xc0, !PT ;  /* 0x000000ff1bff7812 */ /* 0x000fe4000784c0ff */
[CC--:B------:R-:W-:Y:S02]  /*4870*/  SEL R4, R16.reuse, R5.reuse, P0 ;  /* 0x0000000510047207 */ /* 0x0c0fe40000000000 */
[CC--:B------:R-:W-:Y:S02]  /*4880*/  SEL R12, R3.reuse, R18.reuse, P0 ;  /* 0x00000012030c7207 */ /* 0x0c0fe40000000000 */
[----:B------:R-:W-:Y:S02]  /*4890*/  @!P4 SEL R4, R16, R5, !P3 ;  /* 0x000000051004c207 */ /* 0x000fe40005800000 */
[----:B------:R-:W-:Y:S01]  /*48a0*/  @!P4 SEL R12, R3, R18, !P3 ;  /* 0x00000012030cc207 */ /* 0x000fe20005800000 */
[----:B------:R-:W-:Y:S01]  /*48b0*/  IMAD.X R3, RZ, RZ, R8, P5 ;  /* 0x000000ffff037224 */ /* 0x000fe200028e0608 */
[----:B-----5:R-:W-:-:S02]  /*48c0*/  ISETP.EQ.AND P3, PT, R2, R7, P2 ;  /* 0x000000070200720c */ /* 0x020fc40001762270 */
[----:B------:R-:W-:Y:S02]  /*48d0*/  ISETP.LT.U32.AND P0, PT, R15, R4, PT ;  /* 0x000000040f00720c */ /* 0x000fe40003f01070 */
[----:B------:R-:W-:Y:S02]  /*48e0*/  ISETP.NE.AND P4, PT, R2, R7, PT ;  /* 0x000000070200720c */ /* 0x000fe40003f85270 */
[----:B------:R-:W-:Y:S02]  /*48f0*/  ISETP.LT.AND.EX P0, PT, R3, R12, PT, P0 ;  /* 0x0000000c0300720c */ /* 0x000fe40003f01300 */
[----:B------:R-:W-:Y:S02]  /*4900*/  @!P2 SEL R27, RZ, 0x1, P4 ;  /* 0x00000001ff1ba807 */ /* 0x000fe40002000000 */
[----:B------:R-:W-:Y:S02]  /*4910*/  SEL R20, R15, R4, P0 ;  /* 0x000000040f147207 */ /* 0x000fe40000000000 */
[----:B------:R-:W-:-:S02]  /*4920*/  SEL R21, R3, R12, P0 ;  /* 0x0000000c03157207 */ /* 0x000fc40000000000 */
[----:B------:R-:W-:Y:S02]  /*4930*/  SEL R27, R27, 0x1, !P3 ;  /* 0x000000011b1b7807 */ /* 0x000fe40005800000 */
[----:B------:R-:W-:Y:S02]  /*4940*/  @!P3 SEL R20, R15, R4, !P2 ;  /* 0x000000040f14b207 */ /* 0x000fe40005000000 */
[----:B------:R-:W-:-:S07]  /*4950*/  @!P3 SEL R21, R3, R12, !P2 ;  /* 0x0000000c0315b207 */ /* 0x000fce0005000000 */
.L_x_317:
[----:B------:R-:W-:Y:S05]  /*4960*/  BSYNC.RECONVERGENT B2 ;  /* 0x0000000000027941 */ /* 0x000fea0003800200 */
.L_x_316:
[----:B------:R-:W-:Y:S05]  /*4970*/  @!P1 BRA `(.L_x_311) ;  /* 0x0000000000f09947 */ /* 0x000fea0003800000 */
[----:B------:R-:W-:Y:S01]  /*4980*/  ISETP.NE.AND P0, PT, R11, 0x1, PT ;  /* 0x000000010b00780c */ /* 0x000fe20003f05270 */
[----:B------:R-:W-:Y:S01]  /*4990*/  BSSY.RECONVERGENT B2, `(.L_x_318) ;  /* 0x0000026000027945 */ /* 0x000fe20003800200 */
[----:B------:R-:W-:-:S11]  /*49a0*/  LOP3.LUT P1, RZ, R10, 0x100, RZ, 0xc0, !PT ;  /* 0x000001000aff7812 */ /* 0x000fd6000782c0ff */
[----:B------:R-:W-:Y:S05]  /*49b0*/  @!P0 BRA `(.L_x_319) ;  /* 0x00000000008c8947 */ /* 0x000fea0003800000 */
[----:B------:R-:W-:-:S05]  /*49c0*/  IMAD.IADD R10, R14, 0x1, R9 ;  /* 0x000000010e0a7824 */ /* 0x000fca00078e0209 */
[----:B------:R-:W-:-:S05]  /*49d0*/  IADD3 R2, P0, PT, R10, UR8, RZ ;  /* 0x000000080a027c10 */ /* 0x000fca000ff1e0ff */
[----:B------:R-:W-:Y:S02]  /*49e0*/  IMAD.X R3, RZ, RZ, UR9, P0 ;  /* 0x00000009ff037e24 */ /* 0x000fe400080e06ff */
[----:B------:R-:W-:-:S03]  /*49f0*/  VIADD R12, R10, 0x100 ;  /* 0x000001000a0c7836 */ /* 0x000fc60000000000 */
[----:B------:R0:W2:Y:S02]  /*4a00*/  LDG.E.U8 R2, desc[UR10][R2.64] ;  /* 0x0000000a02027981 */ /* 0x0000a4000c1e1100 */
[----:B------:R-:W-:-:S05]  /*4a10*/  IADD3 R4, P0, PT, R12, UR8, RZ ;  /* 0x000000080c047c10 */ /* 0x000fca000ff1e0ff */
[----:B------:R-:W-:-:S05]  /*4a20*/  IMAD.X R5, RZ, RZ, UR9, P0 ;  /* 0x00000009ff057e24 */ /* 0x000fca00080e06ff */
[----:B------:R1:W3:Y:S01]  /*4a30*/  LDG.E.U8 R16, desc[UR10][R4.64] ;  /* 0x0000000a04107981 */ /* 0x0002e2000c1e1100 */
[----:B------:R-:W-:Y:S01]  /*4a40*/  LOP3.LUT P2, RZ, R27, 0xff, RZ, 0xc0, !PT ;  /* 0x000000ff1bff7812 */ /* 0x000fe2000784c0ff */
[----:B------:R-:W-:Y:S01]  /*4a50*/  VIADD R14, R14, 0x200 ;  /* 0x000002000e0e7836 */ /* 0x000fe20000000000 */
[----:B------:R-:W-:-:S04]  /*4a60*/  IADD3 R11, P4, PT, R10, UR6, RZ ;  /* 0x000000060a0b7c10 */ /* 0x000fc8000ff9e0ff */
[----:B------:R-:W-:Y:S01]  /*4a70*/  ISETP.LT.U32.AND P0, PT, R11, R20, PT ;  /* 0x000000140b00720c */ /* 0x000fe20003f01070 */
[----:B------:R-:W-:-:S05]  /*4a80*/  IMAD.X R10, RZ, RZ, R8, P4 ;  /* 0x000000ffff0a7224 */ /* 0x000fca00020e0608 */
[----:B------:R-:W-:-:S04]  /*4a90*/  ISETP.LT.AND.EX P0, PT, R10, R21, PT, P0 ;  /* 0x000000150a00720c */ /* 0x000fc80003f01300 */
[----:B0-----:R-:W-:Y:S02]  /*4aa0*/  SEL R3, R10, R21, P0 ;  /* 0x000000150a037207 */ /* 0x001fe40000000000 */
[CC--:B--2---:R-:W-:Y:S02]  /*4ab0*/  ISETP.NE.AND P5, PT, R2.reuse, R7.reuse, PT ;  /* 0x000000070200720c */ /* 0x0c4fe40003fa5270 */
[----:B------:R-:W-:Y:S02]  /*4ac0*/  ISETP.EQ.AND P3, PT, R2, R7, P2 ;  /* 0x000000070200720c */ /* 0x000fe40001762270 */
[----:B------:R-:W-:Y:S02]  /*4ad0*/  @!P2 SEL R27, RZ, 0x1, P5 ;  /* 0x00000001ff1ba807 */ /* 0x000fe40002800000 */
[----:B------:R-:W-:Y:S02]  /*4ae0*/  IADD3 R13, P5, PT, R12, UR6, RZ ;  /* 0x000000060c0d7c10 */ /* 0x000fe4000ffbe0ff */
[----:B------:R-:W-:-:S02]  /*4af0*/  SEL R27, R27, 0x1, !P3 ;  /* 0x000000011b1b7807 */ /* 0x000fc40005800000 */
[----:B------:R-:W-:Y:S01]  /*4b00*/  SEL R2, R11, R20, P0 ;  /* 0x000000140b027207 */ /* 0x000fe20000000000 */
[----:B-1----:R-:W-:Y:S01]  /*4b10*/  IMAD.X R4, RZ, RZ, R8, P5 ;  /* 0x000000ffff047224 */ /* 0x002fe200028e0608 */
[----:B------:R-:W-:-:S03]  /*4b20*/  LOP3.LUT P4, RZ, R27, 0xff, RZ, 0xc0, !PT ;  /* 0x000000ff1bff7812 */ /* 0x000fc6000788c0ff */
[----:B------:R-:W-:Y:S02]  /*4b30*/  @!P3 SEL R2, R11, R20, !P2 ;  /* 0x000000140b02b207 */ /* 0x000fe40005000000 */
[----:B------:R-:W-:Y:S02]  /*4b40*/  @!P3 SEL R3, R10, R21, !P2 ;  /* 0x000000150a03b207 */ /* 0x000fe40005000000 */
[CC--:B---3--:R-:W-:Y:S02]  /*4b50*/  ISETP.EQ.AND P3, PT, R16.reuse, R7.reuse, P4 ;  /* 0x000000071000720c */ /* 0x0c8fe40002762270 */
[----:B------:R-:W-:Y:S02]  /*4b60*/  ISETP.LT.U32.AND P0, PT, R13, R2, PT ;  /* 0x000000020d00720c */ /* 0x000fe40003f01070 */
[----:B------:R-:W-:Y:S02]  /*4b70*/  ISETP.NE.AND P2, PT, R16, R7, PT ;  /* 0x000000071000720c */ /* 0x000fe40003f45270 */
[----:B------:R-:W-:-:S02]  /*4b80*/  ISETP.LT.AND.EX P0, PT, R4, R3, PT, P0 ;  /* 0x000000030400720c */ /* 0x000fc40003f01300 */
[----:B------:R-:W-:Y:S02]  /*4b90*/  @!P4 SEL R27, RZ, 0x1, P2 ;  /* 0x00000001ff1bc807 */ /* 0x000fe40001000000 */
[-C--:B------:R-:W-:Y:S02]  /*4ba0*/  SEL R20, R13, R2.reuse, P0 ;  /* 0x000000020d147207 */ /* 0x080fe40000000000 */
[CC--:B------:R-:W-:Y:S02]  /*4bb0*/  SEL R21, R4.reuse, R3.reuse, P0 ;  /* 0x0000000304157207 */ /* 0x0c0fe40000000000 */
[----:B------:R-:W-:Y:S02]  /*4bc0*/  SEL R27, R27, 0x1, !P3 ;  /* 0x000000011b1b7807 */ /* 0x000fe40005800000 */
[----:B------:R-:W-:Y:S02]  /*4bd0*/  @!P3 SEL R20, R13, R2, !P4 ;  /* 0x000000020d14b207 */ /* 0x000fe40006000000 */
[----:B------:R-:W-:-:S07]  /*4be0*/  @!P3 SEL R21, R4, R3, !P4 ;  /* 0x000000030415b207 */ /* 0x000fce0006000000 */
.L_x_319:
[----:B------:R-:W-:Y:S05]  /*4bf0*/  BSYNC.RECONVERGENT B2 ;  /* 0x0000000000027941 */ /* 0x000fea0003800200 */
.L_x_318:
[----:B------:R-:W-:Y:S05]  /*4c00*/  @P1 BRA `(.L_x_311) ;  /* 0x00000000004c1947 */ /* 0x000fea0003800000 */
[----:B------:R-:W-:-:S05]  /*4c10*/  IMAD.IADD R9, R14, 0x1, R9 ;  /* 0x000000010e097824 */ /* 0x000fca00078e0209 */
[----:B------:R-:W-:-:S05]  /*4c20*/  IADD3 R2, P0, PT, R9, UR8, RZ ;  /* 0x0000000809027c10 */ /* 0x000fca000ff1e0ff */
[----:B------:R-:W-:-:S05]  /*4c30*/  IMAD.X R3, RZ, RZ, UR9, P0 ;  /* 0x00000009ff037e24 */ /* 0x000fca00080e06ff */
[----:B------:R-:W2:Y:S01]  /*4c40*/  LDG.E.U8 R2, desc[UR10][R2.64] ;  /* 0x0000000a02027981 */ /* 0x000ea2000c1e1100 */
[----:B------:R-:W-:Y:S02]  /*4c50*/  LOP3.LUT P3, RZ, R27, 0xff, RZ, 0xc0, !PT ;  /* 0x000000ff1bff7812 */ /* 0x000fe4000786c0ff */
[----:B------:R-:W-:-:S05]  /*4c60*/  IADD3 R9, P0, PT, R9, UR6, RZ ;  /* 0x0000000609097c10 */ /* 0x000fca000ff1e0ff */
[----:B------:R-:W-:Y:S01]  /*4c70*/  IMAD.X R8, RZ, RZ, R8, P0 ;  /* 0x000000ffff087224 */ /* 0x000fe200000e0608 */
        /* <DEDUP_REMOVED lines=12> */
.L_x_311:
[----:B------:R-:W-:Y:S05]  /*4d40*/  BSYNC.RECONVERGENT B1 ;  /* 0x0000000000017941 */ /* 0x000fea0003800200 */
.L_x_308:
        /* <DEDUP_REMOVED lines=24> */
.L_x_321:
[----:B------:R-:W-:Y:S05]  /*4ed0*/  BSYNC.RECONVERGENT B1 ;  /* 0x0000000000017941 */ /* 0x000fea0003800200 */
.L_x_320:
        /* <DEDUP_REMOVED lines=23> */
.L_x_323:
[----:B------:R-:W-:Y:S05]  /*5050*/  BSYNC.RECONVERGENT B1 ;  /* 0x0000000000017941 */ /* 0x000fea0003800200 */
.L_x_322:
        /* <DEDUP_REMOVED lines=20> */
.L_x_325:
[----:B------:R-:W-:Y:S05]  /*51a0*/  BSYNC.RECONVERGENT B1 ;  /* 0x0000000000017941 */ /* 0x000fea0003800200 */
.L_x_324:
        /* <DEDUP_REMOVED lines=20> */
.L_x_327:
[----:B------:R-:W-:Y:S05]  /*52f0*/  BSYNC.RECONVERGENT B1 ;  /* 0x0000000000017941 */ /* 0x000fea0003800200 */
.L_x_326:
        /* <DEDUP_REMOVED lines=20> */
.L_x_329:
[----:B------:R-:W-:Y:S05]  /*5440*/  BSYNC.RECONVERGENT B1 ;  /* 0x0000000000017941 */ /* 0x000fea0003800200 */
.L_x_328:
        /* <DEDUP_REMOVED lines=10> */
.L_x_331:
[----:B------:R-:W-:Y:S05]  /*54f0*/  BSYNC.RECONVERGENT B1 ;  /* 0x0000000000017941 */ /* 0x000fea0003800200 */
.L_x_330:
        /* <DEDUP_REMOVED lines=82> */
[----:B------:R-:W-:-:S07]  /*5a20*/  SEL R21, R3, R7, !P2 ;  /* 0x0000000703157207 */ /* 0x000fce0005000000 */
.L_x_289:
[----:B------:R-:W-:Y:S05]  /*5a30*/  BSYNC.RECONVERGENT B0 ;  /* 0x0000000000007941 */ /* 0x000fea0003800200 */
.L_x_264:
[----:B------:R-:W-:Y:S05]  /*5a40*/  @P1 EXIT ;  /* 0x000000000000194d */ /* 0x000fea0003800000 */
[----:B01--4-:R-:W0:Y:S02]  /*5a50*/  LDC.64 R2, c[0x0][0x398] ;  /* 0x0000e600ff027b82 */ /* 0x013e240000000a00 */
[----:B0-----:R-:W-:-:S05]  /*5a60*/  IMAD.WIDE.U32 R2, R0, 0x10, R2 ;  /* 0x0000001000027825 */ /* 0x001fca00078e0002 */
[----:B------:R-:W-:Y:S04]  /*5a70*/  STG.E.64 desc[UR10][R2.64+0x8], R20 ;  /* 0x0000081402007986 */ /* 0x000fe8000c101b0a */
[----:B------:R-:W-:Y:S01]  /*5a80*/  STG.E.U8 desc[UR10][R2.64], R27 ;  /* 0x0000001b02007986 */ /* 0x000fe2000c10110a */
[----:B------:R-:W-:Y:S05]  /*5a90*/  EXIT ;  /* 0x000000000000794d */ /* 0x000fea0003800000 */
.L_x_332:
        /* <DEDUP_REMOVED lines=14> */
.L_x_1277:


//--------------------- .text._ZN3cub18CUB_300001_SM_10006detail6reduce28DeviceReduceSingleTileKernelINS2_10policy_hubIN4cuda3std3__45tupleIJblEEEjN6thrust24THRUST_300001_SM_1000_NS8cuda_cub9__find_if7functorIS9_EEE10Policy1000ENSB_12zip_iteratorINS8_IJNSD_26transform_input_iterator_tIbNSB_6detail15normal_iteratorINSB_10device_ptrIbEEEENSK_10functional5actorINSP_9compositeIJNSP_16operator_adaptorINS7_8equal_toIvEEEENSQ_INSP_8argumentILj0EEEEENSQ_INSP_5valueIbEEEEEEEEEEENSB_17counting_iteratorIlNSB_11use_defaultES16_S16_EEEEEEEPS9_jSF_S9_S9_NS7_10__identityEEEvT0_T1_T2_T3_T4_T6_ --------------------------
	.section	.text._ZN3cub18CUB_300001_SM_10006detail6reduce28DeviceReduceSingleTileKernelINS2_10policy_hubIN4cuda3std3__45tupleIJblEEEjN6thrust24THRUST_300001_SM_1000_NS8cuda_cub9__find_if7functorIS9_EEE10Policy1000ENSB_12zip_iteratorINS8_IJNSD_26transform_input_iterator_tIbNSB_6detail15normal_iteratorINSB_10device_ptrIbEEEENSK_10functional5actorINSP_9compositeIJNSP_16operator_adaptorINS7_8equal_toIvEEEENSQ_INSP_8argumentILj0EEEEENSQ_INSP_5valueIbEEEEEEEEEEENSB_17counting_iteratorIlNSB_11use_defaultES16_S16_EEEEEEEPS9_jSF_S9_S9_NS7_10__identityEEEvT0_T1_T2_T3_T4_T6_,"ax",@progbits
	.align	128
        .global         _ZN3cub18CUB_300001_SM_10006detail6reduce28DeviceReduceSingleTileKernelINS2_10policy_hubIN4cuda3std3__45tupleIJblEEEjN6thrust24THRUST_300001_SM_1000_NS8cuda_cub9__find_if7functorIS9_EEE10Policy1000ENSB_12zip_iteratorINS8_IJNSD_26transform_input_iterator_tIbNSB_6detail15normal_iteratorINSB_10device_ptrIbEEEENSK_10functional5actorINSP_9compositeIJNSP_16operator_adaptorINS7_8equal_toIvEEEENSQ_INSP_8argumentILj0EEEEENSQ_INSP_5valueIbEEEEEEEEEEENSB_17counting_iteratorIlNSB_11use_defaultES16_S16_EEEEEEEPS9_jSF_S9_S9_NS7_10__identityEEEvT0_T1_T2_T3_T4_T6_
        .type           _ZN3cub18CUB_300001_SM_10006detail6reduce28DeviceReduceSingleTileKernelINS2_10policy_hubIN4cuda3std3__45tupleIJblEEEjN6thrust24THRUST_300001_SM_1000_NS8cuda_cub9__find_if7functorIS9_EEE10Policy1000ENSB_12zip_iteratorINS8_IJNSD_26transform_input_iterator_tIbNSB_6detail15normal_iteratorINSB_10device_ptrIbEEEENSK_10functional5actorINSP_9compositeIJNSP_16operator_adaptorINS7_8equal_toIvEEEENSQ_INSP_8argumentILj0EEEEENSQ_INSP_5valueIbEEEEEEEEEEENSB_17counting_iteratorIlNSB_11use_defaultES16_S16_EEEEEEEPS9_jSF_S9_S9_NS7_10__identityEEEvT0_T1_T2_T3_T4_T6_,@function
        .size           _ZN3cub18CUB_300001_SM_10006detail6reduce28DeviceReduceSingleTileKernelINS2_10policy_hubIN4cuda3std3__45tupleIJblEEEjN6thrust24THRUST_300001_SM_1000_NS8cuda_cub9__find_if7functorIS9_EEE10Policy1000ENSB_12zip_iteratorINS8_IJNSD_26transform_input_iterator_tIbNSB_6detail15normal_iteratorINSB_10device_ptrIbEEEENSK_10functional5actorINSP_9compositeIJNSP_16operator_adaptorINS7_8equal_toIvEEEENSQ_INSP_8argumentILj0EEEEENSQ_INSP_5valueIbEEEEEEEEEEENSB_17counting_iteratorIlNSB_11use_defaultES16_S16_EEEEEEEPS9_jSF_S9_S9_NS7_10__identityEEEvT0_T1_T2_T3_T4_T6_,(.L_x_1278 - _ZN3cub18CUB_300001_SM_10006detail6reduce28DeviceReduceSingleTileKernelINS2_10policy_hubIN4cuda3std3__45tupleIJblEEEjN6thrust24THRUST_300001_SM_1000_NS8cuda_cub9__find_if7functorIS9_EEE10Policy1000ENSB_12zip_iteratorINS8_IJNSD_26transform_input_iterator_tIbNSB_6detail15normal_iteratorINSB_10device_ptrIbEEEENSK_10functional5actorINSP_9compositeIJNSP_16operator_adaptorINS7_8equal_toIvEEEENSQ_INSP_8argumentILj0EEEEENSQ_INSP_5valueIbEEEEEEEEEEENSB_17counting_iteratorIlNSB_11use_defaultES16_S16_EEEEEEEPS9_jSF_S9_S9_NS7_10__identityEEEvT0_T1_T2_T3_T4_T6_)
        .other          _ZN3cub18CUB_300001_SM_10006detail6reduce28DeviceReduceSingleTileKernelINS2_10policy_hubIN4cuda3std3__45tupleIJblEEEjN6thrust24THRUST_300001_SM_1000_NS8cuda_cub9__find_if7functorIS9_EEE10Policy1000ENSB_12zip_iteratorINS8_IJNSD_26transform_input_iterator_tIbNSB_6detail15normal_iteratorINSB_10device_ptrIbEEEENSK_10functional5actorINSP_9compositeIJNSP_16operator_adaptorINS7_8equal_toIvEEEENSQ_INSP_8argumentILj0EEEEENSQ_INSP_5valueIbEEEEEEEEEEENSB_17counting_iteratorIlNSB_11use_defaultES16_S16_EEEEEEEPS9_jSF_S9_S9_NS7_10__identityEEEvT0_T1_T2_T3_T4_T6_,@"STO_CUDA_ENTRY STV_DEFAULT"
_ZN3cub18CUB_300001_SM_10006detail6reduce28DeviceReduceSingleTileKernelINS2_10policy_hubIN4cuda3std3__45tupleIJblEEEjN6thrust24THRUST_300001_SM_1000_NS8cuda_cub9__find_if7functorIS9_EEE10Policy1000ENSB_12zip_iteratorINS8_IJNSD_26transform_input_iterator_tIbNSB_6detail15normal_iteratorINSB_10device_ptrIbEEEENSK_10functional5actorINSP_9compositeIJNSP_16operator_adaptorINS7_8equal_toIvEEEENSQ_INSP_8argumentILj0EEEEENSQ_INSP_5valueIbEEEEEEEEEEENSB_17counting_iteratorIlNSB_11use_defaultES16_S16_EEEEEEEPS9_jSF_S9_S9_NS7_10__identityEEEvT0_T1_T2_T3_T4_T6_:
.text._ZN3cub18CUB_300001_SM_10006detail6reduce28DeviceReduceSingleTileKernelINS2_10policy_hubIN4cuda3std3__45tupleIJblEEEjN6thrust24THRUST_300001_SM_1000_NS8cuda_cub9__find_if7functorIS9_EEE10Policy1000ENSB_12zip_iteratorINS8_IJNSD_26transform_input_iterator_tIbNSB_6detail15normal_iteratorINSB_10device_ptrIbEEEENSK_10functional5actorINSP_9compositeIJNSP_16operator_adaptorINS7_8equal_toIvEEEENSQ_INSP_8argumentILj0EEEEENSQ_INSP_5valueIbEEEEEEEEEEENSB_17counting_iteratorIlNSB_11use_defaultES16_S16_EEEEEEEPS9_jSF_S9_S9_NS7_10__identityEEEvT0_T1_T2_T3_T4_T6_:
        /* <DEDUP_REMOVED lines=14> */
.L_x_333:
[----:B------:R-:W0:Y:S01]  /*00e0*/  LDC.U16 R2, c[0x0][0x38a] ;  /* 0x0000e280ff027b82 */ /* 0x000e220000000400 */
[----:B------:R-:W-:Y:S01]  /*00f0*/  UISETP.GT.U32.AND UP0, UPT, UR4, 0x3ff, UPT ;  /* 0x000003ff0400788c */ /* 0x000fe2000bf04070 */
[----:B------:R-:W-:Y:S08]  /*0100*/  BSSY.RECONVERGENT B0, `(.L_x_334) ;  /* 0x000055e000007945 */ /* 0x000ff00003800200 */
[----:B------:R-:W-:Y:S05]  /*0110*/  BRA.U UP0, `(.L_x_335) ;  /* 0x0000002d00c87547 */ /* 0x000fea000b800000 */
[----:B------:R-:W2:Y:S01]  /*0120*/  S2R R3, SR_TID.X ;  /* 0x0000000000037919 */ /* 0x000ea20000002100 */
[----:B------:R-:W-:Y:S01]  /*0130*/  CS2R R10, SRZ ;  /* 0x00000000000a7805 */ /* 0x000fe2000001ff00 */
        /* <DEDUP_REMOVED lines=13> */
[----:B------:R-:W-:Y:S02]  /*0210*/  PRMT R12, RZ, 0x7610, R12 ;  /* 0x00007610ff0c7816 */ /* 0x000fe4000000000c */
        /* <DEDUP_REMOVED lines=16> */
.L_x_340:
        /* <DEDUP_REMOVED lines=15> */
[----:B------:R-:W-:-:S04]  /*0410*/  VIADD R4, R4, 0x800 ;  /* 0x0000080004047836 */ /* 0x000fc80000000000 */
[----:B------:R-:W-:Y:S01]  /*0420*/  IMAD.X R14, RZ, RZ, UR11, P3 ;  /* 0x0000000bff0e7e24 */ /* 0x000fe200098e06ff */
[CC--:B--2---:R-:W-:Y:S02]  /*0430*/  ISETP.NE.AND P0, PT, R25.reuse, R12.reuse, PT ;  /* 0x0000000c1900720c */ /* 0x0c4fe40003f05270 */
[----:B------:R-:W-:-:S03]  /*0440*/  ISETP.EQ.AND P2, PT, R25, R12, P5 ;  /* 0x0000000c1900720c */ /* 0x000fc60002f42270 */
        /* <DEDUP_REMOVED lines=20> */
[CC--:B------:R-:W-:Y:S02]  /*0590*/  SEL R20, R7.reuse, R16.reuse, P0 ;  /* 0x0000001007147207 */ /* 0x0c0fe40000000000 */
[-C--:B------:R-:W-:Y:S02]  /*05a0*/  SEL R25, R10, R31.reuse, P0 ;  /* 0x0000001f0a197207 */ /* 0x080fe40000000000 */
        /* <DEDUP_REMOVED lines=48> */
[----:B------:R-:W-:Y:S02]  /*08b0*/  SEL R19, R7, R10, P0 ;  /* 0x0000000a07137207 */ /* 0x000fe40000000000 */
[----:B------:R-:W-:Y:S02]  /*08c0*/  SEL R20, R11, R16, P0 ;  /* 0x000000100b147207 */ /* 0x000fe40000000000 */
        /* <DEDUP_REMOVED lines=30> */
.L_x_339:
[----:B------:R-:W-:Y:S05]  /*0ab0*/  BSYNC.RECONVERGENT B2 ;  /* 0x0000000000027941 */ /* 0x000fea0003800200 */
.L_x_338:
        /* <DEDUP_REMOVED lines=13> */
[----:B------:R-:W-:-:S02]  /*0b90*/  LOP3.LUT P3, RZ, R12, 0xff, RZ, 0xc0, !PT ;  /* 0x000000ff0cff7812 */ /* 0x000fc4000786c0ff */
[----:B------:R-:W-:Y:S02]  /*0ba0*/  PRMT R22, R2, 0x7770, RZ ;  /* 0x0000777002167816 */ /* 0x000fe400000000ff */
[----:B0-----:R-:W-:-:S05]  /*0bb0*/  IADD3 R17, P2, PT, R4, UR12, RZ ;  /* 0x0000000c04117c10 */ /* 0x001fca000ff5e0ff */
[----:B------:R-:W-:Y:S02]  /*0bc0*/  IMAD.X R16, RZ, RZ, UR13, P2 ;  /* 0x0000000dff107e24 */ /* 0x000fe400090e06ff */
[----:B-----5:R-:W-:-:S05]  /*0bd0*/  VIADD R6, R4, 0x100 ;  /* 0x0000010004067836 */ /* 0x020fca0000000000 */
[----:B------:R-:W-:Y:S01]  /*0be0*/  IADD3 R7, P5, PT, R6, UR12, RZ ;  /* 0x0000000c06077c10 */ /* 0x000fe2000ffbe0ff */
[----:B------:R-:W-:Y:S01]  /*0bf0*/  VIADD R6, R4, 0x200 ;  /* 0x0000020004067836 */ /* 0x000fe20000000000 */
[CC--:B--2---:R-:W-:Y:S02]  /*0c00*/  ISETP.NE.AND P0, PT, R9.reuse, R22.reuse, PT ;  /* 0x000000160900720c */ /* 0x0c4fe40003f05270 */
[----:B------:R-:W-:Y:S01]  /*0c10*/  ISETP.EQ.AND P4, PT, R9, R22, P3 ;  /* 0x000000160900720c */ /* 0x000fe20001f82270 */
[----:B------:R-:W-:Y:S01]  /*0c20*/  IMAD.X R9, RZ, RZ, UR13, P5 ;  /* 0x0000000dff097e24 */ /* 0x000fe2000a8e06ff */
        /* <DEDUP_REMOVED lines=20> */
[----:B------:R-:W-:Y:S01]  /*0d70*/  IADD3 R7, P0, PT, R6, UR12, RZ ;  /* 0x0000000c06077c10 */ /* 0x000fe2000ff1e0ff */
[----:B------:R-:W-:Y:S01]  /*0d80*/  VIADD R6, R4, 0x300 ;  /* 0x0000030004067836 */ /* 0x000fe20000000000 */
[-C--:B----4-:R-:W-:Y:S01]  /*0d90*/  ISETP.NE.AND P2, PT, R14, R22.reuse, PT ;  /* 0x000000160e00720c */ /* 0x090fe20003f45270 */
[----:B------:R-:W-:Y:S01]  /*0da0*/  VIADD R4, R4, 0x400 ;  /* 0x0000040004047836 */ /* 0x000fe20000000000 */
[----:B------:R-:W-:Y:S01]  /*0db0*/  ISETP.EQ.AND P4, PT, R14, R22, P3 ;  /* 0x000000160e00720c */ /* 0x000fe20001f82270 */
[----:B------:R-:W-:Y:S01]  /*0dc0*/  IMAD.X R10, RZ, RZ, UR13, P0 ;  /* 0x0000000dff0a7e24 */ /* 0x000fe200080e06ff */
[----:B------:R-:W-:-:S02]  /*0dd0*/  @!P3 SEL R12, RZ, 0x1, P2 ;  /* 0x00000001ff0cb807 */ /* 0x000fc40001000000 */
[CC--:B------:R-:W-:Y:S02]  /*0de0*/  ISETP.LT.U32.AND P0, PT, R7.reuse, R16.reuse, PT ;  /* 0x000000100700720c */ /* 0x0c0fe40003f01070 */
[----:B------:R-:W-:Y:S02]  /*0df0*/  SEL R12, R12, 0x1, !P4 ;  /* 0x000000010c0c7807 */ /* 0x000fe40006000000 */
[----:B------:R-:W-:Y:S02]  /*0e00*/  ISETP.LT.AND.EX P0, PT, R10, R11, PT, P0 ;  /* 0x0000000b0a00720c */ /* 0x000fe40003f01300 */
[----:B------:R-:W-:Y:S02]  /*0e10*/  LOP3.LUT P2, RZ, R12, 0xff, RZ, 0xc0, !PT ;  /* 0x000000ff0cff7812 */ /* 0x000fe4000784c0ff */
[----:B------:R-:W-:Y:S02]  /*0e20*/  IADD3 R6, P5, PT, R6, UR12, RZ ;  /* 0x0000000c06067c10 */ /* 0x000fe4000ffbe0ff */
[----:B------:R-:W-:-:S02]  /*0e30*/  SEL R9, R7, R16, P0 ;  /* 0x0000001007097207 */ /* 0x000fc40000000000 */
[CC--:B------:R-:W-:Y:S02]  /*0e40*/  SEL R14, R10.reuse, R11.reuse, P0 ;  /* 0x0000000b0a0e7207 */ /* 0x0c0fe40000000000 */
[----:B------:R-:W-:Y:S01]  /*0e50*/  @!P4 SEL R9, R7, R16, !P3 ;  /* 0x000000100709c207 */ /* 0x000fe20005800000 */
[----:B------:R-:W-:Y:S01]  /*0e60*/  IMAD.X R7, RZ, RZ, UR13, P5 ;  /* 0x0000000dff077e24 */ /* 0x000fe2000a8e06ff */
[----:B------:R-:W-:Y:S02]  /*0e70*/  @!P4 SEL R14, R10, R11, !P3 ;  /* 0x0000000b0a0ec207 */ /* 0x000fe40005800000 */
        /* <DEDUP_REMOVED lines=10> */
.L_x_342:
[----:B------:R-:W-:Y:S05]  /*0f20*/  BSYNC.RECONVERGENT B2 ;  /* 0x0000000000027941 */ /* 0x000fea0003800200 */
.L_x_341:
        /* <DEDUP_REMOVED lines=23> */
[-C--:B------:R-:W-:Y:S02]  /*10a0*/  ISETP.LT.AND.EX P0, PT, R8, R11.reuse, PT, P0 ;  /* 0x0000000b0800720c */ /* 0x080fe40003f01300 */
[----:B------:R-:W-:Y:S02]  /*10b0*/  LOP3.LUT P4, RZ, R12, 0xff, RZ, 0xc0, !PT ;  /* 0x000000ff0cff7812 */ /* 0x000fe4000788c0ff */
[----:B------:R-:W-:Y:S02]  /*10c0*/  SEL R6, R5, R10, P0 ;  /* 0x0000000a05067207 */ /* 0x000fe40000000000 */
[----:B------:R-:W-:-:S02]  /*10d0*/  SEL R7, R8, R11, P0 ;  /* 0x0000000b08077207 */ /* 0x000fc40000000000 */
[----:B------:R-:W-:Y:S02]  /*10e0*/  @!P3 SEL R6, R5, R10, !P2 ;  /* 0x0000000a0506b207 */ /* 0x000fe40005000000 */
[----:B------:R-:W-:Y:S01]  /*10f0*/  @!P3 SEL R7, R8, R11, !P2 ;  /* 0x0000000b0807b207 */ /* 0x000fe20005000000 */
[----:B------:R-:W-:Y:S01]  /*1100*/  IMAD.X R8, RZ, RZ, UR13, P5 ;  /* 0x0000000dff087e24 */ /* 0x000fe2000a8e06ff */
[CC--:B----4-:R-:W-:Y:S02]  /*1110*/  ISETP.EQ.AND P3, PT, R14.reuse, R9.reuse, P4 ;  /* 0x000000090e00720c */ /* 0x0d0fe40002762270 */
        /* <DEDUP_REMOVED lines=9> */
.L_x_344:
[----:B------:R-:W-:Y:S05]  /*11b0*/  BSYNC.RECONVERGENT B2 ;  /* 0x0000000000027941 */ /* 0x000fea0003800200 */
.L_x_343:
[----:B------:R-:W-:Y:S05]  /*11c0*/  @P1 BRA `(.L_x_337) ;  /* 0x0000000000541947 */ /* 0x000fea0003800000 */
[----:B------:R-:W0:Y:S02]  /*11d0*/  LDCU.64 UR12, c[0x0][0x380] ;  /* 0x00007000ff0c77ac */ /* 0x000e240008000a00 */
[----:B0-----:R-:W-:-:S05]  /*11e0*/  IADD3 R6, P0, PT, R4, UR12, RZ ;  /* 0x0000000c04067c10 */ /* 0x001fca000ff1e0ff */
[----:B------:R-:W-:Y:S01]  /*11f0*/  IMAD.X R7, RZ, RZ, UR13, P0 ;  /* 0x0000000dff077e24 */ /* 0x000fe200080e06ff */
[----:B------:R-:W0:Y:S04]  /*1200*/  LDCU.64 UR12, c[0x0][0x390] ;  /* 0x00007200ff0c77ac */ /* 0x000e280008000a00 */
[----:B------:R-:W2:Y:S01]  /*1210*/  LDG.E.U8 R6, desc[UR8][R6.64] ;  /* 0x0000000806067981 */ /* 0x000ea2000c1e1100 */
[----:B------:R-:W-:Y:S02]  /*1220*/  PRMT R9, R2, 0x7770, RZ ;  /* 0x0000777002097816 */ /* 0x000fe400000000ff */
[----:B------:R-:W-:Y:S02]  /*1230*/  LOP3.LUT P3, RZ, R12, 0xff, RZ, 0xc0, !PT ;  /* 0x000000ff0cff7812 */ /* 0x000fe4000786c0ff */
[----:B0-----:R-:W-:-:S05]  /*1240*/  IADD3 R5, P0, PT, R4, UR12, RZ ;  /* 0x0000000c04057c10 */ /* 0x001fca000ff1e0ff */
[----:B------:R-:W-:Y:S01]  /*1250*/  IMAD.X R8, RZ, RZ, UR13, P0 ;  /* 0x0000000dff087e24 */ /* 0x000fe200080e06ff */
        /* <DEDUP_REMOVED lines=12> */
.L_x_337:
[----:B------:R-:W-:Y:S05]  /*1320*/  BSYNC.RECONVERGENT B1 ;  /* 0x0000000000017941 */ /* 0x000fea0003800200 */
.L_x_336:
[----:B------:R-:W-:-:S09]  /*1330*/  UISETP.GE.U32.AND UP0, UPT, UR4, 0x100, UPT ;  /* 0x000001000400788c */ /* 0x000fd2000bf06070 */
        /* <DEDUP_REMOVED lines=25> */
.L_x_347:
[----:B------:R-:W-:Y:S05]  /*14d0*/  BSYNC.RECONVERGENT B1 ;  /* 0x0000000000017941 */ /* 0x000fea0003800200 */
.L_x_346:
        /* <DEDUP_REMOVED lines=23> */
.L_x_349:
[----:B------:R-:W-:Y:S05]  /*1650*/  BSYNC.RECONVERGENT B1 ;  /* 0x0000000000017941 */ /* 0x000fea0003800200 */
.L_x_348:
        /* <DEDUP_REMOVED lines=20> */
.L_x_351:
[----:B------:R-:W-:Y:S05]  /*17a0*/  BSYNC.RECONVERGENT B1 ;  /* 0x0000000000017941 */ /* 0x000fea0003800200 */
.L_x_350:
        /* <DEDUP_REMOVED lines=20> */
.L_x_353:
[----:B------:R-:W-:Y:S05]  /*18f0*/  BSYNC.RECONVERGENT B1 ;  /* 0x0000000000017941 */ /* 0x000fea0003800200 */
.L_x_352:
        /* <DEDUP_REMOVED lines=20> */
.L_x_355:
[----:B------:R-:W-:Y:S05]  /*1a40*/  BSYNC.RECONVERGENT B1 ;  /* 0x0000000000017941 */ /* 0x000fea0003800200 */
.L_x_354:
[----:B------:R-:W-:Y:S04]  /*1a50*/  BSSY.RECONVERGENT B1, `(.L_x_356) ;  /* 0x000000a000017945 */ /* 0x000fe80003800200 */
[----:B------:R-:W-:Y:S05]  /*1a60*/  @P1 BRA `(.L_x_357) ;  /* 0x0000000000201947 */ /* 0x000fea0003800000 */
[----:B0-----:R-:W0:Y:S01]  /*1a70*/  S2R R5, SR_CgaCtaId ;  /* 0x0000000000057919 */ /* 0x001e220000008800 */
[----:B--2---:R-:W-:Y:S02]  /*1a80*/  MOV R4, 0x400 ;  /* 0x0000040000047802 */ /* 0x004fe40000000f00 */
[----:B------:R-:W-:-:S04]  /*1a90*/  SHF.R.U32.HI R2, RZ, 0x1, R3 ;  /* 0x00000001ff027819 */ /* 0x000fc80000011603 */
[----:B------:R-:W-:Y:S02]  /*1aa0*/  LOP3.LUT R2, R2, 0x1f0, RZ, 0xc0, !PT ;  /* 0x000001f002027812 */ /* 0x000fe400078ec0ff */
[----:B0-----:R-:W-:-:S05]  /*1ab0*/  LEA R5, R5, R4, 0x18 ;  /* 0x0000000405057211 */ /* 0x001fca00078ec0ff */
[----:B------:R-:W-:-:S05]  /*1ac0*/  IMAD.IADD R5, R2, 0x1, R5 ;  /* 0x0000000102057824 */ /* 0x000fca00078e0205 */
[----:B------:R0:W-:Y:S04]  /*1ad0*/  STS.64 [R5+0x10], R10 ;  /* 0x0000100a05007388 */ /* 0x0001e80000000a00 */
[----:B------:R0:W-:Y:S02]  /*1ae0*/  STS.U8 [R5+0x8], R12 ;  /* 0x0000080c05007388 */ /* 0x0001e40000000000 */
.L_x_357:
[----:B------:R-:W-:Y:S05]  /*1af0*/  BSYNC.RECONVERGENT B1 ;  /* 0x0000000000017941 */ /* 0x000fea0003800200 */
.L_x_356:
        /* <DEDUP_REMOVED lines=8> */
[----:B0-2---:R-:W0:Y:S04]  /*1b80*/  LDS.64 R4, [UR5+0x20] ;  /* 0x00002005ff047984 */ /* 0x005e280008000a00 */
[----:B------:R-:W2:Y:S04]  /*1b90*/  LDS.U8 R16, [UR5+0x28] ;  /* 0x00002805ff107984 */ /* 0x000ea80008000000 */
[----:B------:R-:W1:Y:S04]  /*1ba0*/  LDS.64 R8, [UR5+0x30] ;  /* 0x00003005ff087984 */ /* 0x000e680008000a00 */
[----:B------:R-:W1:Y:S04]  /*1bb0*/  LDS.U8 R17, [UR5+0x38] ;  /* 0x00003805ff117984 */ /* 0x000e680008000000 */
[----:B----4-:R-:W4:Y:S04]  /*1bc0*/  LDS.64 R6, [UR5+0x40] ;  /* 0x00004005ff067984 */ /* 0x010f280008000a00 */
[----:B------:R-:W4:Y:S04]  /*1bd0*/  LDS.U8 R18, [UR5+0x48] ;  /* 0x00004805ff127984 */ /* 0x000f280008000000 */
[----:B------:R-:W4:Y:S01]  /*1be0*/  LDS.64 R2, [UR5+0x50] ;  /* 0x00005005ff027984 */ /* 0x000f220008000a00 */
[----:B-----5:R-:W-:-:S02]  /*1bf0*/  ISETP.NE.AND P2, PT, R14, RZ, PT ;  /* 0x000000ff0e00720c */ /* 0x020fc40003f45270 */
[----:B0-----:R-:W-:Y:S02]  /*1c00*/  ISETP.LT.U32.AND P0, PT, R4, R10, PT ;  /* 0x0000000a0400720c */ /* 0x001fe40003f01070 */
[----:B------:R-:W-:Y:S02]  /*1c10*/  @P4 SEL R14, R12, 0x1, !P2 ;  /* 0x000000010c0e4807 */ /* 0x000fe40005000000 */
[----:B------:R-:W-:Y:S01]  /*1c20*/  ISETP.LT.AND.EX P0, PT, R5, R11, PT, P0 ;  /* 0x0000000b0500720c */ /* 0x000fe20003f01300 */
[----:B------:R-:W-:Y:S01]  /*1c30*/  LDS.U8 R12, [UR5+0x78] ;  /* 0x00007805ff0c7984 */ /* 0x000fe20008000000 */
[----:B------:R-:W-:Y:S02]  /*1c40*/  LOP3.LUT P3, RZ, R14, 0xff, RZ, 0xc0, !PT ;  /* 0x000000ff0eff7812 */ /* 0x000fe4000786c0ff */
[----:B--2---:R-:W-:-:S03]  /*1c50*/  ISETP.NE.AND P5, PT, R16, RZ, PT ;  /* 0x000000ff1000720c */ /* 0x004fc60003fa5270 */
[C---:B-1-3--:R-:W-:Y:S02]  /*1c60*/  @P2 SEL R10, R4.reuse, R10, P0 ;  /* 0x0000000a040a2207 */ /* 0x04afe40000000000 */
[C---:B------:R-:W-:Y:S02]  /*1c70*/  @P2 SEL R11, R5.reuse, R11, P0 ;  /* 0x0000000b050b2207 */ /* 0x040fe40000000000 */
[----:B------:R-:W-:Y:S02]  /*1c80*/  SEL R13, R4, R10, !P4 ;  /* 0x0000000a040d7207 */ /* 0x000fe40006000000 */
[----:B------:R-:W-:Y:S01]  /*1c90*/  SEL R15, R5, R11, !P4 ;  /* 0x0000000b050f7207 */ /* 0x000fe20006000000 */
[----:B------:R-:W0:Y:S01]  /*1ca0*/  LDS.U8 R10, [UR5+0x58] ;  /* 0x00005805ff0a7984 */ /* 0x000e220008000000 */
[----:B------:R-:W-:Y:S02]  /*1cb0*/  ISETP.LT.U32.AND P0, PT, R8, R13, PT ;  /* 0x0000000d0800720c */ /* 0x000fe40003f01070 */
[----:B------:R-:W-:Y:S01]  /*1cc0*/  @P3 SEL R16, R14, 0x1, !P5 ;  /* 0x000000010e103807 */ /* 0x000fe20006800000 */
[----:B------:R-:W1:Y:S01]  /*1cd0*/  LDS.64 R4, [UR5+0x60] ;  /* 0x00006005ff047984 */ /* 0x000e620008000a00 */
[----:B------:R-:W-:-:S02]  /*1ce0*/  ISETP.LT.AND.EX P0, PT, R9, R15, PT, P0 ;  /* 0x0000000f0900720c */ /* 0x000fc40003f01300 */
[----:B------:R-:W-:Y:S01]  /*1cf0*/  LOP3.LUT P2, RZ, R16, 0xff, RZ, 0xc0, !PT ;  /* 0x000000ff10ff7812 */ /* 0x000fe2000784c0ff */
[----:B------:R-:W2:Y:S01]  /*1d00*/  LDS.U8 R14, [UR5+0x68] ;  /* 0x00006805ff0e7984 */ /* 0x000ea20008000000 */
[C---:B------:R-:W-:Y:S02]  /*1d10*/  @P5 SEL R13, R8.reuse, R13, P0 ;  /* 0x0000000d080d5207 */ /* 0x040fe40000000000 */
[----:B------:R-:W-:Y:S02]  /*1d20*/  ISETP.NE.AND P4, PT, R17, RZ, PT ;  /* 0x000000ff1100720c */ /* 0x000fe40003f85270 */
[C---:B------:R-:W-:Y:S02]  /*1d30*/  @P5 SEL R15, R9.reuse, R15, P0 ;  /* 0x0000000f090f5207 */ /* 0x040fe40000000000 */
[----:B------:R-:W-:Y:S02]  /*1d40*/  SEL R11, R8, R13, !P3 ;  /* 0x0000000d080b7207 */ /* 0x000fe40005800000 */
[----:B------:R-:W-:-:S02]  /*1d50*/  SEL R13, R9, R15, !P3 ;  /* 0x0000000f090d7207 */ /* 0x000fc40005800000 */
[----:B----4-:R-:W-:Y:S01]  /*1d60*/  ISETP.LT.U32.AND P0, PT, R6, R11, PT ;  /* 0x0000000b0600720c */ /* 0x010fe20003f01070 */
[----:B------:R-:W3:Y:S01]  /*1d70*/  LDS.64 R8, [UR5+0x70] ;  /* 0x00007005ff087984 */ /* 0x000ee20008000a00 */
[----:B------:R-:W-:Y:S02]  /*1d80*/  @P2 SEL R17, R16, 0x1, !P4 ;  /* 0x0000000110112807 */ /* 0x000fe40006000000 */
[----:B------:R-:W-:Y:S02]  /*1d90*/  ISETP.LT.AND.EX P0, PT, R7, R13, PT, P0 ;  /* 0x0000000d0700720c */ /* 0x000fe40003f01300 */
[----:B------:R-:W-:Y:S02]  /*1da0*/  ISETP.NE.AND P3, PT, R18, RZ, PT ;  /* 0x000000ff1200720c */ /* 0x000fe40003f65270 */
[----:B------:R-:W-:Y:S02]  /*1db0*/  @P4 SEL R11, R6, R11, P0 ;  /* 0x0000000b060b4207 */ /* 0x000fe40000000000 */
[----:B------:R-:W-:-:S02]  /*1dc0*/  LOP3.LUT P5, RZ, R17, 0xff, RZ, 0xc0, !PT ;  /* 0x000000ff11ff7812 */ /* 0x000fc400078ac0ff */
[C---:B------:R-:W-:Y:S02]  /*1dd0*/  @P4 SEL R13, R7.reuse, R13, P0 ;  /* 0x0000000d070d4207 */ /* 0x040fe40000000000 */
[----:B------:R-:W-:Y:S02]  /*1de0*/  SEL R11, R6, R11, !P2 ;  /* 0x0000000b060b7207 */ /* 0x000fe40005000000 */
[----:B------:R-:W-:Y:S02]  /*1df0*/  SEL R13, R7, R13, !P2 ;  /* 0x0000000d070d7207 */ /* 0x000fe40005000000 */
[----:B------:R-:W-:Y:S01]  /*1e00*/  ISETP.LT.U32.AND P0, PT, R2, R11, PT ;  /* 0x0000000b0200720c */ /* 0x000fe20003f01070 */
[----:B------:R-:W4:Y:S01]  /*1e10*/  LDS.64 R6, [UR5+0x80] ;  /* 0x00008005ff067984 */ /* 0x000f220008000a00 */
[----:B0-----:R-:W-:Y:S02]  /*1e20*/  ISETP.NE.AND P2, PT, R10, RZ, PT ;  /* 0x000000ff0a00720c */ /* 0x001fe40003f45270 */
[----:B------:R-:W-:-:S02]  /*1e30*/  ISETP.LT.AND.EX P0, PT, R3, R13, PT, P0 ;  /* 0x0000000d0300720c */ /* 0x000fc40003f01300 */
[----:B------:R-:W-:Y:S02]  /*1e40*/  @P5 SEL R18, R17, 0x1, !P3 ;  /* 0x0000000111125807 */ /* 0x000fe40005800000 */
[C---:B------:R-:W-:Y:S02]  /*1e50*/  @P3 SEL R11, R2.reuse, R11, P0 ;  /* 0x0000000b020b3207 */ /* 0x040fe40000000000 */
[C---:B------:R-:W-:Y:S02]  /*1e60*/  @P3 SEL R13, R3.reuse, R13, P0 ;  /* 0x0000000d030d3207 */ /* 0x040fe40000000000 */
[----:B------:R-:W-:Y:S02]  /*1e70*/  SEL R11, R2, R11, !P5 ;  /* 0x0000000b020b7207 */ /* 0x000fe40006800000 */
[----:B------:R-:W-:Y:S02]  /*1e80*/  LOP3.LUT P4, RZ, R18, 0xff, RZ, 0xc0, !PT ;  /* 0x000000ff12ff7812 */ /* 0x000fe4000788c0ff */
[----:B------:R-:W-:-:S02]  /*1e90*/  SEL R13, R3, R13, !P5 ;  /* 0x0000000d030d7207 */ /* 0x000fc40006800000 */
[----:B-1----:R-:W-:Y:S02]  /*1ea0*/  ISETP.LT.U32.AND P0, PT, R4, R11, PT ;  /* 0x0000000b0400720c */ /* 0x002fe40003f01070 */
[----:B--2---:R-:W-:Y:S02]  /*1eb0*/  ISETP.NE.AND P3, PT, R14, RZ, PT ;  /* 0x000000ff0e00720c */ /* 0x004fe40003f65270 */
[----:B------:R-:W-:-:S04]  /*1ec0*/  ISETP.LT.AND.EX P0, PT, R5, R13, PT, P0 ;  /* 0x0000000d0500720c */ /* 0x000fc80003f01300 */
[----:B------:R-:W-:Y:S02]  /*1ed0*/  @P2 SEL R11, R4, R11, P0 ;  /* 0x0000000b040b2207 */ /* 0x000fe40000000000 */
[----:B------:R-:W-:Y:S02]  /*1ee0*/  @P4 SEL R10, R18, 0x1, !P2 ;  /* 0x00000001120a4807 */ /* 0x000fe40005000000 */
[C---:B------:R-:W-:Y:S02]  /*1ef0*/  @P2 SEL R13, R5.reuse, R13, P0 ;  /* 0x0000000d050d2207 */ /* 0x040fe40000000000 */
[----:B------:R-:W-:Y:S02]  /*1f00*/  SEL R3, R4, R11, !P4 ;  /* 0x0000000b04037207 */ /* 0x000fe40006000000 */
[----:B------:R-:W-:Y:S02]  /*1f10*/  LOP3.LUT P5, RZ, R10, 0xff, RZ, 0xc0, !PT ;  /* 0x000000ff0aff7812 */ /* 0x000fe400078ac0ff */
[----:B------:R-:W-:-:S02]  /*1f20*/  SEL R5, R5, R13, !P4 ;  /* 0x0000000d05057207 */ /* 0x000fc40006000000 */
[----:B---3--:R-:W-:Y:S02]  /*1f30*/  ISETP.LT.U32.AND P0, PT, R8, R3, PT ;  /* 0x000000030800720c */ /* 0x008fe40003f01070 */
        /* <DEDUP_REMOVED lines=8> */
[----:B----4-:R-:W-:-:S04]  /*1fc0*/  ISETP.LT.U32.AND P0, PT, R6, R3, PT ;  /* 0x000000030600720c */ /* 0x010fc80003f01070 */
[----:B------:R-:W-:-:S04]  /*1fd0*/  ISETP.LT.AND.EX P0, PT, R7, R9, PT, P0 ;  /* 0x000000090700720c */ /* 0x000fc80003f01300 */
[----:B------:R-:W-:Y:S02]  /*1fe0*/  @P4 SEL R3, R6, R3, P0 ;  /* 0x0000000306034207 */ /* 0x000fe40000000000 */
[C---:B------:R-:W-:Y:S02]  /*1ff0*/  @P4 SEL R9, R7.reuse, R9, P0 ;  /* 0x0000000907094207 */ /* 0x040fe40000000000 */
[----:B------:R-:W-:Y:S02]  /*2000*/  @P2 SEL R12, R14, 0x1, !P4 ;  /* 0x000000010e0c2807 */ /* 0x000fe40006000000 */
[----:B------:R-:W-:Y:S02]  /*2010*/  SEL R10, R6, R3, !P2 ;  /* 0x00000003060a7207 */ /* 0x000fe40005000000 */
[----:B------:R-:W-:Y:S01]  /*2020*/  SEL R11, R7, R9, !P2 ;  /* 0x00000009070b7207 */ /* 0x000fe20005000000 */
[----:B------:R-:W-:Y:S06]  /*2030*/  BRA `(.L_x_358) ;  /* 0x0000003400a87947 */ /* 0x000fec0003800000 */
.L_x_345:
        /* <DEDUP_REMOVED lines=31> */
[----:B--2---:R-:W-:-:S02]  /*2230*/  @!P0 SEL R10, R9, R10, P4 ;  /* 0x0000000a090a8207 */ /* 0x004fc40002000000 */
[----:B------:R-:W-:Y:S02]  /*2240*/  @!P0 SEL R11, R6, R11, P4 ;  /* 0x0000000b060b8207 */ /* 0x000fe40002000000 */
[----:B------:R-:W-:Y:S02]  /*2250*/  @P0 PRMT R12, R4, 0x7610, R12 ;  /* 0x00007610040c0816 */ /* 0x000fe4000000000c */
[----:B------:R-:W-:Y:S02]  /*2260*/  @P0 SEL R10, R9, R10, !P6 ;  /* 0x0000000a090a0207 */ /* 0x000fe40007000000 */
[----:B------:R-:W-:-:S07]  /*2270*/  @P0 SEL R11, R6, R11, !P6 ;  /* 0x0000000b060b0207 */ /* 0x000fce0007000000 */
.L_x_360:
[----:B------:R-:W-:Y:S05]  /*2280*/  BSYNC.RECONVERGENT B1 ;  /* 0x0000000000017941 */ /* 0x000fea0003800200 */
.L_x_359:
[----:B------:R-:W-:Y:S01]  /*2290*/  ISETP.GT.AND P4, PT, R5, R2, PT ;  /* 0x000000020500720c */ /* 0x000fe20003f84270 */
[----:B----4-:R3:W4:Y:S01]  /*22a0*/  SHFL.DOWN PT, R7, R10, 0x2, R2 ;  /* 0x084000000a077989 */ /* 0x01072200000e0002 */
[----:B------:R-:W-:Y:S01]  /*22b0*/  LOP3.LUT R5, R12, 0xff, RZ, 0xc0, !PT ;  /* 0x000000ff0c057812 */ /* 0x000fe200078ec0ff */
        /* <DEDUP_REMOVED lines=18> */
.L_x_362:
[----:B------:R-:W-:Y:S05]  /*23e0*/  BSYNC.RECONVERGENT B1 ;  /* 0x0000000000017941 */ /* 0x000fea0003800200 */
.L_x_361:
        /* <DEDUP_REMOVED lines=20> */
.L_x_364:
[----:B------:R-:W-:Y:S05]  /*2530*/  BSYNC.RECONVERGENT B1 ;  /* 0x0000000000017941 */ /* 0x000fea0003800200 */
.L_x_363:
        /* <DEDUP_REMOVED lines=20> */
.L_x_366:
[----:B------:R-:W-:Y:S05]  /*2680*/  BSYNC.RECONVERGENT B1 ;  /* 0x0000000000017941 */ /* 0x000fea0003800200 */
.L_x_365:
        /* <DEDUP_REMOVED lines=10> */
[----:B----4-:R-:W-:Y:S02]  /*2730*/  @!P0 ISETP.LT.U32.AND P2, PT, R7, R10, PT ;  /* 0x0000000a0700820c */ /* 0x010fe40003f41070 */
        /* <DEDUP_REMOVED lines=9> */
.L_x_368:
[----:B------:R-:W-:Y:S05]  /*27d0*/  BSYNC.RECONVERGENT B1 ;  /* 0x0000000000017941 */ /* 0x000fea0003800200 */
.L_x_367:
[----:B------:R-:W-:Y:S04]  /*27e0*/  BSSY.RECONVERGENT B1, `(.L_x_369) ;  /* 0x000000a000017945 */ /* 0x000fe80003800200 */
[----:B------:R-:W-:Y:S05]  /*27f0*/  @P1 BRA `(.L_x_370) ;  /* 0x0000000000201947 */ /* 0x000fea0003800000 */
[----:B0-----:R-:W0:Y:S01]  /*2800*/  S2R R5, SR_CgaCtaId ;  /* 0x0000000000057919 */ /* 0x001e220000008800 */
[----:B------:R-:W-:Y:S02]  /*2810*/  MOV R4, 0x400 ;  /* 0x0000040000047802 */ /* 0x000fe40000000f00 */
[----:B--23--:R-:W-:-:S04]  /*2820*/  SHF.R.U32.HI R2, RZ, 0x1, R3 ;  /* 0x00000001ff027819 */ /* 0x00cfc80000011603 */
[----:B------:R-:W-:Y:S02]  /*2830*/  LOP3.LUT R2, R2, 0x1f0, RZ, 0xc0, !PT ;  /* 0x000001f002027812 */ /* 0x000fe400078ec0ff */
[----:B0-----:R-:W-:-:S05]  /*2840*/  LEA R5, R5, R4, 0x18 ;  /* 0x0000000405057211 */ /* 0x001fca00078ec0ff */
[----:B------:R-:W-:-:S05]  /*2850*/  IMAD.IADD R5, R2, 0x1, R5 ;  /* 0x0000000102057824 */ /* 0x000fca00078e0205 */
[----:B------:R0:W-:Y:S04]  /*2860*/  STS.64 [R5+0x10], R10 ;  /* 0x0000100a05007388 */ /* 0x0001e80000000a00 */
[----:B------:R0:W-:Y:S02]  /*2870*/  STS.U8 [R5+0x8], R12 ;  /* 0x0000080c05007388 */ /* 0x0001e40000000000 */
.L_x_370:
[----:B------:R-:W-:Y:S05]  /*2880*/  BSYNC.RECONVERGENT B1 ;  /* 0x0000000000017941 */ /* 0x000fea0003800200 */
.L_x_369:
[----:B------:R-:W-:Y:S01]  /*2890*/  BAR.SYNC.DEFER_BLOCKING 0x0 ;  /* 0x0000000000007b1d */ /* 0x000fe20000010000 */
[----:B------:R-:W-:-:S13]  /*28a0*/  ISETP.NE.AND P1, PT, R3, RZ, PT ;  /* 0x000000ff0300720c */ /* 0x000fda0003f25270 */
[----:B------:R-:W-:Y:S05]  /*28b0*/  @P1 BRA `(.L_x_358) ;  /* 0x0000002c00881947 */ /* 0x000fea0003800000 */
[----:B------:R-:W-:Y:S02]  /*28c0*/  UISETP.GE.U32.AND UP0, UPT, UR4, 0x21, UPT ;  /* 0x000000210400788c */ /* 0x000fe4000bf06070 */
[----:B------:R-:W-:Y:S02]  /*28d0*/  UISETP.GE.U32.AND UP1, UPT, UR4, 0x41, UPT ;  /* 0x000000410400788c */ /* 0x000fe4000bf26070 */
[----:B------:R-:W-:Y:S02]  /*28e0*/  UISETP.GE.U32.AND UP2, UPT, UR4, 0x61, UPT ;  /* 0x000000610400788c */ /* 0x000fe4000bf46070 */
[----:B------:R-:W-:Y:S02]  /*28f0*/  UISETP.GE.U32.AND UP3, UPT, UR4, 0x81, UPT ;  /* 0x000000810400788c */ /* 0x000fe4000bf66070 */
[----:B------:R-:W-:Y:S02]  /*2900*/  UISETP.GE.U32.AND UP4, UPT, UR4, 0xa1, UPT ;  /* 0x000000a10400788c */ /* 0x000fe4000bf86070 */
[----:B------:R-:W-:-:S02]  /*2910*/  UISETP.GE.U32.AND UP5, UPT, UR4, 0xc1, UPT ;  /* 0x000000c10400788c */ /* 0x000fc4000bfa6070 */
[----:B------:R-:W-:Y:S01]  /*2920*/  UISETP.GE.U32.AND UP6, UPT, UR4, 0xe1, UPT ;  /* 0x000000e10400788c */ /* 0x000fe2000bfc6070 */
[----:B------:R-:W-:Y:S10]  /*2930*/  BRA.U !UP0, `(.L_x_371) ;  /* 0x00000001083c7547 */ /* 0x000ff4000b800000 */
[----:B------:R-:W5:Y:S01]  /*2940*/  S2UR UR6, SR_CgaCtaId ;  /* 0x00000000000679c3 */ /* 0x000f620000008800 */
[----:B------:R-:W-:Y:S01]  /*2950*/  UMOV UR5, 0x400 ;  /* 0x0000040000057882 */ /* 0x000fe20000000000 */
[----:B------:R-:W-:Y:S01]  /*2960*/  LOP3.LUT P3, RZ, R12, 0xff, RZ, 0xc0, !PT ;  /* 0x000000ff0cff7812 */ /* 0x000fe2000786c0ff */
[----:B-----5:R-:W-:-:S09]  /*2970*/  ULEA UR5, UR6, UR5, 0x18 ;  /* 0x0000000506057291 */ /* 0x020fd2000f8ec0ff */
[----:B0-----:R-:W0:Y:S04]  /*2980*/  LDS.U8 R4, [UR5+0x18] ;  /* 0x00001805ff047984 */ /* 0x001e280008000000 */
[----:B--23--:R-:W2:Y:S01]  /*2990*/  LDS.64 R2, [UR5+0x20] ;  /* 0x00002005ff027984 */ /* 0x00cea20008000a00 */
[----:B0-----:R-:W-:Y:S02]  /*29a0*/  ISETP.NE.AND P2, PT, R4, RZ, PT ;  /* 0x000000ff0400720c */ /* 0x001fe40003f45270 */
[----:B--2---:R-:W-:Y:S02]  /*29b0*/  ISETP.LT.U32.AND P0, PT, R2, R10, PT ;  /* 0x0000000a0200720c */ /* 0x004fe40003f01070 */
[----:B------:R-:W-:Y:S02]  /*29c0*/  @P3 SEL R4, R12, 0x1, !P2 ;  /* 0x000000010c043807 */ /* 0x000fe40005000000 */
[----:B------:R-:W-:-:S02]  /*29d0*/  ISETP.LT.AND.EX P0, PT, R3, R11, PT, P0 ;  /* 0x0000000b0300720c */ /* 0x000fc40003f01300 */
[----:B------:R-:W-:-:S05]  /*29e0*/  PRMT R12, R4, 0x7610, R12 ;  /* 0x00007610040c7816 */ /* 0x000fca000000000c */
[C---:B------:R-:W-:Y:S02]  /*29f0*/  @P2 SEL R10, R2.reuse, R10, P0 ;  /* 0x0000000a020a2207 */ /* 0x040fe40000000000 */
[C---:B------:R-:W-:Y:S02]  /*2a00*/  @P2 SEL R11, R3.reuse, R11, P0 ;  /* 0x0000000b030b2207 */ /* 0x040fe40000000000 */
[----:B------:R-:W-:Y:S02]  /*2a10*/  SEL R10, R2, R10, !P3 ;  /* 0x0000000a020a7207 */ /* 0x000fe40005800000 */
[----:B------:R-:W-:-:S07]  /*2a20*/  SEL R11, R3, R11, !P3 ;  /* 0x0000000b030b7207 */ /* 0x000fce0005800000 */
.L_x_371:
[----:B------:R-:W-:Y:S05]  /*2a30*/  BRA.U !UP1, `(.L_x_372) ;  /* 0x00000001093c7547 */ /* 0x000fea000b800000 */
        /* <DEDUP_REMOVED lines=15> */
.L_x_372:
        /* <DEDUP_REMOVED lines=16> */
.L_x_373:
        /* <DEDUP_REMOVED lines=16> */
.L_x_374:
        /* <DEDUP_REMOVED lines=16> */
.L_x_375:
        /* <DEDUP_REMOVED lines=16> */
.L_x_376:
        /* <DEDUP_REMOVED lines=17> */
.L_x_335:
        /* <DEDUP_REMOVED lines=10> */
[----:B------:R-:W-:Y:S01]  /*30e0*/  VIADD R10, R13, 0x100 ;  /* 0x000001000d0a7836 */ /* 0x000fe20000000000 */
[----:B------:R-:W-:Y:S01]  /*30f0*/  UIADD3 UR5, UPT, UPT, UR4, -0x400, URZ ;  /* 0xfffffc0004057890 */ /* 0x000fe2000fffe0ff */
[----:B------:R-:W-:-:S03]  /*3100*/  IMAD.MOV.U32 R16, RZ, RZ, 0x400 ;  /* 0x00000400ff107424 */ /* 0x000fc600078e00ff */
[----:B------:R-:W-:Y:S01]  /*3110*/  UISETP.GE.U32.AND UP0, UPT, UR5, 0x400, UPT ;  /* 0x000004000500788c */ /* 0x000fe2000bf06070 */
[----:B---3--:R-:W-:Y:S01]  /*3120*/  ISETP.NE.AND P0, PT, R3, R14, PT ;  /* 0x0000000e0300720c */ /* 0x008fe20003f05270 */
[----:B------:R-:W-:-:S03]  /*3130*/  VIADD R3, R13, 0x200 ;  /* 0x000002000d037836 */ /* 0x000fc60000000000 */
[----:B------:R-:W-:Y:S02]  /*3140*/  SEL R10, R13, R10, !P0 ;  /* 0x0000000a0d0a7207 */ /* 0x000fe40004000000 */
[----:B--2---:R-:W-:Y:S02]  /*3150*/  IADD3 R15, P1, PT, R3, UR6, RZ ;  /* 0x00000006030f7c10 */ /* 0x004fe4000ff3e0ff */
[----:B------:R-:W-:Y:S02]  /*3160*/  IADD3 R10, P3, PT, R10, UR6, RZ ;  /* 0x000000060a0a7c10 */ /* 0x000fe4000ff7e0ff */
[----:B----4-:R-:W-:Y:S01]  /*3170*/  ISETP.NE.AND P2, PT, R9, R14, PT ;  /* 0x0000000e0900720c */ /* 0x010fe20003f45270 */
[----:B------:R-:W-:Y:S01]  /*3180*/  IMAD.X R6, RZ, RZ, UR7, P1 ;  /* 0x00000007ff067e24 */ /* 0x000fe200088e06ff */
[----:B------:R-:W-:Y:S01]  /*3190*/  ISETP.LT.U32.AND P1, PT, R15, R10, PT ;  /* 0x0000000a0f00720c */ /* 0x000fe20003f21070 */
[----:B------:R-:W-:Y:S01]  /*31a0*/  IMAD.X R3, RZ, RZ, UR7, P3 ;  /* 0x00000007ff037e24 */ /* 0x000fe200098e06ff */
[----:B-----5:R-:W-:-:S02]  /*31b0*/  ISETP.EQ.OR P0, PT, R7, R14, !P0 ;  /* 0x0000000e0700720c */ /* 0x020fc40004702670 */
[----:B------:R-:W-:Y:S02]  /*31c0*/  IADD3 R7, P4, PT, R15, 0x100, RZ ;  /* 0x000001000f077810 */ /* 0x000fe40007f9e0ff */
[----:B------:R-:W-:Y:S02]  /*31d0*/  ISETP.LT.AND.EX P1, PT, R6, R3, PT, P1 ;  /* 0x000000030600720c */ /* 0x000fe40003f21310 */
[----:B------:R-:W-:-:S03]  /*31e0*/  ISETP.NE.AND P3, PT, R11, R14, PT ;  /* 0x0000000e0b00720c */ /* 0x000fc60003f65270 */
[----:B------:R-:W-:Y:S02]  /*31f0*/  @!P2 SEL R10, R15, R10, P1 ;  /* 0x0000000a0f0aa207 */ /* 0x000fe40000800000 */
[----:B------:R-:W-:Y:S02]  /*3200*/  @!P2 SEL R3, R6, R3, P1 ;  /* 0x000000030603a207 */ /* 0x000fe40000800000 */
[----:B------:R-:W-:Y:S02]  /*3210*/  SEL R10, R10, R15, P0 ;  /* 0x0000000f0a0a7207 */ /* 0x000fe40000000000 */
[----:B------:R-:W-:Y:S01]  /*3220*/  SEL R3, R3, R6, P0 ;  /* 0x0000000603037207 */ /* 0x000fe20000000000 */
[----:B------:R-:W-:Y:S01]  /*3230*/  IMAD.X R6, RZ, RZ, R6, P4 ;  /* 0x000000ffff067224 */ /* 0x000fe200020e0606 */
[----:B------:R-:W-:Y:S02]  /*3240*/  ISETP.LT.U32.AND P1, PT, R7, R10, PT ;  /* 0x0000000a0700720c */ /* 0x000fe40003f21070 */
[----:B------:R-:W-:-:S02]  /*3250*/  ISETP.EQ.OR P0, PT, R9, R14, P0 ;  /* 0x0000000e0900720c */ /* 0x000fc40000702670 */
[CC--:B------:R-:W-:Y:S02]  /*3260*/  ISETP.LT.AND.EX P1, PT, R6.reuse, R3.reuse, PT, P1 ;  /* 0x000000030600720c */ /* 0x0c0fe40003f21310 */
[----:B------:R-:W-:Y:S02]  /*3270*/  ISETP.EQ.OR P2, PT, R11, R14, P0 ;  /* 0x0000000e0b00720c */ /* 0x000fe40000742670 */
[----:B------:R-:W-:Y:S02]  /*3280*/  @!P3 SEL R10, R7, R10, P1 ;  /* 0x0000000a070ab207 */ /* 0x000fe40000800000 */
[----:B------:R-:W-:Y:S02]  /*3290*/  @!P3 SEL R3, R6, R3, P1 ;  /* 0x000000030603b207 */ /* 0x000fe40000800000 */
[----:B------:R-:W-:Y:S02]  /*32a0*/  SEL R12, RZ, 0x1, !P2 ;  /* 0x00000001ff0c7807 */ /* 0x000fe40005000000 */
[----:B------:R-:W-:-:S02]  /*32b0*/  SEL R10, R10, R7, P0 ;  /* 0x000000070a0a7207 */ /* 0x000fc40000000000 */
[----:B------:R-:W-:Y:S01]  /*32c0*/  SEL R11, R3, R6, P0 ;  /* 0x00000006030b7207 */ /* 0x000fe20000000000 */
[----:B------:R-:W-:Y:S06]  /*32d0*/  BRA.U !UP0, `(.L_x_377) ;  /* 0x0000000508047547 */ /* 0x000fec000b800000 */
[----:B------:R-:W-:Y:S01]  /*32e0*/  PRMT R14, R2, 0x7770, RZ ;  /* 0x00007770020e7816 */ /* 0x000fe200000000ff */
[----:B------:R-:W-:Y:S01]  /*32f0*/  IMAD.MOV.U32 R16, RZ, RZ, 0x400 ;  /* 0x00000400ff107424 */ /* 0x000fe200078e00ff */
[----:B------:R-:W0:Y:S01]  /*3300*/  LDCU UR4, c[0x0][0x3a0] ;  /* 0x00007400ff0477ac */ /* 0x000e220008000800 */
[----:B------:R-:W2:Y:S01]  /*3310*/  LDCU.64 UR6, c[0x0][0x390] ;  /* 0x00007200ff0677ac */ /* 0x000ea20008000a00 */
[----:B------:R-:W-:-:S04]  /*3320*/  NOP ;  /* 0x0000000000007918 */ /* 0x000fc80000000000 */
.L_x_379:
[----:B------:R-:W-:-:S05]  /*3330*/  IADD3 R2, P0, PT, R16, R4, RZ ;  /* 0x0000000410027210 */ /* 0x000fca0007f1e0ff */
[----:B------:R-:W-:-:S05]  /*3340*/  IMAD.X R3, RZ, RZ, R5, P0 ;  /* 0x000000ffff037224 */ /* 0x000fca00000e0605 */
[----:B------:R-:W3:Y:S04]  /*3350*/  LDG.E.U8 R7, desc[UR8][R2.64] ;  /* 0x0000000802077981 */ /* 0x000ee8000c1e1100 */
[----:B------:R-:W4:Y:S04]  /*3360*/  LDG.E.U8 R9, desc[UR8][R2.64+0x100] ;  /* 0x0001000802097981 */ /* 0x000f28000c1e1100 */
[----:B------:R-:W5:Y:S04]  /*3370*/  LDG.E.U8 R15, desc[UR8][R2.64+0x200] ;  /* 0x00020008020f7981 */ /* 0x000f68000c1e1100 */
[----:B------:R1:W5:Y:S01]  /*3380*/  LDG.E.U8 R17, desc[UR8][R2.64+0x300] ;  /* 0x0003000802117981 */ /* 0x000362000c1e1100 */
[----:B------:R-:W-:-:S02]  /*3390*/  LOP3.LUT P2, RZ, R12, 0xff, RZ, 0xc0, !PT ;  /* 0x000000ff0cff7812 */ /* 0x000fc4000784c0ff */
[----:B--2---:R-:W-:-:S04]  /*33a0*/  IADD3 R6, P1, P4, R13, UR6, R16 ;  /* 0x000000060d067c10 */ /* 0x004fc8000fc3e010 */
[C---:B------:R-:W-:Y:S02]  /*33b0*/  ISETP.LT.U32.AND P0, PT, R6.reuse, R10, PT ;  /* 0x0000000a0600720c */ /* 0x040fe40003f01070 */
[----:B------:R-:W-:Y:S02]  /*33c0*/  IADD3.X R8, PT, PT, RZ, UR7, RZ, P1, P4 ;  /* 0x00000007ff087c10 */ /* 0x000fe40008fe84ff */
[----:B-1----:R-:W-:Y:S02]  /*33d0*/  IADD3 R3, P4, PT, R6, 0x100, RZ ;  /* 0x0000010006037810 */ /* 0x002fe40007f9e0ff */
[----:B------:R-:W-:-:S03]  /*33e0*/  ISETP.LT.AND.EX P0, PT, R8, R11, PT, P0 ;  /* 0x0000000b0800720c */ /* 0x000fc60003f01300 */
[----:B------:R-:W-:Y:S01]  /*33f0*/  IMAD.X R2, RZ, RZ, R8, P4 ;  /* 0x000000ffff027224 */ /* 0x000fe200020e0608 */
[----:B---3--:R-:W-:-:S04]  /*3400*/  ISETP.NE.AND P3, PT, R7, R14, PT ;  /* 0x0000000e0700720c */ /* 0x008fc80003f65270 */
[----:B------:R-:W-:Y:S02]  /*3410*/  SEL R7, RZ, 0x1, P3 ;  /* 0x00000001ff077807 */ /* 0x000fe40001800000 */
[----:B------:R-:W-:Y:S02]  /*3420*/  @P2 SEL R7, R12, 0x1, P3 ;  /* 0x000000010c072807 */ /* 0x000fe40001800000 */
[----:B----4-:R-:W-:-:S04]  /*3430*/  ISETP.NE.AND P1, PT, R9, R14, PT ;  /* 0x0000000e0900720c */ /* 0x010fc80003f25270 */
[----:B------:R-:W-:Y:S02]  /*3440*/  SEL R9, RZ, 0x1, P1 ;  /* 0x00000001ff097807 */ /* 0x000fe40000800000 */
[----:B------:R-:W-:Y:S02]  /*3450*/  @!P3 SEL R10, R6, R10, P0 ;  /* 0x0000000a060ab207 */ /* 0x000fe40000000000 */
[----:B------:R-:W-:Y:S02]  /*3460*/  @!P3 SEL R11, R8, R11, P0 ;  /* 0x0000000b080bb207 */ /* 0x000fe40000000000 */
[----:B------:R-:W-:Y:S02]  /*3470*/  SEL R10, R6, R10, !P2 ;  /* 0x0000000a060a7207 */ /* 0x000fe40005000000 */
[----:B------:R-:W-:Y:S02]  /*3480*/  LOP3.LUT P3, RZ, R7, 0xff, RZ, 0xc0, !PT ;  /* 0x000000ff07ff7812 */ /* 0x000fe4000786c0ff */
[----:B------:R-:W-:-:S02]  /*3490*/  SEL R11, R8, R11, !P2 ;  /* 0x0000000b080b7207 */ /* 0x000fc40005000000 */
[----:B------:R-:W-:Y:S02]  /*34a0*/  ISETP.LT.U32.AND P0, PT, R3, R10, PT ;  /* 0x0000000a0300720c */ /* 0x000fe40003f01070 */
[----:B-----5:R-:W-:Y:S02]  /*34b0*/  ISETP.NE.AND P2, PT, R15, R14, PT ;  /* 0x0000000e0f00720c */ /* 0x020fe40003f45270 */
[----:B------:R-:W-:Y:S02]  /*34c0*/  ISETP.LT.AND.EX P0, PT, R2, R11, PT, P0 ;  /* 0x0000000b0200720c */ /* 0x000fe40003f01300 */
[----:B------:R-:W-:Y:S02]  /*34d0*/  SEL R15, RZ, 0x1, P2 ;  /* 0x00000001ff0f7807 */ /* 0x000fe40001000000 */
[----:B------:R-:W-:Y:S02]  /*34e0*/  @!P1 SEL R10, R3, R10, P0 ;  /* 0x0000000a030a9207 */ /* 0x000fe40000000000 */
[----:B------:R-:W-:-:S02]  /*34f0*/  @P3 SEL R9, R7, 0x1, P1 ;  /* 0x0000000107093807 */ /* 0x000fc40000800000 */
[----:B------:R-:W-:Y:S02]  /*3500*/  @!P1 SEL R11, R2, R11, P0 ;  /* 0x0000000b020b9207 */ /* 0x000fe40000000000 */
[----:B------:R-:W-:Y:S02]  /*3510*/  IADD3 R7, P0, PT, R6, 0x200, RZ ;  /* 0x0000020006077810 */ /* 0x000fe40007f1e0ff */
[----:B------:R-:W-:Y:S02]  /*3520*/  SEL R10, R3, R10, !P3 ;  /* 0x0000000a030a7207 */ /* 0x000fe40005800000 */
[----:B------:R-:W-:Y:S01]  /*3530*/  SEL R11, R2, R11, !P3 ;  /* 0x0000000b020b7207 */ /* 0x000fe20005800000 */
[----:B------:R-:W-:Y:S01]  /*3540*/  IMAD.X R2, RZ, RZ, R8, P0 ;  /* 0x000000ffff027224 */ /* 0x000fe200000e0608 */
[----:B------:R-:W-:Y:S02]  /*3550*/  LOP3.LUT P4, RZ, R9, 0xff, RZ, 0xc0, !PT ;  /* 0x000000ff09ff7812 */ /* 0x000fe4000788c0ff */
[----:B------:R-:W-:-:S02]  /*3560*/  ISETP.LT.U32.AND P0, PT, R7, R10, PT ;  /* 0x0000000a0700720c */ /* 0x000fc40003f01070 */
[----:B------:R-:W-:Y:S02]  /*3570*/  ISETP.NE.AND P1, PT, R17, R14, PT ;  /* 0x0000000e1100720c */ /* 0x000fe40003f25270 */
[CC--:B------:R-:W-:Y:S02]  /*3580*/  ISETP.LT.AND.EX P0, PT, R2.reuse, R11.reuse, PT, P0 ;  /* 0x0000000b0200720c */ /* 0x0c0fe40003f01300 */
[----:B------:R-:W-:Y:S02]  /*3590*/  SEL R12, RZ, 0x1, P1 ;  /* 0x00000001ff0c7807 */ /* 0x000fe40000800000 */
[----:B------:R-:W-:Y:S02]  /*35a0*/  @!P2 SEL R10, R7, R10, P0 ;  /* 0x0000000a070aa207 */ /* 0x000fe40000000000 */
[----:B------:R-:W-:Y:S02]  /*35b0*/  @!P2 SEL R11, R2, R11, P0 ;  /* 0x0000000b020ba207 */ /* 0x000fe40000000000 */
[----:B------:R-:W-:-:S02]  /*35c0*/  IADD3 R3, P0, PT, R6, 0x300, RZ ;  /* 0x0000030006037810 */ /* 0x000fc40007f1e0ff */
[----:B0-----:R-:W-:Y:S02]  /*35d0*/  IADD3 R6, PT, PT, -R16, UR4, RZ ;  /* 0x0000000410067c10 */ /* 0x001fe4000fffe1ff */
[----:B------:R-:W-:Y:S02]  /*35e0*/  @P4 SEL R15, R9, 0x1, P2 ;  /* 0x00000001090f4807 */ /* 0x000fe40001000000 */
[----:B------:R-:W-:Y:S02]  /*35f0*/  SEL R10, R7, R10, !P4 ;  /* 0x0000000a070a7207 */ /* 0x000fe40006000000 */
[----:B------:R-:W-:Y:S02]  /*3600*/  ISETP.GE.U32.AND P3, PT, R6, 0x400, PT ;  /* 0x000004000600780c */ /* 0x000fe40003f66070 */
[----:B------:R-:W-:Y:S01]  /*3610*/  SEL R11, R2, R11, !P4 ;  /* 0x0000000b020b7207 */ /* 0x000fe20006000000 */
[----:B------:R-:W-:Y:S01]  /*3620*/  IMAD.X R2, RZ, RZ, R8, P0 ;  /* 0x000000ffff027224 */ /* 0x000fe200000e0608 */
[----:B------:R-:W-:-:S02]  /*3630*/  LOP3.LUT P2, RZ, R15, 0xff, RZ, 0xc0, !PT ;  /* 0x000000ff0fff7812 */ /* 0x000fc4000784c0ff */
[----:B------:R-:W-:-:S04]  /*3640*/  ISETP.LT.U32.AND P0, PT, R3, R10, PT ;  /* 0x0000000a0300720c */ /* 0x000fc80003f01070 */
[----:B------:R-:W-:-:S04]  /*3650*/  ISETP.LT.AND.EX P0, PT, R2, R11, PT, P0 ;  /* 0x0000000b0200720c */ /* 0x000fc80003f01300 */
[----:B------:R-:W-:Y:S02]  /*3660*/  @!P1 SEL R10, R3, R10, P0 ;  /* 0x0000000a030a9207 */ /* 0x000fe40000000000 */
[C---:B------:R-:W-:Y:S02]  /*3670*/  @!P1 SEL R11, R2.reuse, R11, P0 ;  /* 0x0000000b020b9207 */ /* 0x040fe40000000000 */
[----:B------:R-:W-:Y:S02]  /*3680*/  @P2 SEL R12, R15, 0x1, P1 ;  /* 0x000000010f0c2807 */ /* 0x000fe40000800000 */
[----:B------:R-:W-:Y:S02]  /*3690*/  SEL R10, R3, R10, !P2 ;  /* 0x0000000a030a7207 */ /* 0x000fe40005000000 */
[----:B------:R-:W-:Y:S01]  /*36a0*/  SEL R11, R2, R11, !P2 ;  /* 0x0000000b020b7207 */ /* 0x000fe20005000000 */
[----:B------:R-:W-:Y:S06]  /*36b0*/  @!P3 BRA `(.L_x_378) ;  /* 0x0000001000d0b947 */ /* 0x000fec0003800000 */
[----:B------:R-:W-:-:S05]  /*36c0*/  VIADD R16, R16, 0x400 ;  /* 0x0000040010107836 */ /* 0x000fca0000000000 */
[----:B------:R-:W-:-:S13]  /*36d0*/  ISETP.GT.U32.AND P0, PT, R16, UR5, PT ;  /* 0x0000000510007c0c */ /* 0x000fda000bf04070 */
[----:B------:R-:W-:Y:S05]  /*36e0*/  @!P0 BRA `(.L_x_379) ;  /* 0xfffffffc00108947 */ /* 0x000fea000383ffff */
.L_x_377:
[----:B------:R-:W-:Y:S01]  /*36f0*/  IADD3 R2, PT, PT, -R16, UR4, RZ ;  /* 0x0000000410027c10 */ /* 0x000fe2000fffe1ff */
[----:B------:R-:W0:Y:S01]  /*3700*/  LDCU.64 UR10, c[0x0][0x380] ;  /* 0x00007000ff0a77ac */ /* 0x000e220008000a00 */
[----:B------:R-:W-:Y:S02]  /*3710*/  BSSY.RECONVERGENT B1, `(.L_x_378) ;  /* 0x000012e000017945 */ /* 0x000fe40003800200 */
[----:B------:R-:W-:-:S04]  /*3720*/  ISETP.GE.AND P0, PT, R13, R2, PT ;  /* 0x000000020d00720c */ /* 0x000fc80003f06270 */
[----:B------:R-:W-:-:S13]  /*3730*/  ISETP.GE.U32.OR P0, PT, R16, UR4, P0 ;  /* 0x0000000410007c0c */ /* 0x000fda0008706470 */
[----:B0-----:R-:W-:Y:S05]  /*3740*/  @P0 BRA `(.L_x_380) ;  /* 0x0000001000a80947 */ /* 0x001fea0003800000 */
[----:B------:R-:W-:Y:S01]  /*3750*/  LOP3.LUT R15, RZ, R13, RZ, 0x33, !PT ;  /* 0x0000000dff0f7212 */ /* 0x000fe200078e33ff */
[----:B------:R-:W-:Y:S01]  /*3760*/  BSSY.RECONVERGENT B2, `(.L_x_381) ;  /* 0x000009c000027945 */ /* 0x000fe20003800200 */
[----:B------:R-:W-:Y:S02]  /*3770*/  IMAD.MOV.U32 R3, RZ, RZ, R13 ;  /* 0x000000ffff037224 */ /* 0x000fe400078e000d */
[----:B------:R-:W-:-:S04]  /*3780*/  IADD3 R15, PT, PT, -R16, UR4, R15 ;  /* 0x00000004100f7c10 */ /* 0x000fc8000fffe10f */
[C---:B------:R-:W-:Y:S02]  /*3790*/  ISETP.GE.U32.AND P0, PT, R15.reuse, 0x700, PT ;  /* 0x000007000f00780c */ /* 0x040fe40003f06070 */
[----:B------:R-:W-:-:S04]  /*37a0*/  LEA.HI R17, R15, 0x1, RZ, 0x18 ;  /* 0x000000010f117811 */ /* 0x000fc800078fc0ff */
[----:B------:R-:W-:-:S07]  /*37b0*/  LOP3.LUT R31, R17, 0x7, RZ, 0xc0, !PT ;  /* 0x00000007111f7812 */ /* 0x000fce00078ec0ff */
[----:B------:R-:W-:Y:S05]  /*37c0*/  @!P0 BRA `(.L_x_382) ;  /* 0x0000000800548947 */ /* 0x000fea0003800000 */
[----:B------:R-:W-:Y:S01]  /*37d0*/  LOP3.LUT R19, R17, 0x1fffff8, RZ, 0xc0, !PT ;  /* 0x01fffff811137812 */ /* 0x000fe200078ec0ff */
[----:B------:R-:W-:Y:S01]  /*37e0*/  BSSY.RECONVERGENT B3, `(.L_x_383) ;  /* 0x0000092000037945 */ /* 0x000fe20003800200 */
[C---:B------:R-:W-:Y:S01]  /*37f0*/  LOP3.LUT R18, R13.reuse, 0x400, RZ, 0xfc, !PT ;  /* 0x000004000d127812 */ /* 0x040fe200078efcff */
[----:B------:R-:W-:Y:S02]  /*3800*/  IMAD.IADD R32, R13, 0x1, R16 ;  /* 0x000000010d207824 */ /* 0x000fe400078e0210 */
[----:B------:R-:W-:-:S07]  /*3810*/  IMAD.MOV R19, RZ, RZ, -R19 ;  /* 0x000000ffff137224 */ /* 0x000fce00078e0a13 */
.L_x_384:
[----:B------:R-:W-:-:S05]  /*3820*/  IADD3 R2, P0, PT, R32, UR10, RZ ;  /* 0x0000000a20027c10 */ /* 0x000fca000ff1e0ff */
[----:B------:R-:W-:-:S05]  /*3830*/  IMAD.X R3, RZ, RZ, UR11, P0 ;  /* 0x0000000bff037e24 */ /* 0x000fca00080e06ff */
[----:B------:R0:W2:Y:S01]  /*3840*/  LDG.E.U8 R21, desc[UR8][R2.64] ;  /* 0x0000000802157981 */ /* 0x0000a2000c1e1100 */
        /* <DEDUP_REMOVED lines=13> */
[----:B0-----:R-:W-:-:S05]  /*3920*/  IADD3 R2, P0, PT, R26, UR10, RZ ;  /* 0x0000000a1a027c10 */ /* 0x001fca000ff1e0ff */
[----:B------:R-:W-:-:S06]  /*3930*/  IMAD.X R3, RZ, RZ, UR11, P0 ;  /* 0x0000000bff037e24 */ /* 0x000fcc00080e06ff */
[----:B------:R0:W4:Y:S01]  /*3940*/  LDG.E.U8 R3, desc[UR8][R2.64] ;  /* 0x0000000802037981 */ /* 0x000122000c1e1100 */
[----:B------:R-:W-:-:S05]  /*3950*/  VIADD R28, R32, 0x500 ;  /* 0x00000500201c7836 */ /* 0x000fca0000000000 */
[----:B---3--:R-:W-:-:S05]  /*3960*/  IADD3 R4, P0, PT, R28, UR10, RZ ;  /* 0x0000000a1c047c10 */ /* 0x008fca000ff1e0ff */
[----:B------:R-:W-:Y:S02]  /*3970*/  IMAD.X R5, RZ, RZ, UR11, P0 ;  /* 0x0000000bff057e24 */ /* 0x000fe400080e06ff */
[----:B------:R-:W-:-:S04]  /*3980*/  VIADD R29, R32, 0x600 ;  /* 0x00000600201d7836 */ /* 0x000fc80000000000 */
[----:B------:R3:W4:Y:S01]  /*3990*/  LDG.E.U8 R5, desc[UR8][R4.64] ;  /* 0x0000000804057981 */ /* 0x000722000c1e1100 */
[----:B-----5:R-:W-:-:S05]  /*39a0*/  IADD3 R6, P0, PT, R29, UR10, RZ ;  /* 0x0000000a1d067c10 */ /* 0x020fca000ff1e0ff */
[----:B------:R-:W-:-:S06]  /*39b0*/  IMAD.X R7, RZ, RZ, UR11, P0 ;  /* 0x0000000bff077e24 */ /* 0x000fcc00080e06ff */
[----:B------:R5:W5:Y:S01]  /*39c0*/  LDG.E.U8 R7, desc[UR8][R6.64] ;  /* 0x0000000806077981 */ /* 0x000b62000c1e1100 */
[----:B------:R-:W-:-:S05]  /*39d0*/  VIADD R30, R32, 0x700 ;  /* 0x00000700201e7836 */ /* 0x000fca0000000000 */
[----:B-1----:R-:W-:-:S05]  /*39e0*/  IADD3 R8, P0, PT, R30, UR10, RZ ;  /* 0x0000000a1e087c10 */ /* 0x002fca000ff1e0ff */
[----:B------:R-:W-:-:S06]  /*39f0*/  IMAD.X R9, RZ, RZ, UR11, P0 ;  /* 0x0000000bff097e24 */ /* 0x000fcc00080e06ff */
[----:B------:R1:W5:Y:S01]  /*3a00*/  LDG.E.U8 R9, desc[UR8][R8.64] ;  /* 0x0000000808097981 */ /* 0x000362000c1e1100 */
[----:B0-----:R-:W-:Y:S01]  /*3a10*/  PRMT R2, R12, 0x7610, R2 ;  /* 0x000076100c027816 */ /* 0x001fe20000000002 */
[----:B------:R-:W-:Y:S01]  /*3a20*/  VIADD R19, R19, 0x8 ;  /* 0x0000000813137836 */ /* 0x000fe20000000000 */
[----:B------:R-:W-:Y:S01]  /*3a30*/  IADD3 R35, P2, PT, R32, UR6, RZ ;  /* 0x0000000620237c10 */ /* 0x000fe2000ff5e0ff */
[----:B------:R-:W-:Y:S01]  /*3a40*/  VIADD R18, R18, 0x800 ;  /* 0x0000080012127836 */ /* 0x000fe20000000000 */
[----:B------:R-:W-:Y:S01]  /*3a50*/  LOP3.LUT P3, RZ, R2, 0xff, RZ, 0xc0, !PT ;  /* 0x000000ff02ff7812 */ /* 0x000fe2000786c0ff */
[----:B------:R-:W-:Y:S02]  /*3a60*/  VIADD R32, R32, 0x800 ;  /* 0x0000080020207836 */ /* 0x000fe40000000000 */
[----:B---3--:R-:W-:Y:S01]  /*3a70*/  IMAD.X R4, RZ, RZ, UR7, P2 ;  /* 0x00000007ff047e24 */ /* 0x008fe200090e06ff */
[CC--:B--2---:R-:W-:Y:S02]  /*3a80*/  ISETP.NE.AND P0, PT, R21.reuse, R14.reuse, PT ;  /* 0x0000000e1500720c */ /* 0x0c4fe40003f05270 */
[----:B------:R-:W-:-:S07]  /*3a90*/  ISETP.EQ.AND P1, PT, R21, R14, P3 ;  /* 0x0000000e1500720c */ /* 0x000fce0001f22270 */
[----:B------:R-:W-:Y:S02]  /*3aa0*/  @!P3 SEL R2, RZ, 0x1, P0 ;  /* 0x00000001ff02b807 */ /* 0x000fe40000000000 */
[CC--:B------:R-:W-:Y:S02]  /*3ab0*/  ISETP.LT.U32.AND P0, PT, R35.reuse, R10.reuse, PT ;  /* 0x0000000a2300720c */ /* 0x0c0fe40003f01070 */
[----:B------:R-:W-:Y:S02]  /*3ac0*/  SEL R2, R2, 0x1, !P1 ;  /* 0x0000000102027807 */ /* 0x000fe40004800000 */
[----:B------:R-:W-:Y:S02]  /*3ad0*/  ISETP.LT.AND.EX P0, PT, R4, R11, PT, P0 ;  /* 0x0000000b0400720c */ /* 0x000fe40003f01300 */
[----:B------:R-:W-:Y:S02]  /*3ae0*/  LOP3.LUT P2, RZ, R2, 0xff, RZ, 0xc0, !PT ;  /* 0x000000ff02ff7812 */ /* 0x000fe4000784c0ff */
[----:B------:R-:W-:-:S02]  /*3af0*/  SEL R33, R35, R10, P0 ;  /* 0x0000000a23217207 */ /* 0x000fc40000000000 */
[CC--:B----4-:R-:W-:Y:S02]  /*3b00*/  ISETP.NE.AND P5, PT, R25.reuse, R14.reuse, PT ;  /* 0x0000000e1900720c */ /* 0x0d0fe40003fa5270 */
[----:B------:R-:W-:Y:S02]  /*3b10*/  ISETP.EQ.AND P4, PT, R25, R14, P2 ;  /* 0x0000000e1900720c */ /* 0x000fe40001782270 */
[----:B------:R-:W-:Y:S02]  /*3b20*/  @!P1 SEL R33, R35, R10, !P3 ;  /* 0x0000000a23219207 */ /* 0x000fe40005800000 */
[CC--:B------:R-:W-:Y:S02]  /*3b30*/  SEL R35, R4.reuse, R11.reuse, P0 ;  /* 0x0000000b04237207 */ /* 0x0c0fe40000000000 */
[----:B------:R-:W-:Y:S02]  /*3b40*/  @!P1 SEL R35, R4, R11, !P3 ;  /* 0x0000000b04239207 */ /* 0x000fe40005800000 */
[----:B------:R-:W-:-:S02]  /*3b50*/  @!P2 SEL R2, RZ, 0x1, P5 ;  /* 0x00000001ff02a807 */ /* 0x000fc40002800000 */
[----:B------:R-:W-:Y:S02]  /*3b60*/  IADD3 R20, P0, PT, R20, UR6, RZ ;  /* 0x0000000614147c10 */ /* 0x000fe4000ff1e0ff */
[----:B------:R-:W-:Y:S02]  /*3b70*/  SEL R2, R2, 0x1, !P4 ;  /* 0x0000000102027807 */ /* 0x000fe40006000000 */
[CC--:B------:R-:W-:Y:S01]  /*3b80*/  ISETP.NE.AND P5, PT, R23.reuse, R14.reuse, PT ;  /* 0x0000000e1700720c */ /* 0x0c0fe20003fa5270 */
[----:B------:R-:W-:Y:S01]  /*3b90*/  IMAD.X R4, RZ, RZ, UR7, P0 ;  /* 0x00000007ff047e24 */ /* 0x000fe200080e06ff */
        /* <DEDUP_REMOVED lines=11> */
[----:B------:R-:W-:Y:S02]  /*3c50*/  IADD3 R24, P0, PT, R24, UR6, RZ ;  /* 0x0000000618187c10 */ /* 0x000fe4000ff1e0ff */
[CC--:B------:R-:W-:Y:S02]  /*3c60*/  ISETP.NE.AND P5, PT, R27.reuse, R14.reuse, PT ;  /* 0x0000000e1b00720c */ /* 0x0c0fe40003fa5270 */
[----:B------:R-:W-:Y:S01]  /*3c70*/  ISETP.EQ.AND P4, PT, R27, R14, P2 ;  /* 0x0000000e1b00720c */ /* 0x000fe20001782270 */
[----:B------:R-:W-:Y:S01]  /*3c80*/  IMAD.X R4, RZ, RZ, UR7, P0 ;  /* 0x00000007ff047e24 */ /* 0x000fe200080e06ff */
[----:B------:R-:W-:-:S04]  /*3c90*/  ISETP.LT.U32.AND P0, PT, R24, R21, PT ;  /* 0x000000151800720c */ /* 0x000fc80003f01070 */
[----:B------:R-:W-:Y:S02]  /*3ca0*/  ISETP.LT.AND.EX P0, PT, R4, R25, PT, P0 ;  /* 0x000000190400720c */ /* 0x000fe40003f01300 */
[----:B------:R-:W-:Y:S02]  /*3cb0*/  @!P2 SEL R2, RZ, 0x1, P5 ;  /* 0x00000001ff02a807 */ /* 0x000fe40002800000 */
[----:B------:R-:W-:Y:S02]  /*3cc0*/  SEL R11, R24, R21, P0 ;  /* 0x00000015180b7207 */ /* 0x000fe40000000000 */
[----:B------:R-:W-:Y:S02]  /*3cd0*/  SEL R2, R2, 0x1, !P4 ;  /* 0x0000000102027807 */ /* 0x000fe40006000000 */
[----:B------:R-:W-:Y:S02]  /*3ce0*/  SEL R23, R4, R25, P0 ;  /* 0x0000001904177207 */ /* 0x000fe40000000000 */
[----:B------:R-:W-:-:S02]  /*3cf0*/  @!P3 SEL R11, R24, R21, !P1 ;  /* 0x00000015180bb207 */ /* 0x000fc40004800000 */
[----:B------:R-:W-:Y:S02]  /*3d00*/  @!P3 SEL R23, R4, R25, !P1 ;  /* 0x000000190417b207 */ /* 0x000fe40004800000 */
[----:B------:R-:W-:Y:S02]  /*3d10*/  IADD3 R22, P0, PT, R22, UR6, RZ ;  /* 0x0000000616167c10 */ /* 0x000fe4000ff1e0ff */
[----:B------:R-:W-:Y:S02]  /*3d20*/  LOP3.LUT P1, RZ, R2, 0xff, RZ, 0xc0, !PT ;  /* 0x000000ff02ff7812 */ /* 0x000fe4000782c0ff */
[CC--:B------:R-:W-:Y:S01]  /*3d30*/  ISETP.NE.AND P5, PT, R3.reuse, R14.reuse, PT ;  /* 0x0000000e0300720c */ /* 0x0c0fe20003fa5270 */
[----:B------:R-:W-:Y:S01]  /*3d40*/  IMAD.X R4, RZ, RZ, UR7, P0 ;  /* 0x00000007ff047e24 */ /* 0x000fe200080e06ff */
[----:B------:R-:W-:Y:S02]  /*3d50*/  ISETP.LT.U32.AND P0, PT, R22, R11, PT ;  /* 0x0000000b1600720c */ /* 0x000fe40003f01070 */
[----:B------:R-:W-:-:S02]  /*3d60*/  ISETP.EQ.AND P3, PT, R3, R14, P1 ;  /* 0x0000000e0300720c */ /* 0x000fc40000f62270 */
[----:B------:R-:W-:-:S04]  /*3d70*/  ISETP.LT.AND.EX P0, PT, R4, R23, PT, P0 ;  /* 0x000000170400720c */ /* 0x000fc80003f01300 */
[----:B------:R-:W-:Y:S02]  /*3d80*/  SEL R21, R22, R11, P0 ;  /* 0x0000000b16157207 */ /* 0x000fe40000000000 */
[----:B------:R-:W-:Y:S02]  /*3d90*/  @!P1 SEL R2, RZ, 0x1, P5 ;  /* 0x00000001ff029807 */ /* 0x000fe40002800000 */
[----:B-----5:R-:W-:Y:S02]  /*3da0*/  SEL R6, R4, R23, P0 ;  /* 0x0000001704067207 */ /* 0x020fe40000000000 */
[----:B------:R-:W-:Y:S02]  /*3db0*/  IADD3 R26, P0, PT, R26, UR6, RZ ;  /* 0x000000061a1a7c10 */ /* 0x000fe4000ff1e0ff */
[----:B------:R-:W-:Y:S02]  /*3dc0*/  @!P4 SEL R21, R22, R11, !P2 ;  /* 0x0000000b1615c207 */ /* 0x000fe40005000000 */
[----:B------:R-:W-:Y:S01]  /*3dd0*/  SEL R2, R2, 0x1, !P3 ;  /* 0x0000000102027807 */ /* 0x000fe20005800000 */
[----:B------:R-:W-:Y:S01]  /*3de0*/  IMAD.X R3, RZ, RZ, UR7, P0 ;  /* 0x00000007ff037e24 */ /* 0x000fe200080e06ff */
[----:B------:R-:W-:-:S02]  /*3df0*/  @!P4 SEL R6, R4, R23, !P2 ;  /* 0x000000170406c207 */ /* 0x000fc40005000000 */
[-C--:B------:R-:W-:Y:S02]  /*3e00*/  ISETP.LT.U32.AND P0, PT, R26, R21.reuse, PT ;  /* 0x000000151a00720c */ /* 0x080fe40003f01070 */
[----:B------:R-:W-:Y:S02]  /*3e10*/  LOP3.LUT P2, RZ, R2, 0xff, RZ, 0xc0, !PT ;  /* 0x000000ff02ff7812 */ /* 0x000fe4000784c0ff */
[CC--:B------:R-:W-:Y:S02]  /*3e20*/  ISETP.LT.AND.EX P0, PT, R3.reuse, R6.reuse, PT, P0 ;  /* 0x000000060300720c */ /* 0x0c0fe40003f01300 */
[----:B------:R-:W-:Y:S02]  /*3e30*/  IADD3 R28, P4, PT, R28, UR6, RZ ;  /* 0x000000061c1c7c10 */ /* 0x000fe4000ff9e0ff */
[----:B------:R-:W-:Y:S02]  /*3e40*/  SEL R11, R26, R21, P0 ;  /* 0x000000151a0b7207 */ /* 0x000fe40000000000 */
[----:B------:R-:W-:-:S02]  /*3e50*/  SEL R4, R3, R6, P0 ;  /* 0x0000000603047207 */ /* 0x000fc40000000000 */
[----:B------:R-:W-:Y:S02]  /*3e60*/  ISETP.NE.AND P0, PT, R5, R14, PT ;  /* 0x0000000e0500720c */ /* 0x000fe40003f05270 */
[----:B------:R-:W-:Y:S02]  /*3e70*/  @!P3 SEL R11, R26, R21, !P1 ;  /* 0x000000151a0bb207 */ /* 0x000fe40004800000 */
[----:B------:R-:W-:Y:S01]  /*3e80*/  @!P3 SEL R4, R3, R6, !P1 ;  /* 0x000000060304b207 */ /* 0x000fe20004800000 */
[----:B------:R-:W-:Y:S01]  /*3e90*/  IMAD.X R3, RZ, RZ, UR7, P4 ;  /* 0x00000007ff037e24 */ /* 0x000fe2000a0e06ff */
[----:B------:R-:W-:Y:S02]  /*3ea0*/  ISETP.EQ.AND P3, PT, R5, R14, P2 ;  /* 0x0000000e0500720c */ /* 0x000fe40001762270 */
[----:B------:R-:W-:Y:S02]  /*3eb0*/  @!P2 SEL R2, RZ, 0x1, P0 ;  /* 0x00000001ff02a807 */ /* 0x000fe40000000000 */
[----:B------:R-:W-:-:S02]  /*3ec0*/  ISETP.LT.U32.AND P0, PT, R28, R11, PT ;  /* 0x0000000b1c00720c */ /* 0x000fc40003f01070 */
[----:B------:R-:W-:Y:S02]  /*3ed0*/  SEL R2, R2, 0x1, !P3 ;  /* 0x0000000102027807 */ /* 0x000fe40005800000 */
[CC--:B------:R-:W-:Y:S02]  /*3ee0*/  ISETP.LT.AND.EX P0, PT, R3.reuse, R4.reuse, PT, P0 ;  /* 0x000000040300720c */ /* 0x0c0fe40003f01300 */
[----:B------:R-:W-:Y:S02]  /*3ef0*/  LOP3.LUT P1, RZ, R2, 0xff, RZ, 0xc0, !PT ;  /* 0x000000ff02ff7812 */ /* 0x000fe4000782c0ff */
[----:B------:R-:W-:Y:S02]  /*3f00*/  SEL R6, R28, R11, P0 ;  /* 0x0000000b1c067207 */ /* 0x000fe40000000000 */
[----:B-1----:R-:W-:Y:S02]  /*3f10*/  SEL R8, R3, R4, P0 ;  /* 0x0000000403087207 */ /* 0x002fe40000000000 */
[----:B------:R-:W-:-:S02]  /*3f20*/  IADD3 R29, P0, PT, R29, UR6, RZ ;  /* 0x000000061d1d7c10 */ /* 0x000fc4000ff1e0ff */
[----:B------:R-:W-:Y:S02]  /*3f30*/  @!P3 SEL R6, R28, R11, !P2 ;  /* 0x0000000b1c06b207 */ /* 0x000fe40005000000 */
[----:B------:R-:W-:Y:S01]  /*3f40*/  @!P3 SEL R8, R3, R4, !P2 ;  /* 0x000000040308b207 */ /* 0x000fe20005000000 */
[----:B------:R-:W-:Y:S01]  /*3f50*/  IMAD.X R3, RZ, RZ, UR7, P0 ;  /* 0x00000007ff037e24 */ /* 0x000fe200080e06ff */
[----:B------:R-:W-:Y:S02]  /*3f60*/  ISETP.EQ.AND P3, PT, R7, R14, P1 ;  /* 0x0000000e0700720c */ /* 0x000fe40000f62270 */
[----:B------:R-:W-:Y:S02]  /*3f70*/  ISETP.LT.U32.AND P0, PT, R29, R6, PT ;  /* 0x000000061d00720c */ /* 0x000fe40003f01070 */
[----:B------:R-:W-:Y:S02]  /*3f80*/  ISETP.NE.AND P2, PT, R7, R14, PT ;  /* 0x0000000e0700720c */ /* 0x000fe40003f45270 */
[----:B------:R-:W-:-:S02]  /*3f90*/  ISETP.LT.AND.EX P0, PT, R3, R8, PT, P0 ;  /* 0x000000080300720c */ /* 0x000fc40003f01300 */
[----:B------:R-:W-:Y:S02]  /*3fa0*/  @!P1 SEL R2, RZ, 0x1, P2 ;  /* 0x00000001ff029807 */ /* 0x000fe40001000000 */
[----:B------:R-:W-:Y:S02]  /*3fb0*/  SEL R5, R29, R6, P0 ;  /* 0x000000061d057207 */ /* 0x000fe40000000000 */
[----:B------:R-:W-:Y:S02]  /*3fc0*/  SEL R4, R3, R8, P0 ;  /* 0x0000000803047207 */ /* 0x000fe40000000000 */
[----:B------:R-:W-:Y:S02]  /*3fd0*/  IADD3 R30, P0, PT, R30, UR6, RZ ;  /* 0x000000061e1e7c10 */ /* 0x000fe4000ff1e0ff */
[----:B------:R-:W-:Y:S02]  /*3fe0*/  @!P3 SEL R5, R29, R6, !P1 ;  /* 0x000000061d05b207 */ /* 0x000fe40004800000 */
[----:B------:R-:W-:Y:S01]  /*3ff0*/  @!P3 SEL R4, R3, R8, !P1 ;  /* 0x000000080304b207 */ /* 0x000fe20004800000 */
[----:B------:R-:W-:Y:S01]  /*4000*/  IMAD.X R3, RZ, RZ, UR7, P0 ;  /* 0x00000007ff037e24 */ /* 0x000fe200080e06ff */
[----:B------:R-:W-:-:S02]  /*4010*/  SEL R2, R2, 0x1, !P3 ;  /* 0x0000000102027807 */ /* 0x000fc40005800000 */
[-C--:B------:R-:W-:Y:S02]  /*4020*/  ISETP.LT.U32.AND P0, PT, R30, R5.reuse, PT ;  /* 0x000000051e00720c */ /* 0x080fe40003f01070 */
[----:B------:R-:W-:Y:S02]  /*4030*/  LOP3.LUT P2, RZ, R2, 0xff, RZ, 0xc0, !PT ;  /* 0x000000ff02ff7812 */ /* 0x000fe4000784c0ff */
[----:B------:R-:W-:Y:S02]  /*4040*/  ISETP.LT.AND.EX P0, PT, R3, R4, PT, P0 ;  /* 0x000000040300720c */ /* 0x000fe40003f01300 */
[----:B------:R-:W-:Y:S02]  /*4050*/  ISETP.EQ.AND P1, PT, R9, R14, P2 ;  /* 0x0000000e0900720c */ /* 0x000fe40001722270 */
[----:B------:R-:W-:Y:S02]  /*4060*/  SEL R10, R30, R5, P0 ;  /* 0x000000051e0a7207 */ /* 0x000fe40000000000 */
[----:B------:R-:W-:-:S02]  /*4070*/  SEL R11, R3, R4, P0 ;  /* 0x00000004030b7207 */ /* 0x000fc40000000000 */
[----:B------:R-:W-:Y:S02]  /*4080*/  ISETP.NE.AND P0, PT, R19, RZ, PT ;  /* 0x000000ff1300720c */ /* 0x000fe40003f05270 */
[----:B------:R-:W-:-:S04]  /*4090*/  ISETP.NE.AND P3, PT, R9, R14, PT ;  /* 0x0000000e0900720c */ /* 0x000fc80003f65270 */
[----:B------:R-:W-:Y:S02]  /*40a0*/  @!P2 SEL R2, RZ, 0x1, P3 ;  /* 0x00000001ff02a807 */ /* 0x000fe40001800000 */
[----:B------:R-:W-:Y:S02]  /*40b0*/  @!P1 SEL R10, R30, R5, !P2 ;  /* 0x000000051e0a9207 */ /* 0x000fe40005000000 */
[----:B------:R-:W-:Y:S02]  /*40c0*/  SEL R2, R2, 0x1, !P1 ;  /* 0x0000000102027807 */ /* 0x000fe40004800000 */
[----:B------:R-:W-:Y:S02]  /*40d0*/  @!P1 SEL R11, R3, R4, !P2 ;  /* 0x00000004030b9207 */ /* 0x000fe40005000000 */
[----:B------:R-:W-:Y:S01]  /*40e0*/  PRMT R12, R2, 0x7610, R12 ;  /* 0x00007610020c7816 */ /* 0x000fe2000000000c */
[----:B------:R-:W-:Y:S06]  /*40f0*/  @P0 BRA `(.L_x_384) ;  /* 0xfffffff400c80947 */ /* 0x000fec000383ffff */
[----:B------:R-:W-:Y:S05]  /*4100*/  BSYNC.RECONVERGENT B3 ;  /* 0x0000000000037941 */ /* 0x000fea0003800200 */
.L_x_383:
[----:B------:R-:W-:-:S07]  /*4110*/  VIADD R3, R18, 0xfffffc00 ;  /* 0xfffffc0012037836 */ /* 0x000fce0000000000 */
.L_x_382:
[----:B------:R-:W-:Y:S05]  /*4120*/  BSYNC.RECONVERGENT B2 ;  /* 0x0000000000027941 */ /* 0x000fea0003800200 */
.L_x_381:
        /* <DEDUP_REMOVED lines=9> */
[----:B------:R-:W-:-:S06]  /*41c0*/  IMAD.X R5, RZ, RZ, UR13, P0 ;  /* 0x0000000dff057e24 */ /* 0x000fcc00080e06ff */
[----:B------:R-:W2:Y:S01]  /*41d0*/  LDG.E.U8 R5, desc[UR8][R4.64] ;  /* 0x0000000804057981 */ /* 0x000ea2000c1e1100 */
[----:B------:R-:W-:-:S05]  /*41e0*/  VIADD R20, R2, 0x100 ;  /* 0x0000010002147836 */ /* 0x000fca0000000000 */
[----:B------:R-:W-:-:S05]  /*41f0*/  IADD3 R6, P0, PT, R20, UR12, RZ ;  /* 0x0000000c14067c10 */ /* 0x000fca000ff1e0ff */
[----:B------:R-:W-:-:S06]  /*4200*/  IMAD.X R7, RZ, RZ, UR13, P0 ;  /* 0x0000000dff077e24 */ /* 0x000fcc00080e06ff */
[----:B------:R-:W3:Y:S01]  /*4210*/  LDG.E.U8 R7, desc[UR8][R6.64] ;  /* 0x0000000806077981 */ /* 0x000ee2000c1e1100 */
[----:B------:R-:W-:-:S05]  /*4220*/  VIADD R21, R2, 0x200 ;  /* 0x0000020002157836 */ /* 0x000fca0000000000 */
[----:B------:R-:W-:-:S05]  /*4230*/  IADD3 R8, P0, PT, R21, UR12, RZ ;  /* 0x0000000c15087c10 */ /* 0x000fca000ff1e0ff */
[----:B------:R-:W-:Y:S02]  /*4240*/  IMAD.X R9, RZ, RZ, UR13, P0 ;  /* 0x0000000dff097e24 */ /* 0x000fe400080e06ff */
[----:B------:R-:W-:-:S04]  /*4250*/  VIADD R22, R2, 0x300 ;  /* 0x0000030002167836 */ /* 0x000fc80000000000 */
[----:B------:R-:W4:Y:S01]  /*4260*/  LDG.E.U8 R9, desc[UR8][R8.64] ;  /* 0x0000000808097981 */ /* 0x000f22000c1e1100 */
[----:B------:R-:W-:-:S05]  /*4270*/  IADD3 R18, P0, PT, R22, UR12, RZ ;  /* 0x0000000c16127c10 */ /* 0x000fca000ff1e0ff */
[----:B------:R-:W-:-:S06]  /*4280*/  IMAD.X R19, RZ, RZ, UR13, P0 ;  /* 0x0000000dff137e24 */ /* 0x000fcc00080e06ff */
[----:B------:R-:W5:Y:S01]  /*4290*/  LDG.E.U8 R19, desc[UR8][R18.64] ;  /* 0x0000000812137981 */ /* 0x000f62000c1e1100 */
[----:B------:R-:W-:Y:S01]  /*42a0*/  LOP3.LUT P3, RZ, R12, 0xff, RZ, 0xc0, !PT ;  /* 0x000000ff0cff7812 */ /* 0x000fe2000786c0ff */
[----:B------:R-:W-:Y:S01]  /*42b0*/  VIADD R3, R3, 0x400 ;  /* 0x0000040003037836 */ /* 0x000fe20000000000 */
[----:B------:R-:W-:Y:S02]  /*42c0*/  IADD3 R25, P2, PT, R2, UR6, RZ ;  /* 0x0000000602197c10 */ /* 0x000fe4000ff5e0ff */
[----:B------:R-:W-:-:S03]  /*42d0*/  IADD3 R20, P5, PT, R20, UR6, RZ ;  /* 0x0000000614147c10 */ /* 0x000fc6000ffbe0ff */
[----:B------:R-:W-:Y:S01]  /*42e0*/  IMAD.X R2, RZ, RZ, UR7, P2 ;  /* 0x00000007ff027e24 */ /* 0x000fe200090e06ff */
[CC--:B--2---:R-:W-:Y:S02]  /*42f0*/  ISETP.NE.AND P0, PT, R5.reuse, R14.reuse, PT ;  /* 0x0000000e0500720c */ /* 0x0c4fe40003f05270 */
[----:B------:R-:W-:-:S03]  /*4300*/  ISETP.EQ.AND P4, PT, R5, R14, P3 ;  /* 0x0000000e0500720c */ /* 0x000fc60001f82270 */
[----:B------:R-:W-:Y:S02]  /*4310*/  @!P3 SEL R12, RZ, 0x1, P0 ;  /* 0x00000001ff0cb807 */ /* 0x000fe40000000000 */
[CC--:B------:R-:W-:Y:S02]  /*4320*/  ISETP.LT.U32.AND P0, PT, R25.reuse, R10.reuse, PT ;  /* 0x0000000a1900720c */ /* 0x0c0fe40003f01070 */
[----:B------:R-:W-:Y:S02]  /*4330*/  SEL R12, R12, 0x1, !P4 ;  /* 0x000000010c0c7807 */ /* 0x000fe40006000000 */
[----:B------:R-:W-:Y:S02]  /*4340*/  ISETP.LT.AND.EX P0, PT, R2, R11, PT, P0 ;  /* 0x0000000b0200720c */ /* 0x000fe40003f01300 */
[----:B------:R-:W-:Y:S02]  /*4350*/  LOP3.LUT P2, RZ, R12, 0xff, RZ, 0xc0, !PT ;  /* 0x000000ff0cff7812 */ /* 0x000fe4000784c0ff */
[----:B------:R-:W-:-:S02]  /*4360*/  SEL R5, R25, R10, P0 ;  /* 0x0000000a19057207 */ /* 0x000fc40000000000 */
[CC--:B------:R-:W-:Y:S02]  /*4370*/  SEL R23, R2.reuse, R11.reuse, P0 ;  /* 0x0000000b02177207 */ /* 0x0c0fe40000000000 */
[----:B---3--:R-:W-:Y:S02]  /*4380*/  ISETP.NE.AND P0, PT, R7, R14, PT ;  /* 0x0000000e0700720c */ /* 0x008fe40003f05270 */
[----:B------:R-:W-:Y:S02]  /*4390*/  @!P4 SEL R5, R25, R10, !P3 ;  /* 0x0000000a1905c207 */ /* 0x000fe40005800000 */
[----:B------:R-:W-:Y:S01]  /*43a0*/  @!P4 SEL R23, R2, R11, !P3 ;  /* 0x0000000b0217c207 */ /* 0x000fe20005800000 */
[----:B------:R-:W-:Y:S01]  /*43b0*/  IMAD.X R2, RZ, RZ, UR7, P5 ;  /* 0x00000007ff027e24 */ /* 0x000fe2000a8e06ff */
[----:B------:R-:W-:Y:S02]  /*43c0*/  ISETP.EQ.AND P4, PT, R7, R14, P2 ;  /* 0x0000000e0700720c */ /* 0x000fe40001782270 */
[----:B------:R-:W-:-:S02]  /*43d0*/  @!P2 SEL R12, RZ, 0x1, P0 ;  /* 0x00000001ff0ca807 */ /* 0x000fc40000000000 */
[----:B------:R-:W-:Y:S02]  /*43e0*/  ISETP.LT.U32.AND P0, PT, R20, R5, PT ;  /* 0x000000051400720c */ /* 0x000fe40003f01070 */
[----:B------:R-:W-:Y:S02]  /*43f0*/  SEL R12, R12, 0x1, !P4 ;  /* 0x000000010c0c7807 */ /* 0x000fe40006000000 */
[----:B------:R-:W-:Y:S02]  /*4400*/  ISETP.LT.AND.EX P0, PT, R2, R23, PT, P0 ;  /* 0x000000170200720c */ /* 0x000fe40003f01300 */
[----:B------:R-:W-:Y:S02]  /*4410*/  LOP3.LUT P3, RZ, R12, 0xff, RZ, 0xc0, !PT ;  /* 0x000000ff0cff7812 */ /* 0x000fe4000786c0ff */
[----:B------:R-:W-:Y:S02]  /*4420*/  SEL R4, R20, R5, P0 ;  /* 0x0000000514047207 */ /* 0x000fe40000000000 */
[----:B------:R-:W-:-:S02]  /*4430*/  SEL R11, R2, R23, P0 ;  /* 0x00000017020b7207 */ /* 0x000fc40000000000 */
[----:B------:R-:W-:Y:S02]  /*4440*/  @!P4 SEL R4, R20, R5, !P2 ;  /* 0x000000051404c207 */ /* 0x000fe40005000000 */
[----:B------:R-:W-:Y:S02]  /*4450*/  @!P4 SEL R11, R2, R23, !P2 ;  /* 0x00000017020bc207 */ /* 0x000fe40005000000 */
[----:B------:R-:W-:Y:S02]  /*4460*/  IADD3 R21, P0, PT, R21, UR6, RZ ;  /* 0x0000000615157c10 */ /* 0x000fe4000ff1e0ff */
[CC--:B----4-:R-:W-:Y:S02]  /*4470*/  ISETP.NE.AND P2, PT, R9.reuse, R14.reuse, PT ;  /* 0x0000000e0900720c */ /* 0x0d0fe40003f45270 */
        /* <DEDUP_REMOVED lines=13> */
[CC--:B-----5:R-:W-:Y:S02]  /*4550*/  ISETP.EQ.AND P3, PT, R19.reuse, R14.reuse, P2 ;  /* 0x0000000e1300720c */ /* 0x0e0fe40001762270 */
[----:B------:R-:W-:Y:S02]  /*4560*/  ISETP.LT.U32.AND P0, PT, R22, R5, PT ;  /* 0x000000051600720c */ /* 0x000fe40003f01070 */
[----:B------:R-:W-:-:S02]  /*4570*/  ISETP.NE.AND P4, PT, R19, R14, PT ;  /* 0x0000000e1300720c */ /* 0x000fc40003f85270 */
[----:B------:R-:W-:Y:S02]  /*4580*/  ISETP.LT.AND.EX P0, PT, R2, R7, PT, P0 ;  /* 0x000000070200720c */ /* 0x000fe40003f01300 */
[----:B------:R-:W-:Y:S02]  /*4590*/  @!P2 SEL R12, RZ, 0x1, P4 ;  /* 0x00000001ff0ca807 */ /* 0x000fe40002000000 */
[----:B------:R-:W-:Y:S02]  /*45a0*/  SEL R10, R22, R5, P0 ;  /* 0x00000005160a7207 */ /* 0x000fe40000000000 */
[----:B------:R-:W-:Y:S02]  /*45b0*/  SEL R11, R2, R7, P0 ;  /* 0x00000007020b7207 */ /* 0x000fe40000000000 */
[----:B------:R-:W-:Y:S02]  /*45c0*/  SEL R12, R12, 0x1, !P3 ;  /* 0x000000010c0c7807 */ /* 0x000fe40005800000 */
[----:B------:R-:W-:-:S02]  /*45d0*/  @!P3 SEL R10, R22, R5, !P2 ;  /* 0x00000005160ab207 */ /* 0x000fc40005000000 */
[----:B------:R-:W-:-:S07]  /*45e0*/  @!P3 SEL R11, R2, R7, !P2 ;  /* 0x00000007020bb207 */ /* 0x000fce0005000000 */
.L_x_386:
[----:B------:R-:W-:Y:S05]  /*45f0*/  BSYNC.RECONVERGENT B2 ;  /* 0x0000000000027941 */ /* 0x000fea0003800200 */
.L_x_385:
        /* <DEDUP_REMOVED lines=9> */
[----:B------:R-:W-:Y:S01]  /*4690*/  IMAD.X R5, RZ, RZ, UR13, P0 ;  /* 0x0000000dff057e24 */ /* 0x000fe200080e06ff */
[----:B------:R-:W-:-:S05]  /*46a0*/  IADD3 R6, P0, PT, R8, UR12, RZ ;  /* 0x0000000c08067c10 */ /* 0x000fca000ff1e0ff */
[----:B------:R0:W2:Y:S01]  /*46b0*/  LDG.E.U8 R5, desc[UR8][R4.64] ;  /* 0x0000000804057981 */ /* 0x0000a2000c1e1100 */
[----:B------:R-:W-:-:S06]  /*46c0*/  IMAD.X R7, RZ, RZ, UR13, P0 ;  /* 0x0000000dff077e24 */ /* 0x000fcc00080e06ff */
[----:B------:R-:W3:Y:S01]  /*46d0*/  LDG.E.U8 R7, desc[UR8][R6.64] ;  /* 0x0000000806077981 */ /* 0x000ee2000c1e1100 */
[----:B------:R-:W-:Y:S01]  /*46e0*/  LOP3.LUT P2, RZ, R12, 0xff, RZ, 0xc0, !PT ;  /* 0x000000ff0cff7812 */ /* 0x000fe2000784c0ff */
[----:B------:R-:W-:Y:S01]  /*46f0*/  VIADD R3, R3, 0x200 ;  /* 0x0000020003037836 */ /* 0x000fe20000000000 */
[----:B------:R-:W-:-:S04]  /*4700*/  IADD3 R9, P4, PT, R2, UR6, RZ ;  /* 0x0000000602097c10 */ /* 0x000fc8000ff9e0ff */
[----:B------:R-:W-:Y:S01]  /*4710*/  ISETP.LT.U32.AND P0, PT, R9, R10, PT ;  /* 0x0000000a0900720c */ /* 0x000fe20003f01070 */
[----:B------:R-:W-:-:S05]  /*4720*/  IMAD.X R2, RZ, RZ, UR7, P4 ;  /* 0x00000007ff027e24 */ /* 0x000fca000a0e06ff */
[----:B------:R-:W-:-:S04]  /*4730*/  ISETP.LT.AND.EX P0, PT, R2, R11, PT, P0 ;  /* 0x0000000b0200720c */ /* 0x000fc80003f01300 */
[----:B0-----:R-:W-:Y:S02]  /*4740*/  SEL R4, R9, R10, P0 ;  /* 0x0000000a09047207 */ /* 0x001fe40000000000 */
[CC--:B--2---:R-:W-:Y:S02]  /*4750*/  ISETP.NE.AND P5, PT, R5.reuse, R14.reuse, PT ;  /* 0x0000000e0500720c */ /* 0x0c4fe40003fa5270 */
[----:B------:R-:W-:Y:S02]  /*4760*/  ISETP.EQ.AND P3, PT, R5, R14, P2 ;  /* 0x0000000e0500720c */ /* 0x000fe40001762270 */
[----:B------:R-:W-:Y:S02]  /*4770*/  @!P2 SEL R12, RZ, 0x1, P5 ;  /* 0x00000001ff0ca807 */ /* 0x000fe40002800000 */
[----:B------:R-:W-:Y:S02]  /*4780*/  IADD3 R15, P5, PT, R8, UR6, RZ ;  /* 0x00000006080f7c10 */ /* 0x000fe4000ffbe0ff */
[----:B------:R-:W-:-:S02]  /*4790*/  SEL R12, R12, 0x1, !P3 ;  /* 0x000000010c0c7807 */ /* 0x000fc40005800000 */
[----:B------:R-:W-:Y:S02]  /*47a0*/  SEL R5, R2, R11, P0 ;  /* 0x0000000b02057207 */ /* 0x000fe40000000000 */
[----:B------:R-:W-:-:S03]  /*47b0*/  LOP3.LUT P4, RZ, R12, 0xff, RZ, 0xc0, !PT ;  /* 0x000000ff0cff7812 */ /* 0x000fc6000788c0ff */
[----:B------:R-:W-:Y:S02]  /*47c0*/  @!P3 SEL R4, R9, R10, !P2 ;  /* 0x0000000a0904b207 */ /* 0x000fe40005000000 */
[----:B------:R-:W-:Y:S01]  /*47d0*/  @!P3 SEL R5, R2, R11, !P2 ;  /* 0x0000000b0205b207 */ /* 0x000fe20005000000 */
[----:B------:R-:W-:Y:S01]  /*47e0*/  IMAD.X R2, RZ, RZ, UR7, P5 ;  /* 0x00000007ff027e24 */ /* 0x000fe2000a8e06ff */
[----:B---3--:R-:W-:Y:S02]  /*47f0*/  ISETP.EQ.AND P3, PT, R7, R14, P4 ;  /* 0x0000000e0700720c */ /* 0x008fe40002762270 */
        /* <DEDUP_REMOVED lines=9> */
.L_x_388:
[----:B------:R-:W-:Y:S05]  /*4890*/  BSYNC.RECONVERGENT B2 ;  /* 0x0000000000027941 */ /* 0x000fea0003800200 */
.L_x_387:
[----:B------:R-:W-:Y:S05]  /*48a0*/  @P1 BRA `(.L_x_380) ;  /* 0x0000000000501947 */ /* 0x000fea0003800000 */
[----:B------:R-:W0:Y:S01]  /*48b0*/  LDCU.64 UR12, c[0x0][0x380] ;  /* 0x00007000ff0c77ac */ /* 0x000e220008000a00 */
[----:B------:R-:W-:-:S05]  /*48c0*/  IMAD.IADD R16, R3, 0x1, R16 ;  /* 0x0000000103107824 */ /* 0x000fca00078e0210 */
[----:B0-----:R-:W-:-:S05]  /*48d0*/  IADD3 R2, P0, PT, R16, UR12, RZ ;  /* 0x0000000c10027c10 */ /* 0x001fca000ff1e0ff */
[----:B------:R-:W-:-:S06]  /*48e0*/  IMAD.X R3, RZ, RZ, UR13, P0 ;  /* 0x0000000dff037e24 */ /* 0x000fcc00080e06ff */
[----:B------:R-:W2:Y:S01]  /*48f0*/  LDG.E.U8 R3, desc[UR8][R2.64] ;  /* 0x0000000802037981 */ /* 0x000ea2000c1e1100 */
[----:B------:R-:W-:Y:S02]  /*4900*/  LOP3.LUT P3, RZ, R12, 0xff, RZ, 0xc0, !PT ;  /* 0x000000ff0cff7812 */ /* 0x000fe4000786c0ff */
[----:B------:R-:W-:-:S04]  /*4910*/  IADD3 R7, P2, PT, R16, UR6, RZ ;  /* 0x0000000610077c10 */ /* 0x000fc8000ff5e0ff */
[----:B------:R-:W-:Y:S01]  /*4920*/  ISETP.LT.U32.AND P0, PT, R7, R10, PT ;  /* 0x0000000a0700720c */ /* 0x000fe20003f01070 */
[----:B------:R-:W-:-:S05]  /*4930*/  IMAD.X R6, RZ, RZ, UR7, P2 ;  /* 0x00000007ff067e24 */ /* 0x000fca00090e06ff */
        /* <DEDUP_REMOVED lines=11> */
.L_x_380:
[----:B------:R-:W-:Y:S05]  /*49f0*/  BSYNC.RECONVERGENT B1 ;  /* 0x0000000000017941 */ /* 0x000fea0003800200 */
.L_x_378:
        /* <DEDUP_REMOVED lines=24> */
.L_x_390:
[----:B------:R-:W-:Y:S05]  /*4b80*/  BSYNC.RECONVERGENT B1 ;  /* 0x0000000000017941 */ /* 0x000fea0003800200 */
.L_x_389:
        /* <DEDUP_REMOVED lines=23> */
.L_x_392:
[----:B------:R-:W-:Y:S05]  /*4d00*/  BSYNC.RECONVERGENT B1 ;  /* 0x0000000000017941 */ /* 0x000fea0003800200 */
.L_x_391:
        /* <DEDUP_REMOVED lines=20> */
.L_x_394:
[----:B------:R-:W-:Y:S05]  /*4e50*/  BSYNC.RECONVERGENT B1 ;  /* 0x0000000000017941 */ /* 0x000fea0003800200 */
.L_x_393:
        /* <DEDUP_REMOVED lines=20> */
.L_x_396:
[----:B------:R-:W-:Y:S05]  /*4fa0*/  BSYNC.RECONVERGENT B1 ;  /* 0x0000000000017941 */ /* 0x000fea0003800200 */
.L_x_395:
        /* <DEDUP_REMOVED lines=20> */
.L_x_398:
[----:B------:R-:W-:Y:S05]  /*50f0*/  BSYNC.RECONVERGENT B1 ;  /* 0x0000000000017941 */ /* 0x000fea0003800200 */
.L_x_397:
        /* <DEDUP_REMOVED lines=10> */
.L_x_400:
[----:B------:R-:W-:Y:S05]  /*51a0*/  BSYNC.RECONVERGENT B1 ;  /* 0x0000000000017941 */ /* 0x000fea0003800200 */
.L_x_399:
        /* <DEDUP_REMOVED lines=8> */
[----:B--2-4-:R-:W2:Y:S04]  /*5230*/  LDS.64 R4, [UR5+0x20] ;  /* 0x00002005ff047984 */ /* 0x014ea80008000a00 */
[----:B------:R-:W4:Y:S04]  /*5240*/  LDS.U8 R16, [UR5+0x28] ;  /* 0x00002805ff107984 */ /* 0x000f280008000000 */
[----:B------:R-:W1:Y:S04]  /*5250*/  LDS.64 R8, [UR5+0x30] ;  /* 0x00003005ff087984 */ /* 0x000e680008000a00 */
[----:B------:R-:W1:Y:S04]  /*5260*/  LDS.U8 R17, [UR5+0x38] ;  /* 0x00003805ff117984 */ /* 0x000e680008000000 */
[----:B------:R-:W1:Y:S04]  /*5270*/  LDS.64 R6, [UR5+0x40] ;  /* 0x00004005ff067984 */ /* 0x000e680008000a00 */
[----:B------:R-:W1:Y:S04]  /*5280*/  LDS.U8 R18, [UR5+0x48] ;  /* 0x00004805ff127984 */ /* 0x000e680008000000 */
[----:B0-----:R-:W0:Y:S01]  /*5290*/  LDS.64 R2, [UR5+0x50] ;  /* 0x00005005ff027984 */ /* 0x001e220008000a00 */
[----:B-----5:R-:W-:-:S02]  /*52a0*/  ISETP.NE.AND P2, PT, R14, RZ, PT ;  /* 0x000000ff0e00720c */ /* 0x020fc40003f45270 */
[----:B--2---:R-:W-:Y:S02]  /*52b0*/  ISETP.LT.U32.AND P0, PT, R4, R10, PT ;  /* 0x0000000a0400720c */ /* 0x004fe40003f01070 */
[----:B------:R-:W-:Y:S02]  /*52c0*/  @P4 SEL R14, R12, 0x1, !P2 ;  /* 0x000000010c0e4807 */ /* 0x000fe40005000000 */
[----:B------:R-:W-:Y:S01]  /*52d0*/  ISETP.LT.AND.EX P0, PT, R5, R11, PT, P0 ;  /* 0x0000000b0500720c */ /* 0x000fe20003f01300 */
[----:B------:R-:W-:Y:S01]  /*52e0*/  LDS.U8 R12, [UR5+0x78] ;  /* 0x00007805ff0c7984 */ /* 0x000fe20008000000 */
[----:B------:R-:W-:Y:S02]  /*52f0*/  LOP3.LUT P3, RZ, R14, 0xff, RZ, 0xc0, !PT ;  /* 0x000000ff0eff7812 */ /* 0x000fe4000786c0ff */
[----:B----4-:R-:W-:-:S03]  /*5300*/  ISETP.NE.AND P5, PT, R16, RZ, PT ;  /* 0x000000ff1000720c */ /* 0x010fc60003fa5270 */
[C---:B-1-3--:R-:W-:Y:S02]  /*5310*/  @P2 SEL R10, R4.reuse, R10, P0 ;  /* 0x0000000a040a2207 */ /* 0x04afe40000000000 */
[C---:B------:R-:W-:Y:S02]  /*5320*/  @P2 SEL R11, R5.reuse, R11, P0 ;  /* 0x0000000b050b2207 */ /* 0x040fe40000000000 */
[----:B------:R-:W-:Y:S02]  /*5330*/  SEL R13, R4, R10, !P4 ;  /* 0x0000000a040d7207 */ /* 0x000fe40006000000 */
[----:B------:R-:W-:Y:S01]  /*5340*/  SEL R15, R5, R11, !P4 ;  /* 0x0000000b050f7207 */ /* 0x000fe20006000000 */
[----:B------:R-:W1:Y:S01]  /*5350*/  LDS.U8 R10, [UR5+0x58] ;  /* 0x00005805ff0a7984 */ /* 0x000e620008000000 */
[----:B------:R-:W-:Y:S02]  /*5360*/  ISETP.LT.U32.AND P0, PT, R8, R13, PT ;  /* 0x0000000d0800720c */ /* 0x000fe40003f01070 */
[----:B------:R-:W-:Y:S01]  /*5370*/  @P3 SEL R16, R14, 0x1, !P5 ;  /* 0x000000010e103807 */ /* 0x000fe20006800000 */
[----:B------:R-:W2:Y:S01]  /*5380*/  LDS.64 R4, [UR5+0x60] ;  /* 0x00006005ff047984 */ /* 0x000ea20008000a00 */
[----:B------:R-:W-:-:S02]  /*5390*/  ISETP.LT.AND.EX P0, PT, R9, R15, PT, P0 ;  /* 0x0000000f0900720c */ /* 0x000fc40003f01300 */
[----:B------:R-:W-:Y:S01]  /*53a0*/  LOP3.LUT P2, RZ, R16, 0xff, RZ, 0xc0, !PT ;  /* 0x000000ff10ff7812 */ /* 0x000fe2000784c0ff */
[----:B------:R-:W3:Y:S01]  /*53b0*/  LDS.U8 R14, [UR5+0x68] ;  /* 0x00006805ff0e7984 */ /* 0x000ee20008000000 */
[C---:B------:R-:W-:Y:S02]  /*53c0*/  @P5 SEL R13, R8.reuse, R13, P0 ;  /* 0x0000000d080d5207 */ /* 0x040fe40000000000 */
[----:B------:R-:W-:Y:S02]  /*53d0*/  ISETP.NE.AND P4, PT, R17, RZ, PT ;  /* 0x000000ff1100720c */ /* 0x000fe40003f85270 */
[C---:B------:R-:W-:Y:S02]  /*53e0*/  @P5 SEL R15, R9.reuse, R15, P0 ;  /* 0x0000000f090f5207 */ /* 0x040fe40000000000 */
[----:B------:R-:W-:Y:S02]  /*53f0*/  SEL R11, R8, R13, !P3 ;  /* 0x0000000d080b7207 */ /* 0x000fe40005800000 */
[----:B------:R-:W-:-:S02]  /*5400*/  SEL R13, R9, R15, !P3 ;  /* 0x0000000f090d7207 */ /* 0x000fc40005800000 */
[----:B------:R-:W-:Y:S01]  /*5410*/  ISETP.LT.U32.AND P0, PT, R6, R11, PT ;  /* 0x0000000b0600720c */ /* 0x000fe20003f01070 */
[----:B------:R-:W4:Y:S01]  /*5420*/  LDS.64 R8, [UR5+0x70] ;  /* 0x00007005ff087984 */ /* 0x000f220008000a00 */
        /* <DEDUP_REMOVED lines=8> */
[----:B0-----:R-:W-:Y:S01]  /*54b0*/  ISETP.LT.U32.AND P0, PT, R2, R11, PT ;  /* 0x0000000b0200720c */ /* 0x001fe20003f01070 */
[----:B------:R-:W0:Y:S01]  /*54c0*/  LDS.64 R6, [UR5+0x80] ;  /* 0x00008005ff067984 */ /* 0x000e220008000a00 */
[----:B-1----:R-:W-:Y:S02]  /*54d0*/  ISETP.NE.AND P2, PT, R10, RZ, PT ;  /* 0x000000ff0a00720c */ /* 0x002fe40003f45270 */
[----:B------:R-:W-:-:S02]  /*54e0*/  ISETP.LT.AND.EX P0, PT, R3, R13, PT, P0 ;  /* 0x0000000d0300720c */ /* 0x000fc40003f01300 */
[----:B------:R-:W-:Y:S02]  /*54f0*/  @P5 SEL R18, R17, 0x1, !P3 ;  /* 0x0000000111125807 */ /* 0x000fe40005800000 */
[C---:B------:R-:W-:Y:S02]  /*5500*/  @P3 SEL R11, R2.reuse, R11, P0 ;  /* 0x0000000b020b3207 */ /* 0x040fe40000000000 */
[C---:B------:R-:W-:Y:S02]  /*5510*/  @P3 SEL R13, R3.reuse, R13, P0 ;  /* 0x0000000d030d3207 */ /* 0x040fe40000000000 */
[----:B------:R-:W-:Y:S02]  /*5520*/  SEL R11, R2, R11, !P5 ;  /* 0x0000000b020b7207 */ /* 0x000fe40006800000 */
[----:B------:R-:W-:Y:S02]  /*5530*/  LOP3.LUT P4, RZ, R18, 0xff, RZ, 0xc0, !PT ;  /* 0x000000ff12ff7812 */ /* 0x000fe4000788c0ff */
[----:B------:R-:W-:-:S02]  /*5540*/  SEL R13, R3, R13, !P5 ;  /* 0x0000000d030d7207 */ /* 0x000fc40006800000 */
[----:B--2---:R-:W-:Y:S02]  /*5550*/  ISETP.LT.U32.AND P0, PT, R4, R11, PT ;  /* 0x0000000b0400720c */ /* 0x004fe40003f01070 */
[----:B---3--:R-:W-:Y:S02]  /*5560*/  ISETP.NE.AND P3, PT, R14, RZ, PT ;  /* 0x000000ff0e00720c */ /* 0x008fe40003f65270 */
[----:B------:R-:W-:-:S04]  /*5570*/  ISETP.LT.AND.EX P0, PT, R5, R13, PT, P0 ;  /* 0x0000000d0500720c */ /* 0x000fc80003f01300 */
[----:B------:R-:W-:Y:S02]  /*5580*/  @P2 SEL R11, R4, R11, P0 ;  /* 0x0000000b040b2207 */ /* 0x000fe40000000000 */
[----:B------:R-:W-:Y:S02]  /*5590*/  @P4 SEL R10, R18, 0x1, !P2 ;  /* 0x00000001120a4807 */ /* 0x000fe40005000000 */
[C---:B------:R-:W-:Y:S02]  /*55a0*/  @P2 SEL R13, R5.reuse, R13, P0 ;  /* 0x0000000d050d2207 */ /* 0x040fe40000000000 */
[----:B------:R-:W-:Y:S02]  /*55b0*/  SEL R3, R4, R11, !P4 ;  /* 0x0000000b04037207 */ /* 0x000fe40006000000 */
[----:B------:R-:W-:Y:S02]  /*55c0*/  LOP3.LUT P5, RZ, R10, 0xff, RZ, 0xc0, !PT ;  /* 0x000000ff0aff7812 */ /* 0x000fe400078ac0ff */
[----:B------:R-:W-:-:S02]  /*55d0*/  SEL R5, R5, R13, !P4 ;  /* 0x0000000d05057207 */ /* 0x000fc40006000000 */
[----:B----4-:R-:W-:Y:S02]  /*55e0*/  ISETP.LT.U32.AND P0, PT, R8, R3, PT ;  /* 0x000000030800720c */ /* 0x010fe40003f01070 */
        /* <DEDUP_REMOVED lines=8> */
[----:B0-----:R-:W-:-:S04]  /*5670*/  ISETP.LT.U32.AND P0, PT, R6, R3, PT ;  /* 0x000000030600720c */ /* 0x001fc80003f01070 */
[----:B------:R-:W-:-:S04]  /*5680*/  ISETP.LT.AND.EX P0, PT, R7, R9, PT, P0 ;  /* 0x000000090700720c */ /* 0x000fc80003f01300 */
[----:B------:R-:W-:Y:S02]  /*5690*/  @P4 SEL R3, R6, R3, P0 ;  /* 0x0000000306034207 */ /* 0x000fe40000000000 */
[C---:B------:R-:W-:Y:S02]  /*56a0*/  @P4 SEL R9, R7.reuse, R9, P0 ;  /* 0x0000000907094207 */ /* 0x040fe40000000000 */
[----:B------:R-:W-:Y:S02]  /*56b0*/  @P2 SEL R12, R14, 0x1, !P4 ;  /* 0x000000010e0c2807 */ /* 0x000fe40006000000 */
[----:B------:R-:W-:Y:S02]  /*56c0*/  SEL R10, R6, R3, !P2 ;  /* 0x00000003060a7207 */ /* 0x000fe40005000000 */
[----:B------:R-:W-:-:S07]  /*56d0*/  SEL R11, R7, R9, !P2 ;  /* 0x00000009070b7207 */ /* 0x000fce0005000000 */
.L_x_358:
[----:B------:R-:W-:Y:S05]  /*56e0*/  BSYNC.RECONVERGENT B0 ;  /* 0x0000000000007941 */ /* 0x000fea0003800200 */
.L_x_334:
[----:B------:R-:W-:Y:S05]  /*56f0*/  @P1 EXIT ;  /* 0x000000000000194d */ /* 0x000fea0003800000 */
[----:B----4-:R-:W4:Y:S01]  /*5700*/  LDC.64 R6, c[0x0][0x3b0] ;  /* 0x0000ec00ff067b82 */ /* 0x010f220000000a00 */
[----:B0-----:R-:W-:Y:S02]  /*5710*/  PRMT R5, R12, 0x7610, R5 ;  /* 0x000076100c057816 */ /* 0x001fe40000000005 */
[----:B-1----:R-:W-:Y:S02]  /*5720*/  ISETP.NE.AND P1, PT, R0, RZ, PT ;  /* 0x000000ff0000720c */ /* 0x002fe40003f25270 */
[----:B------:R-:W-:-:S03]  /*5730*/  LOP3.LUT P2, RZ, R5, 0xff, RZ, 0xc0, !PT ;  /* 0x000000ff05ff7812 */ /* 0x000fc6000784c0ff */
[----:B--23--:R-:W0:Y:S08]  /*5740*/  LDC.64 R2, c[0x0][0x398] ;  /* 0x0000e600ff027b82 */ /* 0x00ce300000000a00 */
[----:B------:R-:W-:Y:S02]  /*5750*/  @P1 SEL R5, R0, 0x1, !P2 ;  /* 0x0000000100051807 */ /* 0x000fe40005000000 */
[----:B----4-:R-:W-:-:S04]  /*5760*/  ISETP.LT.U32.AND P0, PT, R10, R6, PT ;  /* 0x000000060a00720c */ /* 0x010fc80003f01070 */
[----:B------:R-:W-:-:S04]  /*5770*/  ISETP.LT.AND.EX P0, PT, R11, R7, PT, P0 ;  /* 0x000000070b00720c */ /* 0x000fc80003f01300 */
[C---:B------:R-:W-:Y:S01]  /*5780*/  @P2 SEL R6, R10.reuse, R6, P0 ;  /* 0x000000060a062207 */ /* 0x040fe20000000000 */
[----:B0-----:R-:W-:Y:S01]  /*5790*/  STG.E.U8 desc[UR8][R2.64], R5 ;  /* 0x0000000502007986 */ /* 0x001fe2000c101108 */
[C---:B------:R-:W-:Y:S02]  /*57a0*/  @P2 SEL R7, R11.reuse, R7, P0 ;  /* 0x000000070b072207 */ /* 0x040fe40000000000 */
[----:B------:R-:W-:Y:S02]  /*57b0*/  SEL R10, R10, R6, !P1 ;  /* 0x000000060a0a7207 */ /* 0x000fe40004800000 */
[----:B------:R-:W-:-:S05]  /*57c0*/  SEL R11, R11, R7, !P1 ;  /* 0x000000070b0b7207 */ /* 0x000fca0004800000 */
[----:B------:R-:W-:Y:S01]  /*57d0*/  STG.E.64 desc[UR8][R2.64+0x8], R10 ;  /* 0x0000080a02007986 */ /* 0x000fe2000c101b08 */
[----:B------:R-:W-:Y:S05]  /*57e0*/  EXIT ;  /* 0x000000000000794d */ /* 0x000fea0003800000 */
.L_x_401:
        /* <DEDUP_REMOVED lines=9> */
.L_x_1278:


//--------------------- .text._ZN3cub18CUB_300001_SM_10006detail6reduce28DeviceReduceSingleTileKernelINS2_10policy_hubIdy11max_functorIdEE10Policy1000EPdS9_iS6_ddN4cuda3std3__410__identityEEEvT0_T1_T2_T3_T4_T6_ --------------------------
	.section	.text._ZN3cub18CUB_300001_SM_10006detail6reduce28DeviceReduceSingleTileKernelINS2_10policy_hubIdy11max_functorIdEE10Policy1000EPdS9_iS6_ddN4cuda3std3__410__identityEEEvT0_T1_T2_T3_T4_T6_,"ax",@progbits
	.align	128
        .global         _ZN3cub18CUB_300001_SM_10006detail6reduce28DeviceReduceSingleTileKernelINS2_10policy_hubIdy11max_functorIdEE10Policy1000EPdS9_iS6_ddN4cuda3std3__410__identityEEEvT0_T1_T2_T3_T4_T6_
        .type           _ZN3cub18CUB_300001_SM_10006detail6reduce28DeviceReduceSingleTileKernelINS2_10policy_hubIdy11max_functorIdEE10Policy1000EPdS9_iS6_ddN4cuda3std3__410__identityEEEvT0_T1_T2_T3_T4_T6_,@function
        .size           _ZN3cub18CUB_300001_SM_10006detail6reduce28DeviceReduceSingleTileKernelINS2_10policy_hubIdy11max_functorIdEE10Policy1000EPdS9_iS6_ddN4cuda3std3__410__identityEEEvT0_T1_T2_T3_T4_T6_,(.L_x_1279 - _ZN3cub18CUB_300001_SM_10006detail6reduce28DeviceReduceSingleTileKernelINS2_10policy_hubIdy11max_functorIdEE10Policy1000EPdS9_iS6_ddN4cuda3std3__410__identityEEEvT0_T1_T2_T3_T4_T6_)
        .other          _ZN3cub18CUB_300001_SM_10006detail6reduce28DeviceReduceSingleTileKernelINS2_10policy_hubIdy11max_functorIdEE10Policy1000EPdS9_iS6_ddN4cuda3std3__410__identityEEEvT0_T1_T2_T3_T4_T6_,@"STO_CUDA_ENTRY STV_DEFAULT"
_ZN3cub18CUB_300001_SM_10006detail6reduce28DeviceReduceSingleTileKernelINS2_10policy_hubIdy11max_functorIdEE10Policy1000EPdS9_iS6_ddN4cuda3std3__410__identityEEEvT0_T1_T2_T3_T4_T6_:
.text._ZN3cub18CUB_300001_SM_10006detail6reduce28DeviceReduceSingleTileKernelINS2_10policy_hubIdy11max_functorIdEE10Policy1000EPdS9_iS6_ddN4cuda3std3__410__identityEEEvT0_T1_T2_T3_T4_T6_:
[----:B------:R-:W-:Y:S01]  /*0000*/  LDC R1, c[0x0][0x37c] ;  /* 0x0000df00ff017b82 */ /* 0x000fe20000000800 */
[----:B------:R-:W0:Y:S01]  /*0010*/  LDCU UR4, c[0x0][0x390] ;  /* 0x00007200ff0477ac */ /* 0x000e220008000800 */
[----:B------:R-:W1:Y:S01]  /*0020*/  LDCU.64 UR6, c[0x0][0x358] ;  /* 0x00006b00ff0677ac */ /* 0x000e620008000a00 */
[----:B0-----:R-:W-:-:S05]  /*0030*/  IMAD.U32 R4, RZ, RZ, UR4 ;  /* 0x00000004ff047e24 */ /* 0x001fca000f8e00ff */
[----:B------:R-:W-:-:S13]  /*0040*/  ISETP.NE.AND P0, PT, R4, RZ, PT ;  /* 0x000000ff0400720c */ /* 0x000fda0003f05270 */
[----:B-1----:R-:W-:Y:S05]  /*0050*/  @P0 BRA `(.L_x_402) ;  /* 0x00000000001c0947 */ /* 0x002fea0003800000 */
[----:B------:R-:W0:Y:S02]  /*0060*/  S2R R0, SR_TID.X ;  /* 0x0000000000007919 */ /* 0x000e240000002100 */
[----:B0-----:R-:W-:-:S13]  /*0070*/  ISETP.NE.AND P0, PT, R0, RZ, PT ;  /* 0x000000ff0000720c */ /* 0x001fda0003f05270 */
[----:B------:R-:W-:Y:S05]  /*0080*/  @P0 EXIT ;  /* 0x000000000000094d */ /* 0x000fea0003800000 */
[----:B------:R-:W0:Y:S08]  /*0090*/  LDC.64 R2, c[0x0][0x388] ;  /* 0x0000e200ff027b82 */ /* 0x000e300000000a00 */
[----:B------:R-:W0:Y:S02]  /*00a0*/  LDC.64 R4, c[0x0][0x398] ;  /* 0x0000e600ff047b82 */ /* 0x000e240000000a00 */
[----:B0-----:R-:W-:Y:S01]  /*00b0*/  STG.E.64 desc[UR6][R2.64], R4 ;  /* 0x0000000402007986 */ /* 0x001fe2000c101b06 */
[----:B------:R-:W-:Y:S05]  /*00c0*/  EXIT ;  /* 0x000000000000794d */ /* 0x000fea0003800000 */
.L_x_402:
[----:B------:R-:W0:Y:S01]  /*00d0*/  LDCU UR4, c[0x0][0x380] ;  /* 0x00007000ff0477ac */ /* 0x000e220008000800 */
[----:B------:R-:W-:Y:S01]  /*00e0*/  BSSY.RECONVERGENT B0, `(.L_x_403) ;  /* 0x00005b3000007945 */ /* 0x000fe20003800200 */
[----:B0-----:R-:W-:-:S09]  /*00f0*/  ULOP3.LUT UP0, URZ, UR4, 0x1f, URZ, 0xc0, !UPT ;  /* 0x0000001f04ff7892 */ /* 0x001fd2000f80c0ff */
[----:B------:R-:W-:Y:S05]  /*0100*/  BRA.U UP0, `(.L_x_404) ;  /* 0x0000002d003c7547 */ /* 0x000fea000b800000 */
[----:B------:R-:W-:-:S13]  /*0110*/  ISETP.GT.AND P0, PT, R4, 0x7ff, PT ;  /* 0x000007ff0400780c */ /* 0x000fda0003f04270 */
[----:B------:R-:W-:Y:S05]  /*0120*/  @P0 BRA `(.L_x_405) ;  /* 0x0000001400e80947 */ /* 0x000fea0003800000 */
[----:B------:R-:W0:Y:S01]  /*0130*/  S2R R3, SR_TID.X ;  /* 0x0000000000037919 */ /* 0x000e220000002100 */
[----:B------:R-:W-:Y:S01]  /*0140*/  BSSY.RECONVERGENT B1, `(.L_x_406) ;  /* 0x0000009000017945 */ /* 0x000fe20003800200 */
[----:B------:R-:W-:Y:S02]  /*0150*/  CS2R R6, SRZ ;  /* 0x0000000000067805 */ /* 0x000fe4000001ff00 */
[----:B0-----:R-:W-:Y:S01]  /*0160*/  ISETP.GE.AND P0, PT, R3, R4, PT ;  /* 0x000000040300720c */ /* 0x001fe20003f06270 */
[----:B------:R-:W-:-:S12]  /*0170*/  IMAD.MOV.U32 R5, RZ, RZ, R3 ;  /* 0x000000ffff057224 */ /* 0x000fd800078e0003 */
[----:B------:R-:W-:Y:S05]  /*0180*/  @P0 BRA `(.L_x_407) ;  /* 0x0000000000100947 */ /* 0x000fea0003800000 */
[----:B------:R-:W0:Y:S02]  /*0190*/  LDC.64 R6, c[0x0][0x380] ;  /* 0x0000e000ff067b82 */ /* 0x000e240000000a00 */
[----:B0-----:R-:W-:-:S06]  /*01a0*/  IMAD.WIDE.U32 R6, R3, 0x8, R6 ;  /* 0x0000000803067825 */ /* 0x001fcc00078e0006 */
[----:B------:R-:W5:Y:S01]  /*01b0*/  LDG.E.64.CONSTANT R6, desc[UR6][R6.64] ;  /* 0x0000000606067981 */ /* 0x000f62000c1e9b00 */
[----:B------:R-:W-:-:S07]  /*01c0*/  VIADD R5, R3, 0x100 ;  /* 0x0000010003057836 */ /* 0x000fce0000000000 */
.L_x_407:
[----:B------:R-:W-:Y:S05]  /*01d0*/  BSYNC.RECONVERGENT B1 ;  /* 0x0000000000017941 */ /* 0x000fea0003800200 */
.L_x_406:
[----:B------:R-:W-:Y:S01]  /*01e0*/  ISETP.GE.AND P0, PT, R5, R4, PT ;  /* 0x000000040500720c */ /* 0x000fe20003f06270 */
[----:B------:R-:W-:-:S12]  /*01f0*/  BSSY.RECONVERGENT B1, `(.L_x_408) ;  /* 0x00000b0000017945 */ /* 0x000fd80003800200 */
[----:B------:R-:W-:Y:S05]  /*0200*/  @P0 BRA `(.L_x_409) ;  /* 0x0000000800b80947 */ /* 0x000fea0003800000 */
[----:B------:R-:W-:Y:S01]  /*0210*/  LOP3.LUT R9, RZ, R5, RZ, 0x33, !PT ;  /* 0x00000005ff097212 */ /* 0x000fe200078e33ff */
[----:B------:R-:W-:Y:S04]  /*0220*/  BSSY.RECONVERGENT B2, `(.L_x_410) ;  /* 0x0000019000027945 */ /* 0x000fe80003800200 */
[----:B------:R-:W-:-:S05]  /*0230*/  IMAD.IADD R0, R9, 0x1, R4 ;  /* 0x0000000109007824 */ /* 0x000fca00078e0204 */
[C---:B------:R-:W-:Y:S02]  /*0240*/  LOP3.LUT R2, R0.reuse, 0x300, RZ, 0xc0, !PT ;  /* 0x0000030000027812 */ /* 0x040fe400078ec0ff */
[----:B------:R-:W-:Y:S02]  /*0250*/  ISETP.GE.U32.AND P0, PT, R0, 0x300, PT ;  /* 0x000003000000780c */ /* 0x000fe40003f06070 */
[----:B------:R-:W-:-:S13]  /*0260*/  ISETP.NE.AND P1, PT, R2, 0x300, PT ;  /* 0x000003000200780c */ /* 0x000fda0003f25270 */
[----:B------:R-:W-:Y:S05]  /*0270*/  @!P1 BRA `(.L_x_411) ;  /* 0x00000000004c9947 */ /* 0x000fea0003800000 */
[----:B------:R-:W0:Y:S01]  /*0280*/  LDC.64 R8, c[0x0][0x380] ;  /* 0x0000e000ff087b82 */ /* 0x000e220000000a00 */
[----:B------:R-:W-:-:S04]  /*0290*/  LEA.HI R0, R0, 0x1, RZ, 0x18 ;  /* 0x0000000100007811 */ /* 0x000fc800078fc0ff */
[----:B------:R-:W-:-:S05]  /*02a0*/  LOP3.LUT R0, R0, 0x3, RZ, 0xc0, !PT ;  /* 0x0000000300007812 */ /* 0x000fca00078ec0ff */
[----:B------:R-:W-:Y:S02]  /*02b0*/  IMAD.MOV R0, RZ, RZ, -R0 ;  /* 0x000000ffff007224 */ /* 0x000fe400078e0a00 */
[----:B0-----:R-:W-:-:S04]  /*02c0*/  IMAD.WIDE.U32 R8, R5, 0x8, R8 ;  /* 0x0000000805087825 */ /* 0x001fc800078e0008 */
[----:B------:R-:W-:Y:S02]  /*02d0*/  IMAD.MOV.U32 R2, RZ, RZ, R8 ;  /* 0x000000ffff027224 */ /* 0x000fe400078e0008 */
[----:B------:R-:W-:-:S07]  /*02e0*/  IMAD.MOV.U32 R11, RZ, RZ, R9 ;  /* 0x000000ffff0b7224 */ /* 0x000fce00078e0009 */
.L_x_412:
[----:B------:R-:W-:Y:S02]  /*02f0*/  IMAD.MOV.U32 R8, RZ, RZ, R2 ;  /* 0x000000ffff087224 */ /* 0x000fe400078e0002 */
[----:B------:R-:W-:-:S06]  /*0300*/  IMAD.MOV.U32 R9, RZ, RZ, R11 ;  /* 0x000000ffff097224 */ /* 0x000fcc00078e000b */
[----:B------:R-:W2:Y:S01]  /*0310*/  LDG.E.64.CONSTANT R8, desc[UR6][R8.64] ;  /* 0x0000000608087981 */ /* 0x000ea2000c1e9b00 */
[----:B------:R-:W-:Y:S01]  /*0320*/  VIADD R0, R0, 0x1 ;  /* 0x0000000100007836 */ /* 0x000fe20000000000 */
[----:B------:R-:W-:Y:S01]  /*0330*/  IADD3 R2, P3, PT, R2, 0x800, RZ ;  /* 0x0000080002027810 */ /* 0x000fe20007f7e0ff */
[----:B------:R-:W-:-:S03]  /*0340*/  VIADD R5, R5, 0x100 ;  /* 0x0000010005057836 */ /* 0x000fc60000000000 */
[----:B------:R-:W-:Y:S01]  /*0350*/  ISETP.NE.AND P2, PT, R0, RZ, PT ;  /* 0x000000ff0000720c */ /* 0x000fe20003f45270 */
[----:B------:R-:W-:Y:S01]  /*0360*/  IMAD.X R11, RZ, RZ, R11, P3 ;  /* 0x000000ffff0b7224 */ /* 0x000fe200018e060b */
[----:B--2--5:R-:W-:-:S06]  /*0370*/  DSETP.GEU.AND P1, PT, R6, R8, PT ;  /* 0x000000080600722a */ /* 0x024fcc0003f2e000 */
[----:B------:R-:W-:Y:S02]  /*0380*/  FSEL R6, R8, R6, !P1 ;  /* 0x0000000608067208 */ /* 0x000fe40004800000 */
[----:B------:R-:W-:-:S03]  /*0390*/  FSEL R7, R9, R7, !P1 ;  /* 0x0000000709077208 */ /* 0x000fc60004800000 */
[----:B------:R-:W-:Y:S05]  /*03a0*/  @P2 BRA `(.L_x_412) ;  /* 0xfffffffc00d02947 */ /* 0x000fea000383ffff */
.L_x_411:
[----:B------:R-:W-:Y:S05]  /*03b0*/  BSYNC.RECONVERGENT B2 ;  /* 0x0000000000027941 */ /* 0x000fea0003800200 */
.L_x_410:
[----:B------:R-:W-:Y:S05]  /*03c0*/  @!P0 BRA `(.L_x_409) ;  /* 0x0000000800488947 */ /* 0x000fea0003800000 */
[----:B------:R-:W-:Y:S01]  /*03d0*/  IMAD.IADD R0, R4, 0x1, -R5 ;  /* 0x0000000104007824 */ /* 0x000fe200078e0a05 */
[----:B------:R-:W-:Y:S01]  /*03e0*/  BSSY.RECONVERGENT B2, `(.L_x_413) ;  /* 0x0000051000027945 */ /* 0x000fe20003800200 */
[----:B------:R-:W-:-:S03]  /*03f0*/  PLOP3.LUT P0, PT, PT, PT, PT, 0x80, 0x8 ;  /* 0x000000000008781c */ /* 0x000fc60003f0f070 */
[----:B------:R-:W-:-:S13]  /*0400*/  ISETP.GT.AND P1, PT, R0, 0xc00, PT ;  /* 0x00000c000000780c */ /* 0x000fda0003f24270 */
[----:B------:R-:W-:Y:S05]  /*0410*/  @!P1 BRA `(.L_x_414) ;  /* 0x0000000400349947 */ /* 0x000fea0003800000 */
[----:B------:R-:W0:Y:S01]  /*0420*/  LDC.64 R8, c[0x0][0x380] ;  /* 0x0000e000ff087b82 */ /* 0x000e220000000a00 */
[----:B------:R-:W-:Y:S01]  /*0430*/  PLOP3.LUT P0, PT, PT, PT, PT, 0x8, 0x80 ;  /* 0x000000000080781c */ /* 0x000fe20003f0e170 */
[----:B------:R-:W-:-:S12]  /*0440*/  VIADD R0, R4, 0xfffff400 ;  /* 0xfffff40004007836 */ /* 0x000fd80000000000 */
.L_x_415:
[----:B0-----:R-:W-:-:S05]  /*0450*/  IMAD.WIDE R30, R5, 0x8, R8 ;  /* 0x00000008051e7825 */ /* 0x001fca00078e0208 */
[----:B------:R-:W2:Y:S04]  /*0460*/  LDG.E.64.CONSTANT R10, desc[UR6][R30.64] ;  /* 0x000000061e0a7981 */ /* 0x000ea8000c1e9b00 */
[----:B------:R-:W3:Y:S04]  /*0470*/  LDG.E.64.CONSTANT R12, desc[UR6][R30.64+0x800] ;  /* 0x000800061e0c7981 */ /* 0x000ee8000c1e9b00 */
[----:B------:R-:W4:Y:S01]  /*0480*/  LDG.E.64.CONSTANT R14, desc[UR6][R30.64+0x1000] ;  /* 0x001000061e0e7981 */ /* 0x000f22000c1e9b00 */
[----:B------:R-:W-:-:S03]  /*0490*/  VIADD R39, R5, 0x400 ;  /* 0x0000040005277836 */ /* 0x000fc60000000000 */
[----:B------:R-:W4:Y:S01]  /*04a0*/  LDG.E.64.CONSTANT R16, desc[UR6][R30.64+0x1800] ;  /* 0x001800061e107981 */ /* 0x000f22000c1e9b00 */
[----:B------:R-:W-:-:S05]  /*04b0*/  IMAD.WIDE R38, R39, 0x8, R8 ;  /* 0x0000000827267825 */ /* 0x000fca00078e0208 */
[----:B------:R-:W4:Y:S04]  /*04c0*/  LDG.E.64.CONSTANT R18, desc[UR6][R38.64] ;  /* 0x0000000626127981 */ /* 0x000f28000c1e9b00 */
[----:B------:R-:W4:Y:S04]  /*04d0*/  LDG.E.64.CONSTANT R20, desc[UR6][R38.64+0x800] ;  /* 0x0008000626147981 */ /* 0x000f28000c1e9b00 */
        /* <DEDUP_REMOVED lines=12> */
[----:B------:R-:W4:Y:S04]  /*05a0*/  LDG.E.64.CONSTANT R38, desc[UR6][R44.64+0x1000] ;  /* 0x001000062c267981 */ /* 0x000f28000c1e9b00 */
[----:B------:R-:W4:Y:S01]  /*05b0*/  LDG.E.64.CONSTANT R40, desc[UR6][R44.64+0x1800] ;  /* 0x001800062c287981 */ /* 0x000f22000c1e9b00 */
[----:B------:R-:W-:-:S05]  /*05c0*/  VIADD R5, R5, 0x1000 ;  /* 0x0000100005057836 */ /* 0x000fca0000000000 */
[----:B------:R-:W-:Y:S01]  /*05d0*/  ISETP.GE.AND P2, PT, R5, R0, PT ;  /* 0x000000000500720c */ /* 0x000fe20003f46270 */
[----:B--2--5:R-:W-:-:S06]  /*05e0*/  DSETP.GEU.AND P1, PT, R6, R10, PT ;  /* 0x0000000a0600722a */ /* 0x024fcc0003f2e000 */
[----:B------:R-:W-:Y:S02]  /*05f0*/  FSEL R6, R10, R6, !P1 ;  /* 0x000000060a067208 */ /* 0x000fe40004800000 */
[----:B------:R-:W-:-:S06]  /*0600*/  FSEL R7, R11, R7, !P1 ;  /* 0x000000070b077208 */ /* 0x000fcc0004800000 */
[----:B---3--:R-:W-:-:S06]  /*0610*/  DSETP.GEU.AND P1, PT, R6, R12, PT ;  /* 0x0000000c0600722a */ /* 0x008fcc0003f2e000 */
[----:B------:R-:W-:Y:S02]  /*0620*/  FSEL R6, R12, R6, !P1 ;  /* 0x000000060c067208 */ /* 0x000fe40004800000 */
[----:B------:R-:W-:-:S06]  /*0630*/  FSEL R7, R13, R7, !P1 ;  /* 0x000000070d077208 */ /* 0x000fcc0004800000 */
[----:B----4-:R-:W-:-:S06]  /*0640*/  DSETP.GEU.AND P1, PT, R6, R14, PT ;  /* 0x0000000e0600722a */ /* 0x010fcc0003f2e000 */
[----:B------:R-:W-:Y:S02]  /*0650*/  FSEL R6, R14, R6, !P1 ;  /* 0x000000060e067208 */ /* 0x000fe40004800000 */
[----:B------:R-:W-:-:S06]  /*0660*/  FSEL R7, R15, R7, !P1 ;  /* 0x000000070f077208 */ /* 0x000fcc0004800000 */
[----:B------:R-:W-:-:S06]  /*0670*/  DSETP.GEU.AND P1, PT, R6, R16, PT ;  /* 0x000000100600722a */ /* 0x000fcc0003f2e000 */
        /* <DEDUP_REMOVED lines=37> */
[----:B------:R-:W-:Y:S01]  /*08d0*/  FSEL R7, R41, R7, !P1 ;  /* 0x0000000729077208 */ /* 0x000fe20004800000 */
[----:B------:R-:W-:Y:S06]  /*08e0*/  @!P2 BRA `(.L_x_415) ;  /* 0xfffffff800d8a947 */ /* 0x000fec000383ffff */
.L_x_414:
[----:B------:R-:W-:Y:S05]  /*08f0*/  BSYNC.RECONVERGENT B2 ;  /* 0x0000000000027941 */ /* 0x000fea0003800200 */
.L_x_413:
[----:B------:R-:W-:Y:S01]  /*0900*/  IMAD.IADD R0, R4, 0x1, -R5 ;  /* 0x0000000104007824 */ /* 0x000fe200078e0a05 */
[----:B------:R-:W-:Y:S04]  /*0910*/  BSSY.RECONVERGENT B2, `(.L_x_416) ;  /* 0x0000029000027945 */ /* 0x000fe80003800200 */
[----:B------:R-:W-:-:S13]  /*0920*/  ISETP.GT.AND P1, PT, R0, 0x400, PT ;  /* 0x000004000000780c */ /* 0x000fda0003f24270 */
[----:B------:R-:W-:Y:S05]  /*0930*/  @!P1 BRA `(.L_x_417) ;  /* 0x0000000000989947 */ /* 0x000fea0003800000 */
[----:B------:R-:W0:Y:S02]  /*0940*/  LDC.64 R18, c[0x0][0x380] ;  /* 0x0000e000ff127b82 */ /* 0x000e240000000a00 */
        /* <DEDUP_REMOVED lines=11> */
[----:B------:R-:W-:Y:S01]  /*0a00*/  VIADD R5, R5, 0x800 ;  /* 0x0000080005057836 */ /* 0x000fe20000000000 */
        /* <DEDUP_REMOVED lines=20> */
[----:B------:R-:W-:Y:S02]  /*0b50*/  FSEL R7, R25, R7, !P0 ;  /* 0x0000000719077208 */ /* 0x000fe40004000000 */
[----:B------:R-:W-:-:S04]  /*0b60*/  PLOP3.LUT P0, PT, PT, PT, PT, 0x8, 0x80 ;  /* 0x000000000080781c */ /* 0x000fc80003f0e170 */
[----:B------:R-:W-:-:S06]  /*0b70*/  DSETP.GEU.AND P1, PT, R6, R26, PT ;  /* 0x0000001a0600722a */ /* 0x000fcc0003f2e000 */
[----:B------:R-:W-:Y:S02]  /*0b80*/  FSEL R6, R26, R6, !P1 ;  /* 0x000000061a067208 */ /* 0x000fe40004800000 */
[----:B------:R-:W-:-:S07]  /*0b90*/  FSEL R7, R27, R7, !P1 ;  /* 0x000000071b077208 */ /* 0x000fce0004800000 */
.L_x_417:
[----:B------:R-:W-:Y:S05]  /*0ba0*/  BSYNC.RECONVERGENT B2 ;  /* 0x0000000000027941 */ /* 0x000fea0003800200 */
.L_x_416:
[----:B------:R-:W-:-:S13]  /*0bb0*/  ISETP.LT.OR P0, PT, R5, R4, P0 ;  /* 0x000000040500720c */ /* 0x000fda0000701670 */
[----:B------:R-:W-:Y:S05]  /*0bc0*/  @!P0 BRA `(.L_x_409) ;  /* 0x0000000000488947 */ /* 0x000fea0003800000 */
[----:B------:R-:W0:Y:S02]  /*0bd0*/  LDC.64 R8, c[0x0][0x380] ;  /* 0x0000e000ff087b82 */ /* 0x000e240000000a00 */
[----:B0-----:R-:W-:-:S05]  /*0be0*/  IMAD.WIDE R8, R5, 0x8, R8 ;  /* 0x0000000805087825 */ /* 0x001fca00078e0208 */
[----:B------:R-:W2:Y:S04]  /*0bf0*/  LDG.E.64.CONSTANT R10, desc[UR6][R8.64] ;  /* 0x00000006080a7981 */ /* 0x000ea8000c1e9b00 */
[----:B------:R-:W3:Y:S04]  /*0c00*/  LDG.E.64.CONSTANT R12, desc[UR6][R8.64+0x800] ;  /* 0x00080006080c7981 */ /* 0x000ee8000c1e9b00 */
[----:B------:R-:W4:Y:S04]  /*0c10*/  LDG.E.64.CONSTANT R14, desc[UR6][R8.64+0x1000] ;  /* 0x00100006080e7981 */ /* 0x000f28000c1e9b00 */
[----:B------:R-:W4:Y:S01]  /*0c20*/  LDG.E.64.CONSTANT R16, desc[UR6][R8.64+0x1800] ;  /* 0x0018000608107981 */ /* 0x000f22000c1e9b00 */
        /* <DEDUP_REMOVED lines=11> */
[----:B------:R-:W-:-:S07]  /*0ce0*/  FSEL R7, R17, R7, !P0 ;  /* 0x0000000711077208 */ /* 0x000fce0004000000 */
.L_x_409:
[----:B------:R-:W-:Y:S05]  /*0cf0*/  BSYNC.RECONVERGENT B1 ;  /* 0x0000000000017941 */ /* 0x000fea0003800200 */
.L_x_408:
[----:B------:R-:W-:-:S13]  /*0d00*/  ISETP.GE.AND P0, PT, R4, 0x100, PT ;  /* 0x000001000400780c */ /* 0x000fda0003f06270 */
[----:B------:R-:W-:Y:S05]  /*0d10*/  @!P0 BRA `(.L_x_418) ;  /* 0x00000004003c8947 */ /* 0x000fea0003800000 */
[----:B------:R-:W0:Y:S01]  /*0d20*/  S2R R8, SR_LANEID ;  /* 0x0000000000087919 */ /* 0x000e220000000000 */
[----:B-----5:R-:W-:Y:S04]  /*0d30*/  SHFL.DOWN PT, R4, R6, 0x1, 0x1f ;  /* 0x08201f0006047f89 */ /* 0x020fe800000e0000 */
[----:B------:R-:W1:Y:S02]  /*0d40*/  SHFL.DOWN PT, R5, R7, 0x1, 0x1f ;  /* 0x08201f0007057f89 */ /* 0x000e6400000e0000 */
[----:B-1----:R-:W-:Y:S01]  /*0d50*/  DSETP.GEU.AND P1, PT, R6, R4, PT ;  /* 0x000000040600722a */ /* 0x002fe20003f2e000 */
[C---:B0-----:R-:W-:Y:S02]  /*0d60*/  ISETP.GT.AND P0, PT, R8.reuse, 0x1e, PT ;  /* 0x0000001e0800780c */ /* 0x041fe40003f04270 */
[----:B------:R-:W-:-:S03]  /*0d70*/  ISETP.NE.AND P2, PT, R8, RZ, PT ;  /* 0x000000ff0800720c */ /* 0x000fc60003f45270 */
[----:B------:R-:W-:Y:S02]  /*0d80*/  FSEL R9, R4, R6, !P1 ;  /* 0x0000000604097208 */ /* 0x000fe40004800000 */
[----:B------:R-:W-:Y:S02]  /*0d90*/  FSEL R5, R5, R7, !P1 ;  /* 0x0000000705057208 */ /* 0x000fe40004800000 */
[----:B------:R-:W-:Y:S02]  /*0da0*/  FSEL R6, R6, R9, P0 ;  /* 0x0000000906067208 */ /* 0x000fe40000000000 */
[----:B------:R-:W-:Y:S02]  /*0db0*/  FSEL R11, R7, R5, P0 ;  /* 0x00000005070b7208 */ /* 0x000fe40000000000 */
[----:B------:R-:W-:Y:S01]  /*0dc0*/  ISETP.GT.AND P0, PT, R8, 0x1d, PT ;  /* 0x0000001d0800780c */ /* 0x000fe20003f04270 */
[----:B------:R-:W-:Y:S01]  /*0dd0*/  SHFL.DOWN PT, R4, R6, 0x2, 0x1f ;  /* 0x08401f0006047f89 */ /* 0x000fe200000e0000 */
[----:B------:R-:W-:Y:S01]  /*0de0*/  @!P2 MOV R2, 0x400 ;  /* 0x000004000002a802 */ /* 0x000fe20000000f00 */
[----:B------:R-:W-:Y:S01]  /*0df0*/  IMAD.MOV.U32 R7, RZ, RZ, R11 ;  /* 0x000000ffff077224 */ /* 0x000fe200078e000b */
[----:B------:R-:W-:Y:S01]  /*0e00*/  @!P2 SHF.R.U32.HI R0, RZ, 0x2, R3 ;  /* 0x00000002ff00a819 */ /* 0x000fe20000011603 */
[----:B------:R-:W0:Y:S03]  /*0e10*/  SHFL.DOWN PT, R5, R11, 0x2, 0x1f ;  /* 0x08401f000b057f89 */ /* 0x000e2600000e0000 */
[----:B------:R-:W-:Y:S01]  /*0e20*/  @!P2 LOP3.LUT R0, R0, 0xf8, RZ, 0xc0, !PT ;  /* 0x000000f80000a812 */ /* 0x000fe200078ec0ff */
[----:B------:R-:W1:Y:S01]  /*0e30*/  @!P2 S2R R9, SR_CgaCtaId ;  /* 0x000000000009a919 */ /* 0x000e620000008800 */
[----:B0-----:R-:W-:-:S06]  /*0e40*/  DSETP.GEU.AND P1, PT, R6, R4, PT ;  /* 0x000000040600722a */ /* 0x001fcc0003f2e000 */
[----:B------:R-:W-:Y:S02]  /*0e50*/  @!P0 FSEL R6, R4, R6, !P1 ;  /* 0x0000000604068208 */ /* 0x000fe40004800000 */
[----:B------:R-:W-:Y:S02]  /*0e60*/  @!P0 FSEL R11, R5, R11, !P1 ;  /* 0x0000000b050b8208 */ /* 0x000fe40004800000 */
[----:B------:R-:W-:Y:S01]  /*0e70*/  ISETP.GT.AND P0, PT, R8, 0x1b, PT ;  /* 0x0000001b0800780c */ /* 0x000fe20003f04270 */
[----:B------:R-:W-:Y:S02]  /*0e80*/  SHFL.DOWN PT, R4, R6, 0x4, 0x1f ;  /* 0x08801f0006047f89 */ /* 0x000fe400000e0000 */
[----:B------:R-:W-:Y:S02]  /*0e90*/  IMAD.MOV.U32 R7, RZ, RZ, R11 ;  /* 0x000000ffff077224 */ /* 0x000fe400078e000b */
[----:B------:R-:W0:Y:S04]  /*0ea0*/  SHFL.DOWN PT, R5, R11, 0x4, 0x1f ;  /* 0x08801f000b057f89 */ /* 0x000e2800000e0000 */
        /* <DEDUP_REMOVED lines=14> */
[----:B0-----:R-:W-:Y:S01]  /*0f90*/  DSETP.GEU.AND P0, PT, R6, R4, PT ;  /* 0x000000040600722a */ /* 0x001fe20003f0e000 */
[----:B-1----:R-:W-:-:S05]  /*0fa0*/  @!P2 LEA R7, R9, R2, 0x18 ;  /* 0x000000020907a211 */ /* 0x002fca00078ec0ff */
[----:B------:R-:W-:Y:S01]  /*0fb0*/  FSEL R4, R4, R6, !P0 ;  /* 0x0000000604047208 */ /* 0x000fe20004000000 */
[----:B------:R-:W-:Y:S01]  /*0fc0*/  @!P2 IMAD.IADD R9, R0, 0x1, R7 ;  /* 0x000000010009a824 */ /* 0x000fe200078e0207 */
[----:B------:R-:W-:Y:S02]  /*0fd0*/  FSEL R5, R5, R11, !P0 ;  /* 0x0000000b05057208 */ /* 0x000fe40004000000 */
[----:B------:R-:W-:Y:S02]  /*0fe0*/  ISETP.NE.AND P0, PT, R3, RZ, PT ;  /* 0x000000ff0300720c */ /* 0x000fe40003f05270 */
[----:B------:R-:W-:Y:S01]  /*0ff0*/  FSEL R6, R6, R4, P1 ;  /* 0x0000000406067208 */ /* 0x000fe20000800000 */
[----:B------:R3:W-:Y:S01]  /*1000*/  @!P2 STS.64 [R9+0x8], R4 ;  /* 0x000008040900a388 */ /* 0x0007e20000000a00 */
[----:B------:R-:W-:Y:S01]  /*1010*/  FSEL R7, R11, R5, P1 ;  /* 0x000000050b077208 */ /* 0x000fe20000800000 */
[----:B------:R-:W-:Y:S08]  /*1020*/  BAR.SYNC.DEFER_BLOCKING 0x0 ;  /* 0x0000000000007b1d */ /* 0x000ff00000010000 */
[----:B------:R-:W-:Y:S05]  /*1030*/  @P0 BRA `(.L_x_419) ;  /* 0x0000004800f40947 */ /* 0x000fea0003800000 */
[----:B------:R-:W0:Y:S01]  /*1040*/  S2UR UR5, SR_CgaCtaId ;  /* 0x00000000000579c3 */ /* 0x000e220000008800 */
[----:B------:R-:W-:Y:S02]  /*1050*/  UMOV UR4, 0x400 ;  /* 0x0000040000047882 */ /* 0x000fe40000000000 */
[----:B0-----:R-:W-:-:S09]  /*1060*/  ULEA UR4, UR5, UR4, 0x18 ;  /* 0x0000000405047291 */ /* 0x001fd2000f8ec0ff */
[----:B---3--:R-:W0:Y:S04]  /*1070*/  LDS.128 R8, [UR4+0x10] ;  /* 0x00001004ff087984 */ /* 0x008e280008000c00 */
[----:B------:R-:W1:Y:S01]  /*1080*/  LDS.128 R12, [UR4+0x20] ;  /* 0x00002004ff0c7984 */ /* 0x000e620008000c00 */
[----:B0-----:R-:W-:-:S06]  /*1090*/  DSETP.GEU.AND P1, PT, R6, R8, PT ;  /* 0x000000080600722a */ /* 0x001fcc0003f2e000 */
[----:B------:R-:W-:Y:S02]  /*10a0*/  FSEL R2, R8, R6, !P1 ;  /* 0x0000000608027208 */ /* 0x000fe40004800000 */
[----:B------:R-:W-:Y:S02]  /*10b0*/  FSEL R3, R9, R7, !P1 ;  /* 0x0000000709037208 */ /* 0x000fe40004800000 */
[----:B------:R-:W0:Y:S04]  /*10c0*/  LDS.128 R4, [UR4+0x30] ;  /* 0x00003004ff047984 */ /* 0x000e280008000c00 */
[----:B------:R-:W-:-:S06]  /*10d0*/  DSETP.GEU.AND P1, PT, R2, R10, PT ;  /* 0x0000000a0200722a */ /* 0x000fcc0003f2e000 */
[----:B------:R-:W-:Y:S02]  /*10e0*/  FSEL R2, R10, R2, !P1 ;  /* 0x000000020a027208 */ /* 0x000fe40004800000 */
[----:B------:R-:W-:-:S06]  /*10f0*/  FSEL R3, R11, R3, !P1 ;  /* 0x000000030b037208 */ /* 0x000fcc0004800000 */
[----:B-1----:R-:W-:-:S06]  /*1100*/  DSETP.GEU.AND P1, PT, R2, R12, PT ;  /* 0x0000000c0200722a */ /* 0x002fcc0003f2e000 */
[----:B------:R-:W-:Y:S02]  /*1110*/  FSEL R8, R12, R2, !P1 ;  /* 0x000000020c087208 */ /* 0x000fe40004800000 */
[----:B------:R-:W-:Y:S02]  /*1120*/  FSEL R9, R13, R3, !P1 ;  /* 0x000000030d097208 */ /* 0x000fe40004800000 */
[----:B------:R-:W1:Y:S04]  /*1130*/  LDS.64 R2, [UR4+0x40] ;  /* 0x00004004ff027984 */ /* 0x000e680008000a00 */
[----:B------:R-:W-:-:S06]  /*1140*/  DSETP.GEU.AND P1, PT, R8, R14, PT ;  /* 0x0000000e0800722a */ /* 0x000fcc0003f2e000 */
[----:B------:R-:W-:Y:S02]  /*1150*/  FSEL R8, R14, R8, !P1 ;  /* 0x000000080e087208 */ /* 0x000fe40004800000 */
[----:B------:R-:W-:-:S06]  /*1160*/  FSEL R9, R15, R9, !P1 ;  /* 0x000000090f097208 */ /* 0x000fcc0004800000 */
[----:B0-----:R-:W-:-:S06]  /*1170*/  DSETP.GEU.AND P1, PT, R8, R4, PT ;  /* 0x000000040800722a */ /* 0x001fcc0003f2e000 */
[----:B------:R-:W-:Y:S02]  /*1180*/  FSEL R4, R4, R8, !P1 ;  /* 0x0000000804047208 */ /* 0x000fe40004800000 */
[----:B------:R-:W-:-:S06]  /*1190*/  FSEL R5, R5, R9, !P1 ;  /* 0x0000000905057208 */ /* 0x000fcc0004800000 */
[----:B------:R-:W-:-:S06]  /*11a0*/  DSETP.GEU.AND P1, PT, R4, R6, PT ;  /* 0x000000060400722a */ /* 0x000fcc0003f2e000 */
[----:B------:R-:W-:Y:S02]  /*11b0*/  FSEL R4, R6, R4, !P1 ;  /* 0x0000000406047208 */ /* 0x000fe40004800000 */
[----:B------:R-:W-:-:S06]  /*11c0*/  FSEL R5, R7, R5, !P1 ;  /* 0x0000000507057208 */ /* 0x000fcc0004800000 */
[----:B-1----:R-:W-:-:S06]  /*11d0*/  DSETP.GEU.AND P1, PT, R4, R2, PT ;  /* 0x000000020400722a */ /* 0x002fcc0003f2e000 */
[----:B------:R-:W-:Y:S02]  /*11e0*/  FSEL R6, R2, R4, !P1 ;  /* 0x0000000402067208 */ /* 0x000fe40004800000 */
[----:B------:R-:W-:Y:S01]  /*11f0*/  FSEL R7, R3, R5, !P1 ;  /* 0x0000000503077208 */ /* 0x000fe20004800000 */
[----:B------:R-:W-:Y:S06]  /*1200*/  BRA `(.L_x_419) ;  /* 0x0000004800807947 */ /* 0x000fec0003800000 */
.L_x_418:
[----:B------:R-:W-:Y:S01]  /*1210*/  LOP3.LUT R0, R3, 0x3e0, RZ, 0xc0, !PT ;  /* 0x000003e003007812 */ /* 0x000fe200078ec0ff */
[----:B------:R-:W0:Y:S03]  /*1220*/  S2R R10, SR_LANEID ;  /* 0x00000000000a7919 */ /* 0x000e260000000000 */
[----:B------:R-:W-:Y:S01]  /*1230*/  LOP3.LUT R9, RZ, R0, RZ, 0x33, !PT ;  /* 0x00000000ff097212 */ /* 0x000fe200078e33ff */
[----:B------:R-:W-:-:S04]  /*1240*/  VIADD R5, R0, 0x20 ;  /* 0x0000002000057836 */ /* 0x000fc80000000000 */
[----:B------:R-:W-:Y:S01]  /*1250*/  IMAD.IADD R9, R9, 0x1, R4 ;  /* 0x0000000109097824 */ /* 0x000fe200078e0204 */
[----:B------:R-:W-:-:S04]  /*1260*/  ISETP.GT.AND P0, PT, R5, R4, PT ;  /* 0x000000040500720c */ /* 0x000fc80003f04270 */
[----:B------:R-:W-:-:S05]  /*1270*/  SEL R5, R9, 0x1f, P0 ;  /* 0x0000001f09057807 */ /* 0x000fca0000000000 */
[----:B-----5:R-:W-:Y:S04]  /*1280*/  SHFL.DOWN PT, R8, R6, 0x1, R5 ;  /* 0x0820000006087989 */ /* 0x020fe800000e0005 */
[----:B------:R-:W1:Y:S01]  /*1290*/  SHFL.DOWN PT, R9, R7, 0x1, R5 ;  /* 0x0820000007097989 */ /* 0x000e6200000e0005 */
[C---:B0-----:R-:W-:Y:S01]  /*12a0*/  ISETP.GE.AND P0, PT, R10.reuse, R5, PT ;  /* 0x000000050a00720c */ /* 0x041fe20003f06270 */
[----:B------:R-:W-:Y:S01]  /*12b0*/  VIADD R0, R10, 0x2 ;  /* 0x000000020a007836 */ /* 0x000fe20000000000 */
[----:B-1----:R-:W-:-:S06]  /*12c0*/  DSETP.GEU.AND P1, PT, R6, R8, PT ;  /* 0x000000080600722a */ /* 0x002fcc0003f2e000 */
[-C--:B------:R-:W-:Y:S02]  /*12d0*/  FSEL R11, R8, R6.reuse, !P1 ;  /* 0x00000006080b7208 */ /* 0x080fe40004800000 */
[-C--:B------:R-:W-:Y:S02]  /*12e0*/  FSEL R9, R9, R7.reuse, !P1 ;  /* 0x0000000709097208 */ /* 0x080fe40004800000 */
[----:B------:R-:W-:Y:S02]  /*12f0*/  FSEL R2, R11, R6, !P0 ;  /* 0x000000060b027208 */ /* 0x000fe40004000000 */
[----:B------:R-:W-:Y:S02]  /*1300*/  FSEL R11, R9, R7, !P0 ;  /* 0x00000007090b7208 */ /* 0x000fe40004000000 */
[----:B------:R-:W-:Y:S01]  /*1310*/  ISETP.GT.AND P0, PT, R0, R5, PT ;  /* 0x000000050000720c */ /* 0x000fe20003f04270 */
[----:B------:R-:W-:Y:S01]  /*1320*/  SHFL.DOWN PT, R8, R2, 0x2, R5 ;  /* 0x0840000002087989 */ /* 0x000fe200000e0005 */
[----:B------:R-:W-:-:S02]  /*1330*/  IMAD.MOV.U32 R6, RZ, RZ, R2 ;  /* 0x000000ffff067224 */ /* 0x000fc400078e0002 */
[----:B------:R-:W-:Y:S01]  /*1340*/  IMAD.MOV.U32 R7, RZ, RZ, R11 ;  /* 0x000000ffff077224 */ /* 0x000fe200078e000b */
[----:B------:R-:W0:Y:S01]  /*1350*/  SHFL.DOWN PT, R9, R11, 0x2, R5 ;  /* 0x084000000b097989 */ /* 0x000e2200000e0005 */
[----:B------:R-:W-:-:S04]  /*1360*/  VIADD R0, R10, 0x4 ;  /* 0x000000040a007836 */ /* 0x000fc80000000000 */
[----:B0-----:R-:W-:-:S06]  /*1370*/  DSETP.GEU.AND P1, PT, R6, R8, PT ;  /* 0x000000080600722a */ /* 0x001fcc0003f2e000 */
[----:B------:R-:W-:Y:S02]  /*1380*/  @!P0 FSEL R2, R8, R2, !P1 ;  /* 0x0000000208028208 */ /* 0x000fe40004800000 */
[----:B------:R-:W-:Y:S02]  /*1390*/  @!P0 FSEL R11, R9, R11, !P1 ;  /* 0x0000000b090b8208 */ /* 0x000fe40004800000 */
[----:B------:R-:W-:Y:S01]  /*13a0*/  ISETP.GT.AND P0, PT, R0, R5, PT ;  /* 0x000000050000720c */ /* 0x000fe20003f04270 */
[----:B------:R-:W-:Y:S01]  /*13b0*/  SHFL.DOWN PT, R6, R2, 0x4, R5 ;  /* 0x0880000002067989 */ /* 0x000fe200000e0005 */
[----:B------:R-:W-:Y:S02]  /*13c0*/  IMAD.MOV.U32 R8, RZ, RZ, R2 ;  /* 0x000000ffff087224 */ /* 0x000fe400078e0002 */
        /* <DEDUP_REMOVED lines=8> */
[----:B------:R-:W-:Y:S01]  /*1450*/  IMAD.MOV.U32 R8, RZ, RZ, R2 ;  /* 0x000000ffff087224 */ /* 0x000fe200078e0002 */
[C---:B------:R-:W-:Y:S01]  /*1460*/  ISETP.NE.AND P0, PT, R10.reuse, RZ, PT ;  /* 0x000000ff0a00720c */ /* 0x040fe20003f05270 */
[----:B------:R-:W-:Y:S01]  /*1470*/  IMAD.MOV.U32 R9, RZ, RZ, R11 ;  /* 0x000000ffff097224 */ /* 0x000fe200078e000b */
[----:B------:R-:W0:Y:S01]  /*1480*/  SHFL.DOWN PT, R7, R11, 0x8, R5 ;  /* 0x090000000b077989 */ /* 0x000e2200000e0005 */
[----:B------:R-:W-:-:S10]  /*1490*/  VIADD R0, R10, 0x10 ;  /* 0x000000100a007836 */ /* 0x000fd40000000000 */
[----:B------:R-:W1:Y:S01]  /*14a0*/  @!P0 S2R R13, SR_CgaCtaId ;  /* 0x00000000000d8919 */ /* 0x000e620000008800 */
[----:B0-----:R-:W-:-:S06]  /*14b0*/  DSETP.GEU.AND P2, PT, R8, R6, PT ;  /* 0x000000060800722a */ /* 0x001fcc0003f4e000 */
[----:B------:R-:W-:Y:S02]  /*14c0*/  @!P1 FSEL R2, R6, R2, !P2 ;  /* 0x0000000206029208 */ /* 0x000fe40005000000 */
[----:B------:R-:W-:Y:S02]  /*14d0*/  @!P1 FSEL R11, R7, R11, !P2 ;  /* 0x0000000b070b9208 */ /* 0x000fe40005000000 */
[----:B------:R-:W-:Y:S01]  /*14e0*/  ISETP.GT.AND P1, PT, R0, R5, PT ;  /* 0x000000050000720c */ /* 0x000fe20003f24270 */
[----:B------:R-:W-:Y:S01]  /*14f0*/  SHFL.DOWN PT, R6, R2, 0x10, R5 ;  /* 0x0a00000002067989 */ /* 0x000fe200000e0005 */
[----:B------:R-:W-:Y:S01]  /*1500*/  IMAD.MOV.U32 R8, RZ, RZ, R2 ;  /* 0x000000ffff087224 */ /* 0x000fe200078e0002 */
[----:B------:R-:W-:Y:S01]  /*1510*/  @!P0 SHF.R.U32.HI R0, RZ, 0x2, R3 ;  /* 0x00000002ff008819 */ /* 0x000fe20000011603 */
[----:B------:R-:W-:Y:S01]  /*1520*/  IMAD.MOV.U32 R9, RZ, RZ, R11 ;  /* 0x000000ffff097224 */ /* 0x000fe200078e000b */
[----:B------:R-:W0:Y:S02]  /*1530*/  SHFL.DOWN PT, R7, R11, 0x10, R5 ;  /* 0x0a0000000b077989 */ /* 0x000e2400000e0005 */
[----:B------:R-:W-:-:S03]  /*1540*/  @!P0 LOP3.LUT R0, R0, 0xf8, RZ, 0xc0, !PT ;  /* 0x000000f800008812 */ /* 0x000fc600078ec0ff */
[----:B0-----:R-:W-:Y:S01]  /*1550*/  DSETP.GEU.AND P2, PT, R8, R6, PT ;  /* 0x000000060800722a */ /* 0x001fe20003f4e000 */
[----:B------:R-:W-:-:S04]  /*1560*/  @!P0 MOV R8, 0x400 ;  /* 0x0000040000088802 */ /* 0x000fc80000000f00 */
[----:B-1----:R-:W-:Y:S02]  /*1570*/  @!P0 LEA R13, R13, R8, 0x18 ;  /* 0x000000080d0d8211 */ /* 0x002fe400078ec0ff */
[----:B------:R-:W-:Y:S02]  /*1580*/  @!P1 FSEL R2, R6, R2, !P2 ;  /* 0x0000000206029208 */ /* 0x000fe40005000000 */
[----:B------:R-:W-:Y:S01]  /*1590*/  @!P1 FSEL R11, R7, R11, !P2 ;  /* 0x0000000b070b9208 */ /* 0x000fe20005000000 */
[----:B------:R-:W-:Y:S02]  /*15a0*/  @!P0 IMAD.IADD R13, R0, 0x1, R13 ;  /* 0x00000001000d8824 */ /* 0x000fe400078e020d */
[----:B------:R-:W-:Y:S02]  /*15b0*/  IMAD.MOV.U32 R6, RZ, RZ, R2 ;  /* 0x000000ffff067224 */ /* 0x000fe400078e0002 */
[----:B------:R-:W-:-:S05]  /*15c0*/  IMAD.MOV.U32 R7, RZ, RZ, R11 ;  /* 0x000000ffff077224 */ /* 0x000fca00078e000b */
[----:B------:R3:W-:Y:S01]  /*15d0*/  @!P0 STS.64 [R13+0x8], R6 ;  /* 0x000008060d008388 */ /* 0x0007e20000000a00 */
[----:B------:R-:W-:Y:S01]  /*15e0*/  BAR.SYNC.DEFER_BLOCKING 0x0 ;  /* 0x0000000000007b1d */ /* 0x000fe20000010000 */
[----:B------:R-:W-:-:S13]  /*15f0*/  ISETP.NE.AND P0, PT, R3, RZ, PT ;  /* 0x000000ff0300720c */ /* 0x000fda0003f05270 */
[----:B---3--:R-:W-:Y:S05]  /*1600*/  @P0 BRA `(.L_x_419) ;  /* 0x0000004400800947 */ /* 0x008fea0003800000 */
[----:B------:R-:W0:Y:S01]  /*1610*/  S2UR UR5, SR_CgaCtaId ;  /* 0x00000000000579c3 */ /* 0x000e220000008800 */
[----:B------:R-:W-:Y:S01]  /*1620*/  UMOV UR4, 0x400 ;  /* 0x0000040000047882 */ /* 0x000fe20000000000 */
[----:B------:R-:W-:Y:S01]  /*1630*/  ISETP.GT.AND P2, PT, R4, 0x20, PT ;  /* 0x000000200400780c */ /* 0x000fe20003f44270 */
[----:B0-----:R-:W-:-:S09]  /*1640*/  ULEA UR4, UR5, UR4, 0x18 ;  /* 0x0000000405047291 */ /* 0x001fd2000f8ec0ff */
[----:B------:R-:W0:Y:S04]  /*1650*/  LDS.128 R16, [UR4+0x10] ;  /* 0x00001004ff107984 */ /* 0x000e280008000c00 */
[----:B------:R-:W1:Y:S04]  /*1660*/  LDS.128 R12, [UR4+0x20] ;  /* 0x00002004ff0c7984 */ /* 0x000e680008000c00 */
[----:B------:R-:W2:Y:S01]  /*1670*/  LDS.128 R8, [UR4+0x30] ;  /* 0x00003004ff087984 */ /* 0x000ea20008000c00 */
[----:B0-----:R-:W-:-:S06]  /*1680*/  DSETP.GEU.AND P1, PT, R6, R16, PT ;  /* 0x000000100600722a */ /* 0x001fcc0003f2e000 */
[-C--:B------:R-:W-:Y:S02]  /*1690*/  FSEL R3, R16, R6.reuse, !P1 ;  /* 0x0000000610037208 */ /* 0x080fe40004800000 */
[-C--:B------:R-:W-:Y:S02]  /*16a0*/  FSEL R17, R17, R7.reuse, !P1 ;  /* 0x0000000711117208 */ /* 0x080fe40004800000 */
[----:B------:R-:W-:Y:S02]  /*16b0*/  FSEL R6, R3, R6, P2 ;  /* 0x0000000603067208 */ /* 0x000fe40001000000 */
[----:B------:R-:W-:Y:S02]  /*16c0*/  FSEL R7, R17, R7, P2 ;  /* 0x0000000711077208 */ /* 0x000fe40001000000 */
[C---:B------:R-:W-:Y:S01]  /*16d0*/  ISETP.GT.AND P1, PT, R4.reuse, 0x40, PT ;  /* 0x000000400400780c */ /* 0x040fe20003f24270 */
[----:B------:R-:W-:Y:S01]  /*16e0*/  IMAD.MOV.U32 R2, RZ, RZ, R6 ;  /* 0x000000ffff027224 */ /* 0x000fe200078e0006 */
[----:B------:R-:W-:Y:S01]  /*16f0*/  ISETP.GT.AND P2, PT, R4, 0x60, PT ;  /* 0x000000600400780c */ /* 0x000fe20003f44270 */
[----:B------:R-:W-:-:S06]  /*1700*/  IMAD.MOV.U32 R3, RZ, RZ, R7 ;  /* 0x000000ffff037224 */ /* 0x000fcc00078e0007 */
[----:B------:R-:W-:-:S06]  /*1710*/  DSETP.GEU.AND P3, PT, R2, R18, PT ;  /* 0x000000120200722a */ /* 0x000fcc0003f6e000 */
[----:B------:R-:W-:Y:S02]  /*1720*/  @P1 FSEL R6, R18, R6, !P3 ;  /* 0x0000000612061208 */ /* 0x000fe40005800000 */
[----:B------:R-:W-:Y:S02]  /*1730*/  @P1 FSEL R7, R19, R7, !P3 ;  /* 0x0000000713071208 */ /* 0x000fe40005800000 */
[----:B------:R-:W-:Y:S01]  /*1740*/  ISETP.GT.AND P1, PT, R4, 0x80, PT ;  /* 0x000000800400780c */ /* 0x000fe20003f24270 */
[----:B------:R-:W-:Y:S02]  /*1750*/  IMAD.MOV.U32 R2, RZ, RZ, R6 ;  /* 0x000000ffff027224 */ /* 0x000fe400078e0006 */
[----:B------:R-:W-:-:S06]  /*1760*/  IMAD.MOV.U32 R3, RZ, RZ, R7 ;  /* 0x000000ffff037224 */ /* 0x000fcc00078e0007 */
[----:B-1----:R-:W-:Y:S01]  /*1770*/  DSETP.GEU.AND P3, PT, R2, R12, PT ;  /* 0x0000000c0200722a */ /* 0x002fe20003f6e000 */
[----:B------:R-:W0:Y:S05]  /*1780*/  LDS.64 R2, [UR4+0x40] ;  /* 0x00004004ff027984 */ /* 0x000e2a0008000a00 */
[----:B------:R-:W-:Y:S02]  /*1790*/  @P2 FSEL R6, R12, R6, !P3 ;  /* 0x000000060c062208 */ /* 0x000fe40005800000 */
[----:B------:R-:W-:Y:S02]  /*17a0*/  @P2 FSEL R7, R13, R7, !P3 ;  /* 0x000000070d072208 */ /* 0x000fe40005800000 */
[----:B------:R-:W-:-:S04]  /*17b0*/  ISETP.GT.AND P2, PT, R4, 0xa0, PT ;  /* 0x000000a00400780c */ /* 0x000fc80003f44270 */
[----:B------:R-:W-:-:S06]  /*17c0*/  DSETP.GEU.AND P3, PT, R6, R14, PT ;  /* 0x0000000e0600722a */ /* 0x000fcc0003f6e000 */
[----:B------:R-:W-:Y:S02]  /*17d0*/  @P1 FSEL R6, R14, R6, !P3 ;  /* 0x000000060e061208 */ /* 0x000fe40005800000 */
[----:B------:R-:W-:Y:S02]  /*17e0*/  @P1 FSEL R7, R15, R7, !P3 ;  /* 0x000000070f071208 */ /* 0x000fe40005800000 */
[----:B------:R-:W-:-:S04]  /*17f0*/  ISETP.GT.AND P1, PT, R4, 0xc0, PT ;  /* 0x000000c00400780c */ /* 0x000fc80003f24270 */
[----:B--2---:R-:W-:-:S06]  /*1800*/  DSETP.GEU.AND P3, PT, R6, R8, PT ;  /* 0x000000080600722a */ /* 0x004fcc0003f6e000 */
[----:B------:R-:W-:Y:S02]  /*1810*/  @P2 FSEL R6, R8, R6, !P3 ;  /* 0x0000000608062208 */ /* 0x000fe40005800000 */
[----:B------:R-:W-:Y:S02]  /*1820*/  @P2 FSEL R7, R9, R7, !P3 ;  /* 0x0000000709072208 */ /* 0x000fe40005800000 */
[----:B------:R-:W-:-:S04]  /*1830*/  ISETP.GT.AND P2, PT, R4, 0xe0, PT ;  /* 0x000000e00400780c */ /* 0x000fc80003f44270 */
[----:B------:R-:W-:-:S06]  /*1840*/  DSETP.GEU.AND P3, PT, R6, R10, PT ;  /* 0x0000000a0600722a */ /* 0x000fcc0003f6e000 */
[----:B------:R-:W-:Y:S02]  /*1850*/  @P1 FSEL R6, R10, R6, !P3 ;  /* 0x000000060a061208 */ /* 0x000fe40005800000 */
[----:B------:R-:W-:-:S03]  /*1860*/  @P1 FSEL R7, R11, R7, !P3 ;  /* 0x000000070b071208 */ /* 0x000fc60005800000 */
[----:B------:R-:W-:Y:S02]  /*1870*/  IMAD.MOV.U32 R4, RZ, RZ, R6 ;  /* 0x000000ffff047224 */ /* 0x000fe400078e0006 */
[----:B------:R-:W-:-:S06]  /*1880*/  IMAD.MOV.U32 R5, RZ, RZ, R7 ;  /* 0x000000ffff057224 */ /* 0x000fcc00078e0007 */
[----:B0-----:R-:W-:-:S06]  /*1890*/  DSETP.GEU.AND P1, PT, R4, R2, PT ;  /* 0x000000020400722a */ /* 0x001fcc0003f2e000 */
[----:B------:R-:W-:Y:S02]  /*18a0*/  @P2 FSEL R6, R2, R6, !P1 ;  /* 0x0000000602062208 */ /* 0x000fe40004800000 */
[----:B------:R-:W-:Y:S01]  /*18b0*/  @P2 FSEL R7, R3, R7, !P1 ;  /* 0x0000000703072208 */ /* 0x000fe20004800000 */
[----:B------:R-:W-:Y:S06]  /*18c0*/  BRA `(.L_x_419) ;  /* 0x0000004000d07947 */ /* 0x000fec0003800000 */
.L_x_405:
[----:B------:R-:W0:Y:S01]  /*18d0*/  S2R R0, SR_TID.X ;  /* 0x0000000000007919 */ /* 0x000e220000002100 */
[----:B------:R-:W1:Y:S02]  /*18e0*/  LDCU.64 UR4, c[0x0][0x380] ;  /* 0x00007000ff0477ac */ /* 0x000e640008000a00 */
[----:B-1----:R-:W-:Y:S02]  /*18f0*/  IMAD.U32 R2, RZ, RZ, UR4 ;  /* 0x00000004ff027e24 */ /* 0x002fe4000f8e00ff */
[----:B------:R-:W-:Y:S02]  /*1900*/  IMAD.U32 R3, RZ, RZ, UR5 ;  /* 0x00000005ff037e24 */ /* 0x000fe4000f8e00ff */
[----:B0-----:R-:W-:-:S04]  /*1910*/  IMAD.SHL.U32 R5, R0, 0x4, RZ ;  /* 0x0000000400057824 */ /* 0x001fc800078e00ff */
[----:B------:R-:W-:-:S05]  /*1920*/  IMAD.WIDE.U32 R6, R5, 0x8, R2 ;  /* 0x0000000805067825 */ /* 0x000fca00078e0002 */
[----:B------:R-:W2:Y:S04]  /*1930*/  LDG.E.128.CONSTANT R20, desc[UR6][R6.64] ;  /* 0x0000000606147981 */ /* 0x000ea8000c1e9d00 */
[----:B------:R-:W3:Y:S04]  /*1940*/  LDG.E.128.CONSTANT R12, desc[UR6][R6.64+0x10] ;  /* 0x00001006060c7981 */ /* 0x000ee8000c1e9d00 */
[----:B------:R-:W4:Y:S04]  /*1950*/  LDG.E.128.CONSTANT R8, desc[UR6][R6.64+0x2000] ;  /* 0x0020000606087981 */ /* 0x000f28000c1e9d00 */
[----:B------:R0:W5:Y:S01]  /*1960*/  LDG.E.128.CONSTANT R16, desc[UR6][R6.64+0x2010] ;  /* 0x0020100606107981 */ /* 0x000162000c1e9d00 */
[----:B------:R-:W-:Y:S01]  /*1970*/  ISETP.GE.U32.AND P1, PT, R4, 0x1000, PT ;  /* 0x000010000400780c */ /* 0x000fe20003f26070 */
[----:B------:R-:W-:Y:S01]  /*1980*/  UMOV UR4, 0x800 ;  /* 0x0000080000047882 */ /* 0x000fe20000000000 */
[----:B--2---:R-:W-:-:S06]  /*1990*/  DSETP.GEU.AND P0, PT, R20, R22, PT ;  /* 0x000000161400722a */ /* 0x004fcc0003f0e000 */
[----:B------:R-:W-:Y:S02]  /*19a0*/  FSEL R20, R22, R20, !P0 ;  /* 0x0000001416147208 */ /* 0x000fe40004000000 */
[----:B------:R-:W-:-:S06]  /*19b0*/  FSEL R21, R23, R21, !P0 ;  /* 0x0000001517157208 */ /* 0x000fcc0004000000 */
[----:B---3--:R-:W-:-:S06]  /*19c0*/  DSETP.GEU.AND P0, PT, R20, R12, PT ;  /* 0x0000000c1400722a */ /* 0x008fcc0003f0e000 */
[----:B------:R-:W-:Y:S02]  /*19d0*/  FSEL R12, R12, R20, !P0 ;  /* 0x000000140c0c7208 */ /* 0x000fe40004000000 */
[----:B------:R-:W-:-:S06]  /*19e0*/  FSEL R13, R13, R21, !P0 ;  /* 0x000000150d0d7208 */ /* 0x000fcc0004000000 */
[----:B------:R-:W-:-:S06]  /*19f0*/  DSETP.GEU.AND P0, PT, R12, R14, PT ;  /* 0x0000000e0c00722a */ /* 0x000fcc0003f0e000 */
[----:B------:R-:W-:Y:S02]  /*1a00*/  FSEL R12, R14, R12, !P0 ;  /* 0x0000000c0e0c7208 */ /* 0x000fe40004000000 */
[----:B------:R-:W-:-:S06]  /*1a10*/  FSEL R13, R15, R13, !P0 ;  /* 0x0000000d0f0d7208 */ /* 0x000fcc0004000000 */
[----:B----4-:R-:W-:-:S06]  /*1a20*/  DSETP.GEU.AND P0, PT, R12, R8, PT ;  /* 0x000000080c00722a */ /* 0x010fcc0003f0e000 */
[----:B0-----:R-:W-:Y:S02]  /*1a30*/  FSEL R6, R8, R12, !P0 ;  /* 0x0000000c08067208 */ /* 0x001fe40004000000 */
[----:B------:R-:W-:-:S06]  /*1a40*/  FSEL R7, R9, R13, !P0 ;  /* 0x0000000d09077208 */ /* 0x000fcc0004000000 */
[----:B------:R-:W-:-:S06]  /*1a50*/  DSETP.GEU.AND P0, PT, R6, R10, PT ;  /* 0x0000000a0600722a */ /* 0x000fcc0003f0e000 */
[----:B------:R-:W-:Y:S02]  /*1a60*/  FSEL R6, R10, R6, !P0 ;  /* 0x000000060a067208 */ /* 0x000fe40004000000 */
[----:B------:R-:W-:-:S06]  /*1a70*/  FSEL R7, R11, R7, !P0 ;  /* 0x000000070b077208 */ /* 0x000fcc0004000000 */
[----:B-----5:R-:W-:-:S06]  /*1a80*/  DSETP.GEU.AND P0, PT, R6, R16, PT ;  /* 0x000000100600722a */ /* 0x020fcc0003f0e000 */
[----:B------:R-:W-:Y:S02]  /*1a90*/  FSEL R6, R16, R6, !P0 ;  /* 0x0000000610067208 */ /* 0x000fe40004000000 */
[----:B------:R-:W-:-:S06]  /*1aa0*/  FSEL R7, R17, R7, !P0 ;  /* 0x0000000711077208 */ /* 0x000fcc0004000000 */
[----:B------:R-:W-:-:S06]  /*1ab0*/  DSETP.GEU.AND P0, PT, R6, R18, PT ;  /* 0x000000120600722a */ /* 0x000fcc0003f0e000 */
[----:B------:R-:W-:Y:S02]  /*1ac0*/  FSEL R6, R18, R6, !P0 ;  /* 0x0000000612067208 */ /* 0x000fe40004000000 */
[----:B------:R-:W-:Y:S01]  /*1ad0*/  FSEL R7, R19, R7, !P0 ;  /* 0x0000000713077208 */ /* 0x000fe20004000000 */
[----:B------:R-:W-:Y:S06]  /*1ae0*/  @!P1 BRA `(.L_x_420) ;  /* 0x0000000000a49947 */ /* 0x000fec0003800000 */
[----:B------:R-:W0:Y:S01]  /*1af0*/  LDC R24, c[0x0][0x390] ;  /* 0x0000e400ff187b82 */ /* 0x000e220000000800 */
[----:B------:R-:W-:Y:S01]  /*1b00*/  VIADD R25, R4, 0xfffff800 ;  /* 0xfffff80004197836 */ /* 0x000fe20000000000 */
[----:B------:R-:W-:-:S06]  /*1b10*/  UMOV UR4, 0x800 ;  /* 0x0000080000047882 */ /* 0x000fcc0000000000 */
[----:B------:R-:W1:Y:S02]  /*1b20*/  LDC.64 R2, c[0x0][0x380] ;  /* 0x0000e000ff027b82 */ /* 0x000e640000000a00 */
.L_x_422:
[----:B------:R-:W-:-:S04]  /*1b30*/  VIADD R27, R5, UR4 ;  /* 0x00000004051b7c36 */ /* 0x000fc80008000000 */
[----:B-1----:R-:W-:-:S05]  /*1b40*/  IMAD.WIDE.U32 R26, R27, 0x8, R2 ;  /* 0x000000081b1a7825 */ /* 0x002fca00078e0002 */
[----:B------:R-:W2:Y:S04]  /*1b50*/  LDG.E.128.CONSTANT R12, desc[UR6][R26.64] ;  /* 0x000000061a0c7981 */ /* 0x000ea8000c1e9d00 */
[----:B------:R-:W3:Y:S04]  /*1b60*/  LDG.E.128.CONSTANT R16, desc[UR6][R26.64+0x10] ;  /* 0x000010061a107981 */ /* 0x000ee8000c1e9d00 */
[----:B------:R-:W4:Y:S04]  /*1b70*/  LDG.E.128.CONSTANT R20, desc[UR6][R26.64+0x2000] ;  /* 0x002000061a147981 */ /* 0x000f28000c1e9d00 */
[----:B------:R-:W5:Y:S01]  /*1b80*/  LDG.E.128.CONSTANT R8, desc[UR6][R26.64+0x2010] ;  /* 0x002010061a087981 */ /* 0x000f62000c1e9d00 */
[----:B0-----:R-:W-:Y:S01]  /*1b90*/  IMAD.MOV.U32 R4, RZ, RZ, R24 ;  /* 0x000000ffff047224 */ /* 0x001fe200078e0018 */
[----:B--2---:R-:W-:-:S06]  /*1ba0*/  DSETP.GEU.AND P0, PT, R6, R12, PT ;  /* 0x0000000c0600722a */ /* 0x004fcc0003f0e000 */
[----:B------:R-:W-:Y:S02]  /*1bb0*/  FSEL R6, R12, R6, !P0 ;  /* 0x000000060c067208 */ /* 0x000fe40004000000 */
[----:B------:R-:W-:-:S06]  /*1bc0*/  FSEL R7, R13, R7, !P0 ;  /* 0x000000070d077208 */ /* 0x000fcc0004000000 */
[----:B------:R-:W-:-:S06]  /*1bd0*/  DSETP.GEU.AND P0, PT, R6, R14, PT ;  /* 0x0000000e0600722a */ /* 0x000fcc0003f0e000 */
        /* <DEDUP_REMOVED lines=14> */
[----:B-----5:R-:W-:-:S06]  /*1cc0*/  DSETP.GEU.AND P0, PT, R6, R8, PT ;  /* 0x000000080600722a */ /* 0x020fcc0003f0e000 */
[----:B------:R-:W-:Y:S01]  /*1cd0*/  FSEL R6, R8, R6, !P0 ;  /* 0x0000000608067208 */ /* 0x000fe20004000000 */
[----:B------:R-:W-:Y:S01]  /*1ce0*/  VIADD R8, R4, -UR4 ;  /* 0x8000000404087c36 */ /* 0x000fe20008000000 */
[----:B------:R-:W-:-:S04]  /*1cf0*/  FSEL R7, R9, R7, !P0 ;  /* 0x0000000709077208 */ /* 0x000fc80004000000 */
[----:B------:R-:W-:Y:S02]  /*1d00*/  ISETP.GE.AND P1, PT, R8, 0x800, PT ;  /* 0x000008000800780c */ /* 0x000fe40003f26270 */
[----:B------:R-:W-:-:S06]  /*1d10*/  DSETP.GEU.AND P0, PT, R6, R10, PT ;  /* 0x0000000a0600722a */ /* 0x000fcc0003f0e000 */
[----:B------:R-:W-:Y:S02]  /*1d20*/  FSEL R6, R10, R6, !P0 ;  /* 0x000000060a067208 */ /* 0x000fe40004000000 */
[----:B------:R-:W-:-:S03]  /*1d30*/  FSEL R7, R11, R7, !P0 ;  /* 0x000000070b077208 */ /* 0x000fc60004000000 */
[----:B------:R-:W-:Y:S05]  /*1d40*/  @!P1 BRA `(.L_x_421) ;  /* 0x0000000c00009947 */ /* 0x000fea0003800000 */
[----:B------:R-:W-:-:S06]  /*1d50*/  UIADD3 UR4, UPT, UPT, UR4, 0x800, URZ ;  /* 0x0000080004047890 */ /* 0x000fcc000fffe0ff */
[----:B------:R-:W-:-:S13]  /*1d60*/  ISETP.LT.AND P0, PT, R25, UR4, PT ;  /* 0x0000000419007c0c */ /* 0x000fda000bf01270 */
[----:B------:R-:W-:Y:S05]  /*1d70*/  @!P0 BRA `(.L_x_422) ;  /* 0xfffffffc006c8947 */ /* 0x000fea000383ffff */
.L_x_420:
[----:B------:R-:W-:-:S13]  /*1d80*/  ISETP.LE.AND P0, PT, R4, UR4, PT ;  /* 0x0000000404007c0c */ /* 0x000fda000bf03270 */
[----:B------:R-:W-:Y:S05]  /*1d90*/  @P0 BRA `(.L_x_421) ;  /* 0x0000000800ec0947 */ /* 0x000fea0003800000 */
[----:B------:R-:W-:Y:S01]  /*1da0*/  VIADD R41, R4, -UR4 ;  /* 0x8000000404297c36 */ /* 0x000fe20008000000 */
[----:B------:R-:W-:Y:S04]  /*1db0*/  BSSY.RECONVERGENT B1, `(.L_x_421) ;  /* 0x00000b9000017945 */ /* 0x000fe80003800200 */
[----:B------:R-:W-:-:S13]  /*1dc0*/  ISETP.GE.AND P0, PT, R0, R41, PT ;  /* 0x000000290000720c */ /* 0x000fda0003f06270 */
[----:B------:R-:W-:Y:S05]  /*1dd0*/  @P0 BRA `(.L_x_423) ;  /* 0x0000000800d80947 */ /* 0x000fea0003800000 */
[----:B------:R-:W-:Y:S01]  /*1de0*/  LOP3.LUT R5, RZ, R0, RZ, 0x33, !PT ;  /* 0x00000000ff057212 */ /* 0x000fe200078e33ff */
[----:B------:R-:W-:Y:S01]  /*1df0*/  BSSY.RECONVERGENT B2, `(.L_x_424) ;  /* 0x0000016000027945 */ /* 0x000fe20003800200 */
[----:B------:R-:W-:Y:S02]  /*1e00*/  IMAD.MOV.U32 R40, RZ, RZ, R0 ;  /* 0x000000ffff287224 */ /* 0x000fe400078e0000 */
[----:B------:R-:W-:-:S04]  /*1e10*/  IADD3 R4, PT, PT, R4, -UR4, R5 ;  /* 0x8000000404047c10 */ /* 0x000fc8000fffe005 */
[C---:B------:R-:W-:Y:S02]  /*1e20*/  LOP3.LUT R5, R4.reuse, 0x300, RZ, 0xc0, !PT ;  /* 0x0000030004057812 */ /* 0x040fe400078ec0ff */
[----:B------:R-:W-:Y:S02]  /*1e30*/  ISETP.GE.U32.AND P2, PT, R4, 0x300, PT ;  /* 0x000003000400780c */ /* 0x000fe40003f46070 */
[----:B------:R-:W-:-:S13]  /*1e40*/  ISETP.NE.AND P0, PT, R5, 0x300, PT ;  /* 0x000003000500780c */ /* 0x000fda0003f05270 */
[----:B------:R-:W-:Y:S05]  /*1e50*/  @!P0 BRA `(.L_x_425) ;  /* 0x00000000003c8947 */ /* 0x000fea0003800000 */
[----:B------:R-:W-:Y:S01]  /*1e60*/  LEA.HI R4, R4, 0x1, RZ, 0x18 ;  /* 0x0000000104047811 */ /* 0x000fe200078fc0ff */
[----:B------:R-:W-:Y:S02]  /*1e70*/  VIADD R9, R0, UR4 ;  /* 0x0000000400097c36 */ /* 0x000fe40008000000 */
[----:B------:R-:W-:Y:S01]  /*1e80*/  IMAD.MOV.U32 R40, RZ, RZ, R0 ;  /* 0x000000ffff287224 */ /* 0x000fe200078e0000 */
[----:B------:R-:W-:-:S05]  /*1e90*/  LOP3.LUT R4, R4, 0x3, RZ, 0xc0, !PT ;  /* 0x0000000304047812 */ /* 0x000fca00078ec0ff */
[----:B------:R-:W-:-:S07]  /*1ea0*/  IMAD.MOV R8, RZ, RZ, -R4 ;  /* 0x000000ffff087224 */ /* 0x000fce00078e0a04 */
.L_x_426:
[----:B------:R-:W-:-:S06]  /*1eb0*/  IMAD.WIDE.U32 R4, R9, 0x8, R2 ;  /* 0x0000000809047825 */ /* 0x000fcc00078e0002 */
[----:B------:R-:W2:Y:S01]  /*1ec0*/  LDG.E.64.CONSTANT R4, desc[UR6][R4.64] ;  /* 0x0000000604047981 */ /* 0x000ea2000c1e9b00 */
[----:B------:R-:W-:Y:S02]  /*1ed0*/  VIADD R8, R8, 0x1 ;  /* 0x0000000108087836 */ /* 0x000fe40000000000 */
[----:B------:R-:W-:Y:S02]  /*1ee0*/  VIADD R40, R40, 0x100 ;  /* 0x0000010028287836 */ /* 0x000fe40000000000 */
[----:B------:R-:W-:Y:S01]  /*1ef0*/  VIADD R9, R9, 0x100 ;  /* 0x0000010009097836 */ /* 0x000fe20000000000 */
[----:B------:R-:W-:Y:S01]  /*1f00*/  ISETP.NE.AND P1, PT, R8, RZ, PT ;  /* 0x000000ff0800720c */ /* 0x000fe20003f25270 */
[----:B--2---:R-:W-:-:S06]  /*1f10*/  DSETP.GEU.AND P0, PT, R6, R4, PT ;  /* 0x000000040600722a */ /* 0x004fcc0003f0e000 */
[----:B------:R-:W-:Y:S02]  /*1f20*/  FSEL R6, R4, R6, !P0 ;  /* 0x0000000604067208 */ /* 0x000fe40004000000 */
[----:B------:R-:W-:-:S04]  /*1f30*/  FSEL R7, R5, R7, !P0 ;  /* 0x0000000705077208 */ /* 0x000fc80004000000 */
[----:B------:R-:W-:Y:S05]  /*1f40*/  @P1 BRA `(.L_x_426) ;  /* 0xfffffffc00d81947 */ /* 0x000fea000383ffff */
.L_x_425:
[----:B------:R-:W-:Y:S05]  /*1f50*/  BSYNC.RECONVERGENT B2 ;  /* 0x0000000000027941 */ /* 0x000fea0003800200 */
.L_x_424:
[----:B------:R-:W-:Y:S05]  /*1f60*/  @!P2 BRA `(.L_x_423) ;  /* 0x000000080074a947 */ /* 0x000fea0003800000 */
[----:B------:R-:W0:Y:S01]  /*1f70*/  LDCU.64 UR8, c[0x0][0x380] ;  /* 0x00007000ff0877ac */ /* 0x000e220008000a00 */
[----:B------:R-:W-:Y:S01]  /*1f80*/  IMAD.IADD R9, R41, 0x1, -R40 ;  /* 0x0000000129097824 */ /* 0x000fe200078e0a28 */
[C---:B------:R-:W-:Y:S01]  /*1f90*/  IADD3 R5, P0, PT, R40.reuse, UR4, RZ ;  /* 0x0000000428057c10 */ /* 0x040fe2000ff1e0ff */
[----:B------:R-:W-:Y:S01]  /*1fa0*/  BSSY.RECONVERGENT B2, `(.L_x_427) ;  /* 0x0000059000027945 */ /* 0x000fe20003800200 */
[----:B------:R-:W-:Y:S02]  /*1fb0*/  VIADD R43, R40, UR4 ;  /* 0x00000004282b7c36 */ /* 0x000fe40008000000 */
[----:B------:R-:W-:Y:S01]  /*1fc0*/  ISETP.GT.AND P1, PT, R9, 0xc00, PT ;  /* 0x00000c000900780c */ /* 0x000fe20003f24270 */
[----:B------:R-:W-:Y:S01]  /*1fd0*/  IMAD.X R8, RZ, RZ, RZ, P0 ;  /* 0x000000ffff087224 */ /* 0x000fe200000e06ff */
[----:B0-----:R-:W-:-:S04]  /*1fe0*/  LEA R4, P0, R5, UR8, 0x3 ;  /* 0x0000000805047c11 */ /* 0x001fc8000f8018ff */
[----:B------:R-:W-:Y:S02]  /*1ff0*/  LEA.HI.X R5, R5, UR9, R8, 0x3, P0 ;  /* 0x0000000905057c11 */ /* 0x000fe400080f1c08 */
[----:B------:R-:W-:-:S05]  /*2000*/  IADD3 R4, P0, PT, R4, 0x1000, RZ ;  /* 0x0000100004047810 */ /* 0x000fca0007f1e0ff */
[----:B------:R-:W-:Y:S01]  /*2010*/  IMAD.X R5, RZ, RZ, R5, P0 ;  /* 0x000000ffff057224 */ /* 0x000fe200000e0605 */
[----:B------:R-:W-:Y:S01]  /*2020*/  PLOP3.LUT P0, PT, PT, PT, PT, 0x80, 0x8 ;  /* 0x000000000008781c */ /* 0x000fe20003f0f070 */
[----:B------:R-:W-:-:S12]  /*2030*/  @!P1 BRA `(.L_x_428) ;  /* 0x00000004003c9947 */ /* 0x000fd80003800000 */
[----:B------:R-:W-:Y:S01]  /*2040*/  PLOP3.LUT P0, PT, PT, PT, PT, 0x8, 0x80 ;  /* 0x000000000080781c */ /* 0x000fe20003f0e170 */
[----:B------:R-:W-:-:S12]  /*2050*/  VIADD R45, R41, 0xfffff400 ;  /* 0xfffff400292d7836 */ /* 0x000fd80000000000 */
.L_x_429:
[C---:B------:R-:W-:Y:S01]  /*2060*/  IMAD.WIDE.U32 R38, R43.reuse, 0x8, R2 ;  /* 0x000000082b267825 */ /* 0x040fe200078e0002 */
[----:B------:R-:W2:Y:S04]  /*2070*/  LDG.E.64.CONSTANT R8, desc[UR6][R4.64+-0x800] ;  /* 0xfff8000604087981 */ /* 0x000ea8000c1e9b00 */
[----:B------:R-:W3:Y:S04]  /*2080*/  LDG.E.64.CONSTANT R10, desc[UR6][R4.64] ;  /* 0x00000006040a7981 */ /* 0x000ee8000c1e9b00 */
[----:B------:R-:W4:Y:S01]  /*2090*/  LDG.E.64.CONSTANT R38, desc[UR6][R38.64] ;  /* 0x0000000626267981 */ /* 0x000f22000c1e9b00 */
[----:B------:R-:W-:-:S03]  /*20a0*/  VIADD R15, R43, 0x400 ;  /* 0x000004002b0f7836 */ /* 0x000fc60000000000 */
[----:B------:R-:W5:Y:S01]  /*20b0*/  LDG.E.64.CONSTANT R12, desc[UR6][R4.64+0x800] ;  /* 0x00080006040c7981 */ /* 0x000f62000c1e9b00 */
[----:B------:R-:W-:-:S03]  /*20c0*/  IMAD.WIDE.U32 R14, R15, 0x8, R2 ;  /* 0x000000080f0e7825 */ /* 0x000fc600078e0002 */
[----:B------:R-:W5:Y:S04]  /*20d0*/  LDG.E.64.CONSTANT R16, desc[UR6][R4.64+0x1800] ;  /* 0x0018000604107981 */ /* 0x000f68000c1e9b00 */
[----:B------:R-:W5:Y:S04]  /*20e0*/  LDG.E.64.CONSTANT R14, desc[UR6][R14.64] ;  /* 0x000000060e0e7981 */ /* 0x000f68000c1e9b00 */
[----:B------:R-:W5:Y:S01]  /*20f0*/  LDG.E.64.CONSTANT R18, desc[UR6][R4.64+0x2000] ;  /* 0x0020000604127981 */ /* 0x000f62000c1e9b00 */
        /* <DEDUP_REMOVED lines=11> */
[----:B------:R-:W5:Y:S04]  /*21b0*/  LDG.E.64.CONSTANT R34, desc[UR6][R4.64+0x6000] ;  /* 0x0060000604227981 */ /* 0x000f68000c1e9b00 */
[----:B------:R0:W5:Y:S01]  /*21c0*/  LDG.E.64.CONSTANT R36, desc[UR6][R4.64+0x6800] ;  /* 0x0068000604247981 */ /* 0x000162000c1e9b00 */
[----:B------:R-:W-:-:S05]  /*21d0*/  VIADD R40, R40, 0x1000 ;  /* 0x0000100028287836 */ /* 0x000fca0000000000 */
[----:B------:R-:W-:Y:S02]  /*21e0*/  ISETP.GE.AND P2, PT, R40, R45, PT ;  /* 0x0000002d2800720c */ /* 0x000fe40003f46270 */
[----:B0-----:R-:W-:Y:S01]  /*21f0*/  IADD3 R4, P3, PT, R4, 0x8000, RZ ;  /* 0x0000800004047810 */ /* 0x001fe20007f7e0ff */
[----:B------:R-:W-:-:S04]  /*2200*/  VIADD R43, R43, 0x1000 ;  /* 0x000010002b2b7836 */ /* 0x000fc80000000000 */
[----:B------:R-:W-:Y:S01]  /*2210*/  IMAD.X R5, RZ, RZ, R5, P3 ;  /* 0x000000ffff057224 */ /* 0x000fe200018e0605 */
[----:B----4-:R-:W-:-:S06]  /*2220*/  DSETP.GEU.AND P1, PT, R6, R38, PT ;  /* 0x000000260600722a */ /* 0x010fcc0003f2e000 */
[----:B------:R-:W-:Y:S02]  /*2230*/  FSEL R6, R38, R6, !P1 ;  /* 0x0000000626067208 */ /* 0x000fe40004800000 */
[----:B------:R-:W-:-:S06]  /*2240*/  FSEL R7, R39, R7, !P1 ;  /* 0x0000000727077208 */ /* 0x000fcc0004800000 */
[----:B--2---:R-:W-:-:S06]  /*2250*/  DSETP.GEU.AND P1, PT, R6, R8, PT ;  /* 0x000000080600722a */ /* 0x004fcc0003f2e000 */
[----:B------:R-:W-:Y:S02]  /*2260*/  FSEL R6, R8, R6, !P1 ;  /* 0x0000000608067208 */ /* 0x000fe40004800000 */
[----:B------:R-:W-:-:S06]  /*2270*/  FSEL R7, R9, R7, !P1 ;  /* 0x0000000709077208 */ /* 0x000fcc0004800000 */
[----:B---3--:R-:W-:-:S06]  /*2280*/  DSETP.GEU.AND P1, PT, R6, R10, PT ;  /* 0x0000000a0600722a */ /* 0x008fcc0003f2e000 */
[----:B------:R-:W-:Y:S02]  /*2290*/  FSEL R6, R10, R6, !P1 ;  /* 0x000000060a067208 */ /* 0x000fe40004800000 */
[----:B------:R-:W-:-:S06]  /*22a0*/  FSEL R7, R11, R7, !P1 ;  /* 0x000000070b077208 */ /* 0x000fcc0004800000 */
[----:B-----5:R-:W-:-:S06]  /*22b0*/  DSETP.GEU.AND P1, PT, R6, R12, PT ;  /* 0x0000000c0600722a */ /* 0x020fcc0003f2e000 */
        /* <DEDUP_REMOVED lines=39> */
.L_x_428:
[----:B------:R-:W-:Y:S05]  /*2530*/  BSYNC.RECONVERGENT B2 ;  /* 0x0000000000027941 */ /* 0x000fea0003800200 */
.L_x_427:
[----:B------:R-:W-:Y:S01]  /*2540*/  IMAD.IADD R8, R41, 0x1, -R40 ;  /* 0x0000000129087824 */ /* 0x000fe200078e0a28 */
[----:B------:R-:W-:Y:S04]  /*2550*/  BSSY.RECONVERGENT B2, `(.L_x_430) ;  /* 0x000002b000027945 */ /* 0x000fe80003800200 */
[----:B------:R-:W-:-:S13]  /*2560*/  ISETP.GT.AND P1, PT, R8, 0x400, PT ;  /* 0x000004000800780c */ /* 0x000fda0003f24270 */
[----:B------:R-:W-:Y:S05]  /*2570*/  @!P1 BRA `(.L_x_431) ;  /* 0x0000000000a09947 */ /* 0x000fea0003800000 */
        /* <DEDUP_REMOVED lines=9> */
[----:B------:R-:W5:Y:S04]  /*2610*/  LDG.E.64.CONSTANT R22, desc[UR6][R4.64+0x2000] ;  /* 0x0020000604167981 */ /* 0x000f68000c1e9b00 */
[----:B------:R0:W5:Y:S01]  /*2620*/  LDG.E.64.CONSTANT R8, desc[UR6][R4.64+0x2800] ;  /* 0x0028000604087981 */ /* 0x000162000c1e9b00 */
[----:B------:R-:W-:-:S02]  /*2630*/  VIADD R40, R40, 0x800 ;  /* 0x0000080028287836 */ /* 0x000fc40000000000 */
[----:B------:R-:W-:Y:S01]  /*2640*/  VIADD R43, R43, 0x800 ;  /* 0x000008002b2b7836 */ /* 0x000fe20000000000 */
[----:B0-----:R-:W-:-:S05]  /*2650*/  IADD3 R4, P2, PT, R4, 0x4000, RZ ;  /* 0x0000400004047810 */ /* 0x001fca0007f5e0ff */
        /* <DEDUP_REMOVED lines=22> */
[----:B------:R-:W-:Y:S01]  /*27c0*/  DSETP.GEU.AND P1, PT, R6, R8, PT ;  /* 0x000000080600722a */ /* 0x000fe20003f2e000 */
[----:B------:R-:W-:-:S05]  /*27d0*/  PLOP3.LUT P0, PT, PT, PT, PT, 0x8, 0x80 ;  /* 0x000000000080781c */ /* 0x000fca0003f0e170 */
[----:B------:R-:W-:Y:S02]  /*27e0*/  FSEL R6, R8, R6, !P1 ;  /* 0x0000000608067208 */ /* 0x000fe40004800000 */
[----:B------:R-:W-:-:S07]  /*27f0*/  FSEL R7, R9, R7, !P1 ;  /* 0x0000000709077208 */ /* 0x000fce0004800000 */
.L_x_431:
[----:B------:R-:W-:Y:S05]  /*2800*/  BSYNC.RECONVERGENT B2 ;  /* 0x0000000000027941 */ /* 0x000fea0003800200 */
.L_x_430:
[----:B------:R-:W-:-:S13]  /*2810*/  ISETP.LT.OR P0, PT, R40, R41, P0 ;  /* 0x000000292800720c */ /* 0x000fda0000701670 */
[----:B------:R-:W-:Y:S05]  /*2820*/  @!P0 BRA `(.L_x_423) ;  /* 0x0000000000448947 */ /* 0x000fea0003800000 */
[----:B------:R-:W-:Y:S01]  /*2830*/  IMAD.WIDE.U32 R2, R43, 0x8, R2 ;  /* 0x000000082b027825 */ /* 0x000fe200078e0002 */
[----:B------:R-:W2:Y:S04]  /*2840*/  LDG.E.64.CONSTANT R8, desc[UR6][R4.64+-0x800] ;  /* 0xfff8000604087981 */ /* 0x000ea8000c1e9b00 */
[----:B------:R-:W3:Y:S04]  /*2850*/  LDG.E.64.CONSTANT R10, desc[UR6][R4.64] ;  /* 0x00000006040a7981 */ /* 0x000ee8000c1e9b00 */
[----:B------:R-:W4:Y:S04]  /*2860*/  LDG.E.64.CONSTANT R2, desc[UR6][R2.64] ;  /* 0x0000000602027981 */ /* 0x000f28000c1e9b00 */
[----:B------:R-:W5:Y:S01]  /*2870*/  LDG.E.64.CONSTANT R12, desc[UR6][R4.64+0x800] ;  /* 0x00080006040c7981 */ /* 0x000f62000c1e9b00 */
        /* <DEDUP_REMOVED lines=11> */
[----:B------:R-:W-:-:S07]  /*2930*/  FSEL R7, R13, R3, !P0 ;  /* 0x000000030d077208 */ /* 0x000fce0004000000 */
.L_x_423:
[----:B------:R-:W-:Y:S05]  /*2940*/  BSYNC.RECONVERGENT B1 ;  /* 0x0000000000017941 */ /* 0x000fea0003800200 */
.L_x_421:
[----:B------:R-:W0:Y:S01]  /*2950*/  S2R R10, SR_LANEID ;  /* 0x00000000000a7919 */ /* 0x000e220000000000 */
[----:B------:R-:W-:Y:S04]  /*2960*/  SHFL.DOWN PT, R2, R6, 0x1, 0x1f ;  /* 0x08201f0006027f89 */ /* 0x000fe800000e0000 */
        /* <DEDUP_REMOVED lines=10> */
[----:B------:R-:W-:-:S02]  /*2a10*/  @!P2 MOV R7, 0x400 ;  /* 0x000004000007a802 */ /* 0x000fc40000000f00 */
        /* <DEDUP_REMOVED lines=8> */
[----:B------:R-:W-:Y:S01]  /*2aa0*/  SHFL.DOWN PT, R2, R4, 0x4, 0x1f ;  /* 0x08801f0004027f89 */ /* 0x000fe200000e0000 */
[----:B-1----:R-:W-:-:S03]  /*2ab0*/  @!P2 LEA R7, R8, R7, 0x18 ;  /* 0x000000070807a211 */ /* 0x002fc600078ec0ff */
[----:B------:R-:W0:Y:S02]  /*2ac0*/  SHFL.DOWN PT, R3, R5, 0x4, 0x1f ;  /* 0x08801f0005037f89 */ /* 0x000e2400000e0000 */
[----:B------:R-:W-:Y:S01]  /*2ad0*/  @!P2 IMAD.IADD R9, R6, 0x1, R7 ;  /* 0x000000010609a824 */ /* 0x000fe200078e0207 */
[----:B0-----:R-:W-:-:S06]  /*2ae0*/  DSETP.GEU.AND P0, PT, R4, R2, PT ;  /* 0x000000020400722a */ /* 0x001fcc0003f0e000 */
[----:B------:R-:W-:Y:S02]  /*2af0*/  @!P1 FSEL R4, R2, R4, !P0 ;  /* 0x0000000402049208 */ /* 0x000fe40004000000 */
[----:B------:R-:W-:Y:S02]  /*2b00*/  @!P1 FSEL R5, R3, R5, !P0 ;  /* 0x0000000503059208 */ /* 0x000fe40004000000 */
[----:B------:R-:W-:Y:S01]  /*2b10*/  ISETP.GT.AND P1, PT, R10, 0x17, PT ;  /* 0x000000170a00780c */ /* 0x000fe20003f24270 */
[----:B------:R-:W-:Y:S04]  /*2b20*/  SHFL.DOWN PT, R2, R4, 0x8, 0x1f ;  /* 0x09001f0004027f89 */ /* 0x000fe800000e0000 */
[----:B------:R-:W0:Y:S02]  /*2b30*/  SHFL.DOWN PT, R3, R5, 0x8, 0x1f ;  /* 0x09001f0005037f89 */ /* 0x000e2400000e0000 */
[----:B0-----:R-:W-:-:S06]  /*2b40*/  DSETP.GEU.AND P0, PT, R4, R2, PT ;  /* 0x000000020400722a */ /* 0x001fcc0003f0e000 */
[----:B------:R-:W-:Y:S02]  /*2b50*/  @!P1 FSEL R4, R2, R4, !P0 ;  /* 0x0000000402049208 */ /* 0x000fe40004000000 */
[----:B------:R-:W-:Y:S02]  /*2b60*/  @!P1 FSEL R5, R3, R5, !P0 ;  /* 0x0000000503059208 */ /* 0x000fe40004000000 */
[----:B------:R-:W-:Y:S01]  /*2b70*/  ISETP.GT.AND P1, PT, R10, 0xf, PT ;  /* 0x0000000f0a00780c */ /* 0x000fe20003f24270 */
[----:B------:R-:W-:Y:S04]  /*2b80*/  SHFL.DOWN PT, R2, R4, 0x10, 0x1f ;  /* 0x0a001f0004027f89 */ /* 0x000fe800000e0000 */
[----:B------:R-:W0:Y:S02]  /*2b90*/  SHFL.DOWN PT, R3, R5, 0x10, 0x1f ;  /* 0x0a001f0005037f89 */ /* 0x000e2400000e0000 */
[----:B0-----:R-:W-:-:S06]  /*2ba0*/  DSETP.GEU.AND P0, PT, R4, R2, PT ;  /* 0x000000020400722a */ /* 0x001fcc0003f0e000 */
[----:B------:R-:W-:Y:S02]  /*2bb0*/  FSEL R2, R2, R4, !P0 ;  /* 0x0000000402027208 */ /* 0x000fe40004000000 */
        /* <DEDUP_REMOVED lines=10> */
[----:B--2---:R-:W0:Y:S04]  /*2c60*/  LDS.128 R8, [UR4+0x10] ;  /* 0x00001004ff087984 */ /* 0x004e280008000c00 */
        /* <DEDUP_REMOVED lines=25> */
.L_x_404:
        /* <DEDUP_REMOVED lines=12> */
.L_x_434:
[----:B------:R-:W-:Y:S05]  /*2ec0*/  BSYNC.RECONVERGENT B1 ;  /* 0x0000000000017941 */ /* 0x000fea0003800200 */
.L_x_433:
        /* <DEDUP_REMOVED lines=17> */
.L_x_439:
        /* <DEDUP_REMOVED lines=12> */
.L_x_438:
[----:B------:R-:W-:Y:S05]  /*30a0*/  BSYNC.RECONVERGENT B2 ;  /* 0x0000000000027941 */ /* 0x000fea0003800200 */
.L_x_437:
        /* <DEDUP_REMOVED lines=9> */
.L_x_442:
        /* <DEDUP_REMOVED lines=74> */
.L_x_441:
[----:B------:R-:W-:Y:S05]  /*35e0*/  BSYNC.RECONVERGENT B2 ;  /* 0x0000000000027941 */ /* 0x000fea0003800200 */
.L_x_440:
        /* <DEDUP_REMOVED lines=42> */
.L_x_444:
[----:B------:R-:W-:Y:S05]  /*3890*/  BSYNC.RECONVERGENT B2 ;  /* 0x0000000000027941 */ /* 0x000fea0003800200 */
.L_x_443:
        /* <DEDUP_REMOVED lines=20> */
.L_x_436:
[----:B------:R-:W-:Y:S05]  /*39e0*/  BSYNC.RECONVERGENT B1 ;  /* 0x0000000000017941 */ /* 0x000fea0003800200 */
.L_x_435:
        /* <DEDUP_REMOVED lines=14> */
[----:B------:R-:W-:Y:S01]  /*3ad0*/  IMAD.MOV.U32 R2, RZ, RZ, R9 ;  /* 0x000000ffff027224 */ /* 0x000fe200078e0009 */
[----:B------:R-:W-:Y:S01]  /*3ae0*/  @!P2 MOV R4, 0x400 ;  /* 0x000004000004a802 */ /* 0x000fe20000000f00 */
[----:B------:R-:W-:Y:S01]  /*3af0*/  IMAD.MOV.U32 R3, RZ, RZ, R11 ;  /* 0x000000ffff037224 */ /* 0x000fe200078e000b */
[----:B------:R-:W0:Y:S01]  /*3b00*/  SHFL.DOWN PT, R7, R11, 0x2, 0x1f ;  /* 0x08401f000b077f89 */ /* 0x000e2200000e0000 */
[----:B------:R-:W-:Y:S01]  /*3b10*/  @!P2 SHF.R.U32.HI R0, RZ, 0x2, R5 ;  /* 0x00000002ff00a819 */ /* 0x000fe20000011605 */
[----:B------:R-:W1:Y:S03]  /*3b20*/  @!P2 S2R R13, SR_CgaCtaId ;  /* 0x00000000000da919 */ /* 0x000e660000008800 */
[----:B------:R-:W-:Y:S01]  /*3b30*/  @!P2 LOP3.LUT R0, R0, 0xf8, RZ, 0xc0, !PT ;  /* 0x000000f80000a812 */ /* 0x000fe200078ec0ff */
[----:B0-----:R-:W-:-:S06]  /*3b40*/  DSETP.GEU.AND P0, PT, R2, R6, PT ;  /* 0x000000060200722a */ /* 0x001fcc0003f0e000 */
[----:B------:R-:W-:Y:S02]  /*3b50*/  @!P1 FSEL R9, R6, R9, !P0 ;  /* 0x0000000906099208 */ /* 0x000fe40004000000 */
[----:B------:R-:W-:Y:S02]  /*3b60*/  @!P1 FSEL R11, R7, R11, !P0 ;  /* 0x0000000b070b9208 */ /* 0x000fe40004000000 */
[----:B------:R-:W-:Y:S01]  /*3b70*/  ISETP.GT.AND P1, PT, R8, 0x1b, PT ;  /* 0x0000001b0800780c */ /* 0x000fe20003f24270 */
[----:B------:R-:W-:Y:S01]  /*3b80*/  SHFL.DOWN PT, R2, R9, 0x4, 0x1f ;  /* 0x08801f0009027f89 */ /* 0x000fe200000e0000 */
[----:B------:R-:W-:Y:S01]  /*3b90*/  IMAD.MOV.U32 R6, RZ, RZ, R9 ;  /* 0x000000ffff067224 */ /* 0x000fe200078e0009 */
[----:B-1----:R-:W-:Y:S01]  /*3ba0*/  @!P2 LEA R13, R13, R4, 0x18 ;  /* 0x000000040d0da211 */ /* 0x002fe200078ec0ff */
[----:B------:R-:W-:Y:S01]  /*3bb0*/  IMAD.MOV.U32 R7, RZ, RZ, R11 ;  /* 0x000000ffff077224 */ /* 0x000fe200078e000b */
[----:B------:R-:W0:Y:S03]  /*3bc0*/  SHFL.DOWN PT, R3, R11, 0x4, 0x1f ;  /* 0x08801f000b037f89 */ /* 0x000e2600000e0000 */
[----:B------:R-:W-:-:S02]  /*3bd0*/  @!P2 IMAD.IADD R13, R0, 0x1, R13 ;  /* 0x00000001000da824 */ /* 0x000fc400078e020d */
[----:B0-----:R-:W-:-:S06]  /*3be0*/  DSETP.GEU.AND P0, PT, R6, R2, PT ;  /* 0x000000020600722a */ /* 0x001fcc0003f0e000 */
[----:B------:R-:W-:Y:S02]  /*3bf0*/  @!P1 FSEL R9, R2, R9, !P0 ;  /* 0x0000000902099208 */ /* 0x000fe40004000000 */
[----:B------:R-:W-:Y:S02]  /*3c00*/  @!P1 FSEL R11, R3, R11, !P0 ;  /* 0x0000000b030b9208 */ /* 0x000fe40004000000 */
[----:B------:R-:W-:Y:S01]  /*3c10*/  ISETP.GT.AND P1, PT, R8, 0x17, PT ;  /* 0x000000170800780c */ /* 0x000fe20003f24270 */
[----:B------:R-:W-:Y:S01]  /*3c20*/  SHFL.DOWN PT, R2, R9, 0x8, 0x1f ;  /* 0x09001f0009027f89 */ /* 0x000fe200000e0000 */
[----:B------:R-:W-:Y:S02]  /*3c30*/  IMAD.MOV.U32 R6, RZ, RZ, R9 ;  /* 0x000000ffff067224 */ /* 0x000fe400078e0009 */
[----:B------:R-:W-:Y:S01]  /*3c40*/  IMAD.MOV.U32 R7, RZ, RZ, R11 ;  /* 0x000000ffff077224 */ /* 0x000fe200078e000b */
[----:B------:R-:W0:Y:S05]  /*3c50*/  SHFL.DOWN PT, R3, R11, 0x8, 0x1f ;  /* 0x09001f000b037f89 */ /* 0x000e2a00000e0000 */
        /* <DEDUP_REMOVED lines=20> */
[----:B------:R-:W0:Y:S04]  /*3da0*/  LDS.128 R8, [UR4+0x10] ;  /* 0x00001004ff087984 */ /* 0x000e280008000c00 */
[----:B-1----:R-:W1:Y:S01]  /*3db0*/  LDS.128 R12, [UR4+0x20] ;  /* 0x00002004ff0c7984 */ /* 0x002e620008000c00 */
        /* <DEDUP_REMOVED lines=24> */
.L_x_445:
        /* <DEDUP_REMOVED lines=20> */
[----:B------:R-:W0:Y:S05]  /*4080*/  SHFL.DOWN PT, R7, R0, 0x2, R11 ;  /* 0x0840000000077989 */ /* 0x000e2a00000e000b */
[----:B0-----:R-:W-:-:S06]  /*4090*/  DSETP.GEU.AND P0, PT, R2, R6, PT ;  /* 0x000000060200722a */ /* 0x001fcc0003f0e000 */
[----:B------:R-:W-:Y:S01]  /*40a0*/  @!P1 FSEL R9, R6, R9, !P0 ;  /* 0x0000000906099208 */ /* 0x000fe20004000000 */
[----:B------:R-:W-:Y:S01]  /*40b0*/  VIADD R6, R8, 0x4 ;  /* 0x0000000408067836 */ /* 0x000fe20000000000 */
[----:B------:R-:W-:-:S03]  /*40c0*/  @!P1 FSEL R0, R7, R0, !P0 ;  /* 0x0000000007009208 */ /* 0x000fc60004000000 */
[----:B------:R-:W-:Y:S01]  /*40d0*/  SHFL.DOWN PT, R2, R9, 0x4, R11 ;  /* 0x0880000009027989 */ /* 0x000fe200000e000b */
[----:B------:R-:W-:Y:S01]  /*40e0*/  ISETP.GT.AND P1, PT, R6, R11, PT ;  /* 0x0000000b0600720c */ /* 0x000fe20003f24270 */
[----:B------:R-:W-:Y:S02]  /*40f0*/  IMAD.MOV.U32 R6, RZ, RZ, R9 ;  /* 0x000000ffff067224 */ /* 0x000fe400078e0009 */
[----:B------:R-:W0:Y:S01]  /*4100*/  SHFL.DOWN PT, R3, R0, 0x4, R11 ;  /* 0x0880000000037989 */ /* 0x000e2200000e000b */
[----:B------:R-:W-:-:S06]  /*4110*/  IMAD.MOV.U32 R7, RZ, RZ, R0 ;  /* 0x000000ffff077224 */ /* 0x000fcc00078e0000 */
[----:B0-----:R-:W-:Y:S01]  /*4120*/  DSETP.GEU.AND P0, PT, R6, R2, PT ;  /* 0x000000020600722a */ /* 0x001fe20003f0e000 */
[----:B------:R-:W-:-:S05]  /*4130*/  VIADD R6, R8, 0x8 ;  /* 0x0000000808067836 */ /* 0x000fca0000000000 */
        /* <DEDUP_REMOVED lines=15> */
[----:B------:R-:W-:Y:S02]  /*4230*/  IMAD.MOV.U32 R6, RZ, RZ, R9 ;  /* 0x000000ffff067224 */ /* 0x000fe400078e0009 */
[----:B------:R-:W-:Y:S01]  /*4240*/  IMAD.MOV.U32 R7, RZ, RZ, R0 ;  /* 0x000000ffff077224 */ /* 0x000fe200078e0000 */
[----:B------:R-:W0:Y:S05]  /*4250*/  SHFL.DOWN PT, R3, R0, 0x10, R11 ;  /* 0x0a00000000037989 */ /* 0x000e2a00000e000b */
[----:B0-----:R-:W-:Y:S01]  /*4260*/  DSETP.GEU.AND P1, PT, R6, R2, PT ;  /* 0x000000020600722a */ /* 0x001fe20003f2e000 */
[----:B------:R-:W-:-:S02]  /*4270*/  @!P0 MOV R7, 0x400 ;  /* 0x0000040000078802 */ /* 0x000fc40000000f00 */
[----:B------:R-:W-:Y:S02]  /*4280*/  @!P0 SHF.R.U32.HI R6, RZ, 0x2, R5 ;  /* 0x00000002ff068819 */ /* 0x000fe40000011605 */
[----:B-1----:R-:W-:Y:S02]  /*4290*/  @!P0 LEA R7, R10, R7, 0x18 ;  /* 0x000000070a078211 */ /* 0x002fe400078ec0ff */
[----:B------:R-:W-:Y:S02]  /*42a0*/  @!P0 LOP3.LUT R6, R6, 0xf8, RZ, 0xc0, !PT ;  /* 0x000000f806068812 */ /* 0x000fe400078ec0ff */
[----:B------:R-:W-:Y:S02]  /*42b0*/  @!P2 FSEL R9, R2, R9, !P1 ;  /* 0x000000090209a208 */ /* 0x000fe40004800000 */
[----:B------:R-:W-:Y:S01]  /*42c0*/  @!P2 FSEL R0, R3, R0, !P1 ;  /* 0x000000000300a208 */ /* 0x000fe20004800000 */
[----:B------:R-:W-:Y:S02]  /*42d0*/  @!P0 IMAD.IADD R3, R6, 0x1, R7 ;  /* 0x0000000106038824 */ /* 0x000fe400078e0207 */
[----:B------:R-:W-:-:S02]  /*42e0*/  IMAD.MOV.U32 R6, RZ, RZ, R9 ;  /* 0x000000ffff067224 */ /* 0x000fc400078e0009 */
[----:B------:R-:W-:-:S05]  /*42f0*/  IMAD.MOV.U32 R7, RZ, RZ, R0 ;  /* 0x000000ffff077224 */ /* 0x000fca00078e0000 */
[----:B------:R1:W-:Y:S01]  /*4300*/  @!P0 STS.64 [R3+0x8], R6 ;  /* 0x0000080603008388 */ /* 0x0003e20000000a00 */
[----:B------:R-:W-:Y:S01]  /*4310*/  BAR.SYNC.DEFER_BLOCKING 0x0 ;  /* 0x0000000000007b1d */ /* 0x000fe20000010000 */
[----:B------:R-:W-:-:S13]  /*4320*/  ISETP.NE.AND P0, PT, R5, RZ, PT ;  /* 0x000000ff0500720c */ /* 0x000fda0003f05270 */
[----:B-1----:R-:W-:Y:S05]  /*4330*/  @P0 BRA `(.L_x_419) ;  /* 0x0000001800340947 */ /* 0x002fea0003800000 */
[----:B------:R-:W0:Y:S01]  /*4340*/  S2UR UR5, SR_CgaCtaId ;  /* 0x00000000000579c3 */ /* 0x000e220000008800 */
[----:B------:R-:W-:Y:S01]  /*4350*/  UMOV UR4, 0x400 ;  /* 0x0000040000047882 */ /* 0x000fe20000000000 */
[C---:B------:R-:W-:Y:S02]  /*4360*/  ISETP.GT.AND P3, PT, R4.reuse, 0x20, PT ;  /* 0x000000200400780c */ /* 0x040fe40003f64270 */
        /* <DEDUP_REMOVED lines=10> */
[----:B------:R-:W-:Y:S01]  /*4410*/  ISETP.GT.AND P1, PT, R4, 0x60, PT ;  /* 0x000000600400780c */ /* 0x000fe20003f24270 */
[----:B------:R-:W-:Y:S02]  /*4420*/  IMAD.MOV.U32 R2, RZ, RZ, R6 ;  /* 0x000000ffff027224 */ /* 0x000fe400078e0006 */
        /* <DEDUP_REMOVED lines=29> */
.L_x_432:
[----:B------:R-:W0:Y:S01]  /*4600*/  S2R R41, SR_TID.X ;  /* 0x0000000000297919 */ /* 0x000e220000002100 */
[----:B------:R-:W0:Y:S02]  /*4610*/  LDC.64 R6, c[0x0][0x380] ;  /* 0x0000e000ff067b82 */ /* 0x000e240000000a00 */
[----:B0-----:R-:W-:-:S05]  /*4620*/  IMAD.WIDE.U32 R6, R41, 0x8, R6 ;  /* 0x0000000829067825 */ /* 0x001fca00078e0006 */
[----:B------:R-:W2:Y:S04]  /*4630*/  LDG.E.64.CONSTANT R20, desc[UR6][R6.64] ;  /* 0x0000000606147981 */ /* 0x000ea8000c1e9b00 */
[----:B------:R-:W2:Y:S04]  /*4640*/  LDG.E.64.CONSTANT R2, desc[UR6][R6.64+0x800] ;  /* 0x0008000606027981 */ /* 0x000ea8000c1e9b00 */
[----:B------:R-:W3:Y:S04]  /*4650*/  LDG.E.64.CONSTANT R8, desc[UR6][R6.64+0x1000] ;  /* 0x0010000606087981 */ /* 0x000ee8000c1e9b00 */
[----:B------:R-:W4:Y:S04]  /*4660*/  LDG.E.64.CONSTANT R10, desc[UR6][R6.64+0x1800] ;  /* 0x00180006060a7981 */ /* 0x000f28000c1e9b00 */
[----:B------:R-:W5:Y:S04]  /*4670*/  LDG.E.64.CONSTANT R12, desc[UR6][R6.64+0x2000] ;  /* 0x00200006060c7981 */ /* 0x000f68000c1e9b00 */
[----:B------:R-:W5:Y:S04]  /*4680*/  LDG.E.64.CONSTANT R14, desc[UR6][R6.64+0x2800] ;  /* 0x00280006060e7981 */ /* 0x000f68000c1e9b00 */
[----:B------:R-:W5:Y:S04]  /*4690*/  LDG.E.64.CONSTANT R16, desc[UR6][R6.64+0x3000] ;  /* 0x0030000606107981 */ /* 0x000f68000c1e9b00 */
[----:B------:R-:W5:Y:S01]  /*46a0*/  LDG.E.64.CONSTANT R18, desc[UR6][R6.64+0x3800] ;  /* 0x0038000606127981 */ /* 0x000f62000c1e9b00 */
[----:B------:R-:W-:Y:S01]  /*46b0*/  ISETP.GE.U32.AND P1, PT, R4, 0x1000, PT ;  /* 0x000010000400780c */ /* 0x000fe20003f26070 */
[----:B------:R-:W-:Y:S01]  /*46c0*/  IMAD.MOV.U32 R45, RZ, RZ, 0x800 ;  /* 0x00000800ff2d7424 */ /* 0x000fe200078e00ff */
[----:B--2---:R-:W-:-:S06]  /*46d0*/  DSETP.GEU.AND P0, PT, R20, R2, PT ;  /* 0x000000021400722a */ /* 0x004fcc0003f0e000 */
        /* <DEDUP_REMOVED lines=21> */
[----:B------:R-:W0:Y:S01]  /*4830*/  LDC R24, c[0x0][0x390] ;  /* 0x0000e400ff187b82 */ /* 0x000e220000000800 */
[----:B------:R-:W-:Y:S02]  /*4840*/  VIADD R0, R4, 0xfffff800 ;  /* 0xfffff80004007836 */ /* 0x000fe40000000000 */
[----:B------:R-:W-:-:S07]  /*4850*/  IMAD.MOV.U32 R45, RZ, RZ, 0x800 ;  /* 0x00000800ff2d7424 */ /* 0x000fce00078e00ff */
.L_x_448:
[----:B------:R-:W-:-:S05]  /*4860*/  IMAD.WIDE R4, R45, 0x8, R6 ;  /* 0x000000082d047825 */ /* 0x000fca00078e0206 */
[----:B------:R-:W2:Y:S04]  /*4870*/  LDG.E.64.CONSTANT R10, desc[UR6][R4.64] ;  /* 0x00000006040a7981 */ /* 0x000ea8000c1e9b00 */
[----:B------:R-:W3:Y:S04]  /*4880*/  LDG.E.64.CONSTANT R12, desc[UR6][R4.64+0x800] ;  /* 0x00080006040c7981 */ /* 0x000ee8000c1e9b00 */
[----:B------:R-:W4:Y:S04]  /*4890*/  LDG.E.64.CONSTANT R14, desc[UR6][R4.64+0x1000] ;  /* 0x00100006040e7981 */ /* 0x000f28000c1e9b00 */
[----:B------:R-:W5:Y:S04]  /*48a0*/  LDG.E.64.CONSTANT R16, desc[UR6][R4.64+0x1800] ;  /* 0x0018000604107981 */ /* 0x000f68000c1e9b00 */
[----:B------:R-:W5:Y:S04]  /*48b0*/  LDG.E.64.CONSTANT R18, desc[UR6][R4.64+0x2000] ;  /* 0x0020000604127981 */ /* 0x000f68000c1e9b00 */
[----:B------:R-:W5:Y:S04]  /*48c0*/  LDG.E.64.CONSTANT R20, desc[UR6][R4.64+0x2800] ;  /* 0x0028000604147981 */ /* 0x000f68000c1e9b00 */
[----:B------:R-:W5:Y:S04]  /*48d0*/  LDG.E.64.CONSTANT R22, desc[UR6][R4.64+0x3000] ;  /* 0x0030000604167981 */ /* 0x000f68000c1e9b00 */
[----:B------:R0:W5:Y:S02]  /*48e0*/  LDG.E.64.CONSTANT R8, desc[UR6][R4.64+0x3800] ;  /* 0x0038000604087981 */ /* 0x000164000c1e9b00 */
[----:B0-----:R-:W-:-:S04]  /*48f0*/  IMAD.MOV.U32 R4, RZ, RZ, R24 ;  /* 0x000000ffff047224 */ /* 0x001fc800078e0018 */
[----:B------:R-:W-:-:S05]  /*4900*/  IMAD.IADD R5, R4, 0x1, -R45 ;  /* 0x0000000104057824 */ /* 0x000fca00078e0a2d */
[----:B------:R-:W-:Y:S01]  /*4910*/  ISETP.GE.AND P1, PT, R5, 0x800, PT ;  /* 0x000008000500780c */ /* 0x000fe20003f26270 */
        /* <DEDUP_REMOVED lines=25> */
[----:B------:R-:W-:-:S05]  /*4ab0*/  VIADD R45, R45, 0x800 ;  /* 0x000008002d2d7836 */ /* 0x000fca0000000000 */
[----:B------:R-:W-:-:S13]  /*4ac0*/  ISETP.GT.AND P0, PT, R45, R0, PT ;  /* 0x000000002d00720c */ /* 0x000fda0003f04270 */
[----:B------:R-:W-:Y:S05]  /*4ad0*/  @!P0 BRA `(.L_x_448) ;  /* 0xfffffffc00608947 */ /* 0x000fea000383ffff */
.L_x_446:
[----:B------:R-:W-:-:S13]  /*4ae0*/  ISETP.GE.AND P0, PT, R45, R4, PT ;  /* 0x000000042d00720c */ /* 0x000fda0003f06270 */
[----:B------:R-:W-:Y:S05]  /*4af0*/  @P0 BRA `(.L_x_447) ;  /* 0x0000000800fc0947 */ /* 0x000fea0003800000 */
[----:B------:R-:W-:Y:S01]  /*4b00*/  IMAD.IADD R0, R4, 0x1, -R45 ;  /* 0x0000000104007824 */ /* 0x000fe200078e0a2d */
[----:B------:R-:W-:Y:S04]  /*4b10*/  BSSY.RECONVERGENT B1, `(.L_x_447) ;  /* 0x00000bd000017945 */ /* 0x000fe80003800200 */
[----:B------:R-:W-:-:S13]  /*4b20*/  ISETP.GE.AND P0, PT, R41, R0, PT ;  /* 0x000000002900720c */ /* 0x000fda0003f06270 */
[----:B------:R-:W-:Y:S05]  /*4b30*/  @P0 BRA `(.L_x_449) ;  /* 0x0000000800e80947 */ /* 0x000fea0003800000 */
[----:B------:R-:W-:Y:S01]  /*4b40*/  LOP3.LUT R5, RZ, R41, RZ, 0x33, !PT ;  /* 0x00000029ff057212 */ /* 0x000fe200078e33ff */
[----:B------:R-:W-:Y:S01]  /*4b50*/  BSSY.RECONVERGENT B2, `(.L_x_450) ;  /* 0x0000017000027945 */ /* 0x000fe20003800200 */
[----:B------:R-:W-:Y:S02]  /*4b60*/  IMAD.MOV.U32 R43, RZ, RZ, R41 ;  /* 0x000000ffff2b7224 */ /* 0x000fe400078e0029 */
[----:B------:R-:W-:-:S04]  /*4b70*/  IADD3 R4, PT, PT, -R45, R4, R5 ;  /* 0x000000042d047210 */ /* 0x000fc80007ffe105 */
        /* <DEDUP_REMOVED lines=10> */
.L_x_452:
[----:B0-----:R-:W-:-:S06]  /*4c20*/  IMAD.WIDE.U32 R4, R9, 0x8, R6 ;  /* 0x0000000809047825 */ /* 0x001fcc00078e0006 */
        /* <DEDUP_REMOVED lines=9> */
.L_x_451:
[----:B------:R-:W-:Y:S05]  /*4cc0*/  BSYNC.RECONVERGENT B2 ;  /* 0x0000000000027941 */ /* 0x000fea0003800200 */
.L_x_450:
[----:B------:R-:W-:Y:S05]  /*4cd0*/  @!P2 BRA `(.L_x_449) ;  /* 0x000000080080a947 */ /* 0x000fea0003800000 */
[----:B------:R-:W0:Y:S01]  /*4ce0*/  LDCU.64 UR4, c[0x0][0x380] ;  /* 0x00007000ff0477ac */ /* 0x000e220008000a00 */
[----:B------:R-:W-:Y:S01]  /*4cf0*/  IMAD.IADD R7, R0, 0x1, -R43 ;  /* 0x0000000100077824 */ /* 0x000fe200078e0a2b */
[C---:B------:R-:W-:Y:S01]  /*4d00*/  IADD3 R5, P0, PT, R43.reuse, R45, RZ ;  /* 0x0000002d2b057210 */ /* 0x040fe20007f1e0ff */
[----:B------:R-:W-:Y:S01]  /*4d10*/  BSSY.RECONVERGENT B2, `(.L_x_453) ;  /* 0x000005a000027945 */ /* 0x000fe20003800200 */
[----:B------:R-:W-:Y:S02]  /*4d20*/  IMAD.IADD R45, R43, 0x1, R45 ;  /* 0x000000012b2d7824 */ /* 0x000fe400078e022d */
        /* <DEDUP_REMOVED lines=8> */
[----:B------:R-:W0:Y:S01]  /*4db0*/  LDC.64 R6, c[0x0][0x380] ;  /* 0x0000e000ff067b82 */ /* 0x000e220000000a00 */
[----:B------:R-:W-:Y:S01]  /*4dc0*/  PLOP3.LUT P0, PT, PT, PT, PT, 0x8, 0x80 ;  /* 0x000000000080781c */ /* 0x000fe20003f0e170 */
[----:B------:R-:W-:-:S12]  /*4dd0*/  VIADD R40, R0, 0xfffff400 ;  /* 0xfffff40000287836 */ /* 0x000fd80000000000 */
.L_x_455:
[C---:B0-----:R-:W-:Y:S01]  /*4de0*/  IMAD.WIDE.U32 R38, R45.reuse, 0x8, R6 ;  /* 0x000000082d267825 */ /* 0x041fe200078e0006 */
        /* <DEDUP_REMOVED lines=76> */
.L_x_454:
[----:B------:R-:W-:Y:S05]  /*52b0*/  BSYNC.RECONVERGENT B2 ;  /* 0x0000000000027941 */ /* 0x000fea0003800200 */
.L_x_453:
[----:B------:R-:W-:Y:S01]  /*52c0*/  IMAD.IADD R6, R0, 0x1, -R43 ;  /* 0x0000000100067824 */ /* 0x000fe200078e0a2b */
[----:B------:R-:W-:Y:S04]  /*52d0*/  BSSY.RECONVERGENT B2, `(.L_x_456) ;  /* 0x000002c000027945 */ /* 0x000fe80003800200 */
[----:B------:R-:W-:-:S13]  /*52e0*/  ISETP.GT.AND P1, PT, R6, 0x400, PT ;  /* 0x000004000600780c */ /* 0x000fda0003f24270 */
[----:B------:R-:W-:Y:S05]  /*52f0*/  @!P1 BRA `(.L_x_457) ;  /* 0x0000000000a49947 */ /* 0x000fea0003800000 */
[----:B------:R-:W0:Y:S01]  /*5300*/  LDC.64 R16, c[0x0][0x380] ;  /* 0x0000e000ff107b82 */ /* 0x000e220000000a00 */
[----:B------:R-:W2:Y:S04]  /*5310*/  LDG.E.64.CONSTANT R10, desc[UR6][R4.64+-0x800] ;  /* 0xfff80006040a7981 */ /* 0x000ea8000c1e9b00 */
[----:B------:R-:W3:Y:S01]  /*5320*/  LDG.E.64.CONSTANT R12, desc[UR6][R4.64] ;  /* 0x00000006040c7981 */ /* 0x000ee2000c1e9b00 */
[----:B------:R-:W-:-:S03]  /*5330*/  VIADD R7, R45, 0x400 ;  /* 0x000004002d077836 */ /* 0x000fc60000000000 */
[----:B------:R-:W4:Y:S04]  /*5340*/  LDG.E.64.CONSTANT R14, desc[UR6][R4.64+0x800] ;  /* 0x00080006040e7981 */ /* 0x000f28000c1e9b00 */
[----:B------:R-:W5:Y:S04]  /*5350*/  LDG.E.64.CONSTANT R18, desc[UR6][R4.64+0x1800] ;  /* 0x0018000604127981 */ /* 0x000f68000c1e9b00 */
[----:B------:R-:W5:Y:S01]  /*5360*/  LDG.E.64.CONSTANT R20, desc[UR6][R4.64+0x2000] ;  /* 0x0020000604147981 */ /* 0x000f62000c1e9b00 */
[----:B0-----:R-:W-:-:S06]  /*5370*/  IMAD.WIDE.U32 R8, R45, 0x8, R16 ;  /* 0x000000082d087825 */ /* 0x001fcc00078e0010 */
[----:B------:R-:W2:Y:S01]  /*5380*/  LDG.E.64.CONSTANT R8, desc[UR6][R8.64] ;  /* 0x0000000608087981 */ /* 0x000ea2000c1e9b00 */
[----:B------:R-:W-:-:S03]  /*5390*/  IMAD.WIDE.U32 R16, R7, 0x8, R16 ;  /* 0x0000000807107825 */ /* 0x000fc600078e0010 */
[----:B------:R0:W5:Y:S04]  /*53a0*/  LDG.E.64.CONSTANT R6, desc[UR6][R4.64+0x2800] ;  /* 0x0028000604067981 */ /* 0x000168000c1e9b00 */
[----:B------:R-:W5:Y:S01]  /*53b0*/  LDG.E.64.CONSTANT R16, desc[UR6][R16.64] ;  /* 0x0000000610107981 */ /* 0x000f62000c1e9b00 */
[----:B------:R-:W-:Y:S01]  /*53c0*/  VIADD R43, R43, 0x800 ;  /* 0x000008002b2b7836 */ /* 0x000fe20000000000 */
[----:B0-----:R-:W-:Y:S01]  /*53d0*/  IADD3 R4, P2, PT, R4, 0x4000, RZ ;  /* 0x0000400004047810 */ /* 0x001fe20007f5e0ff */
[----:B------:R-:W-:-:S04]  /*53e0*/  VIADD R45, R45, 0x800 ;  /* 0x000008002d2d7836 */ /* 0x000fc80000000000 */
[----:B------:R-:W-:Y:S01]  /*53f0*/  IMAD.X R5, RZ, RZ, R5, P2 ;  /* 0x000000ffff057224 */ /* 0x000fe200010e0605 */
        /* <DEDUP_REMOVED lines=25> */
.L_x_457:
[----:B------:R-:W-:Y:S05]  /*5590*/  BSYNC.RECONVERGENT B2 ;  /* 0x0000000000027941 */ /* 0x000fea0003800200 */
.L_x_456:
[----:B------:R-:W-:-:S13]  /*55a0*/  ISETP.LT.OR P0, PT, R43, R0, P0 ;  /* 0x000000002b00720c */ /* 0x000fda0000701670 */
[----:B------:R-:W-:Y:S05]  /*55b0*/  @!P0 BRA `(.L_x_449) ;  /* 0x0000000000488947 */ /* 0x000fea0003800000 */
[----:B------:R-:W0:Y:S01]  /*55c0*/  LDC.64 R6, c[0x0][0x380] ;  /* 0x0000e000ff067b82 */ /* 0x000e220000000a00 */
[----:B------:R-:W2:Y:S04]  /*55d0*/  LDG.E.64.CONSTANT R8, desc[UR6][R4.64+-0x800] ;  /* 0xfff8000604087981 */ /* 0x000ea8000c1e9b00 */
[----:B------:R-:W3:Y:S04]  /*55e0*/  LDG.E.64.CONSTANT R10, desc[UR6][R4.64] ;  /* 0x00000006040a7981 */ /* 0x000ee8000c1e9b00 */
[----:B------:R-:W4:Y:S01]  /*55f0*/  LDG.E.64.CONSTANT R12, desc[UR6][R4.64+0x800] ;  /* 0x00080006040c7981 */ /* 0x000f22000c1e9b00 */
[----:B0-----:R-:W-:-:S06]  /*5600*/  IMAD.WIDE.U32 R6, R45, 0x8, R6 ;  /* 0x000000082d067825 */ /* 0x001fcc00078e0006 */
[----:B------:R-:W5:Y:S02]  /*5610*/  LDG.E.64.CONSTANT R6, desc[UR6][R6.64] ;  /* 0x0000000606067981 */ /* 0x000f64000c1e9b00 */
[----:B-----5:R-:W-:-:S06]  /*5620*/  DSETP.GEU.AND P0, PT, R2, R6, PT ;  /* 0x000000060200722a */ /* 0x020fcc0003f0e000 */
        /* <DEDUP_REMOVED lines=10> */
[----:B------:R-:W-:-:S07]  /*56d0*/  FSEL R3, R13, R3, !P0 ;  /* 0x000000030d037208 */ /* 0x000fce0004000000 */
.L_x_449:
[----:B------:R-:W-:Y:S05]  /*56e0*/  BSYNC.RECONVERGENT B1 ;  /* 0x0000000000017941 */ /* 0x000fea0003800200 */
.L_x_447:
        /* <DEDUP_REMOVED lines=54> */
[----:B------:R-:W1:Y:S01]  /*5a50*/  S2UR UR5, SR_CgaCtaId ;  /* 0x00000000000579c3 */ /* 0x000e620000008800 */
[----:B------:R-:W-:Y:S02]  /*5a60*/  UMOV UR4, 0x400 ;  /* 0x0000040000047882 */ /* 0x000fe40000000000 */
[----:B-1----:R-:W-:-:S09]  /*5a70*/  ULEA UR4, UR5, UR4, 0x18 ;  /* 0x0000000405047291 */ /* 0x002fd2000f8ec0ff */
[----:B0-----:R-:W0:Y:S04]  /*5a80*/  LDS.128 R8, [UR4+0x10] ;  /* 0x00001004ff087984 */ /* 0x001e280008000c00 */
        /* <DEDUP_REMOVED lines=23> */
[----:B------:R-:W-:-:S07]  /*5c00*/  FSEL R7, R3, R5, !P1 ;  /* 0x0000000503077208 */ /* 0x000fce0004800000 */
.L_x_419:
[----:B------:R-:W-:Y:S05]  /*5c10*/  BSYNC.RECONVERGENT B0 ;  /* 0x0000000000007941 */ /* 0x000fea0003800200 */
.L_x_403:
[----:B------:R-:W-:Y:S05]  /*5c20*/  @P0 EXIT ;  /* 0x000000000000094d */ /* 0x000fea0003800000 */
[----:B------:R-:W4:Y:S01]  /*5c30*/  LDCU.64 UR8, c[0x0][0x398] ;  /* 0x00007300ff0877ac */ /* 0x000f220008000a00 */
[----:B---3--:R-:W3:Y:S01]  /*5c40*/  LDC.64 R4, c[0x0][0x388] ;  /* 0x0000e200ff047b82 */ /* 0x008ee20000000a00 */
[----:B------:R-:W0:Y:S01]  /*5c50*/  LDCU.64 UR4, c[0x0][0x398] ;  /* 0x00007300ff0477ac */ /* 0x000e220008000a00 */
[----:B----4-:R-:W-:-:S06]  /*5c60*/  DSETP.GT.AND P0, PT, R6, UR8, PT ;  /* 0x0000000806007e2a */ /* 0x010fcc000bf04000 */
[----:B012---:R-:W-:Y:S02]  /*5c70*/  FSEL R2, R6, UR4, P0 ;  /* 0x0000000406027c08 */ /* 0x007fe40008000000 */
[----:B------:R-:W-:-:S05]  /*5c80*/  FSEL R3, R7, UR5, P0 ;  /* 0x0000000507037c08 */ /* 0x000fca0008000000 */
[----:B---3--:R-:W-:Y:S01]  /*5c90*/  STG.E.64 desc[UR6][R4.64], R2 ;  /* 0x0000000204007986 */ /* 0x008fe2000c101b06 */
[----:B------:R-:W-:Y:S05]  /*5ca0*/  EXIT ;  /* 0x000000000000794d */ /* 0x000fea0003800000 */
.L_x_458:
        /* <DEDUP_REMOVED lines=13> */
.L_x_1279:


//--------------------- .text._ZN3cub18CUB_300001_SM_10006detail6reduce18DeviceReduceKernelINS2_10policy_hubIdy11max_functorIdEE10Policy1000EN6thrust24THRUST_300001_SM_1000_NS6detail15normal_iteratorINSA_10device_ptrIdEEEEyS6_dN4cuda3std3__410__identityEEEvT0_PT3_T1_NS0_13GridEvenShareISN_EET2_T4_ --------------------------
	.section	.text._ZN3cub18CUB_300001_SM_10006detail6reduce18DeviceReduceKernelINS2_10policy_hubIdy11max_functorIdEE10Policy1000EN6thrust24THRUST_300001_SM_1000_NS6detail15normal_iteratorINSA_10device_ptrIdEEEEyS6_dN4cuda3std3__410__identityEEEvT0_PT3_T1_NS0_13GridEvenShareISN_EET2_T4_,"ax",@progbits
	.align	128
        .global         _ZN3cub18CUB_300001_SM_10006detail6reduce18DeviceReduceKernelINS2_10policy_hubIdy11max_functorIdEE10Policy1000EN6thrust24THRUST_300001_SM_1000_NS6detail15normal_iteratorINSA_10device_ptrIdEEEEyS6_dN4cuda3std3__410__identityEEEvT0_PT3_T1_NS0_13GridEvenShareISN_EET2_T4_
        .type           _ZN3cub18CUB_300001_SM_10006detail6reduce18DeviceReduceKernelINS2_10policy_hubIdy11max_functorIdEE10Policy1000EN6thrust24THRUST_300001_SM_1000_NS6detail15normal_iteratorINSA_10device_ptrIdEEEEyS6_dN4cuda3std3__410__identityEEEvT0_PT3_T1_NS0_13GridEvenShareISN_EET2_T4_,@function
        .size           _ZN3cub18CUB_300001_SM_10006detail6reduce18DeviceReduceKernelINS2_10policy_hubIdy11max_functorIdEE10Policy1000EN6thrust24THRUST_300001_SM_1000_NS6detail15normal_iteratorINSA_10device_ptrIdEEEEyS6_dN4cuda3std3__410__identityEEEvT0_PT3_T1_NS0_13GridEvenShareISN_EET2_T4_,(.L_x_1280 - _ZN3cub18CUB_300001_SM_10006detail6reduce18DeviceReduceKernelINS2_10policy_hubIdy11max_functorIdEE10Policy1000EN6thrust24THRUST_300001_SM_1000_NS6detail15normal_iteratorINSA_10device_ptrIdEEEEyS6_dN4cuda3std3__410__identityEEEvT0_PT3_T1_NS0_13GridEvenShareISN_EET2_T4_)
        .other          _ZN3cub18CUB_300001_SM_10006detail6reduce18DeviceReduceKernelINS2_10policy_hubIdy11max_functorIdEE10Policy1000EN6thrust24THRUST_300001_SM_1000_NS6detail15normal_iteratorINSA_10device_ptrIdEEEEyS6_dN4cuda3std3__410__identityEEEvT0_PT3_T1_NS0_13GridEvenShareISN_EET2_T4_,@"STO_CUDA_ENTRY STV_DEFAULT"
_ZN3cub18CUB_300001_SM_10006detail6reduce18DeviceReduceKernelINS2_10policy_hubIdy11max_functorIdEE10Policy1000EN6thrust24THRUST_300001_SM_1000_NS6detail15normal_iteratorINSA_10device_ptrIdEEEEyS6_dN4cuda3std3__410__identityEEEvT0_PT3_T1_NS0_13GridEvenShareISN_EET2_T4_:
.text._ZN3cub18CUB_300001_SM_10006detail6reduce18DeviceReduceKernelINS2_10policy_hubIdy11max_functorIdEE10Policy1000EN6thrust24THRUST_300001_SM_1000_NS6detail15normal_iteratorINSA_10device_ptrIdEEEEyS6_dN4cuda3std3__410__identityEEEvT0_PT3_T1_NS0_13GridEvenShareISN_EET2_T4_:
[----:B------:R-:W-:Y:S08]  /*0000*/  LDC R1, c[0x0][0x37c] ;  /* 0x0000df00ff017b82 */ /* 0x000ff00000000800 */
[----:B------:R-:W0:Y:S01]  /*0010*/  S2UR UR16, SR_CTAID.X ;  /* 0x00000000001079c3 */ /* 0x000e220000002500 */
[----:B------:R-:W1:Y:S01]  /*0020*/  LDCU.64 UR8, c[0x0][0x3b8] ;  /* 0x00007700ff0877ac */ /* 0x000e620008000a00 */
[----:B------:R-:W-:Y:S01]  /*0030*/  BSSY.RECONVERGENT B0, `(.L_x_459) ;  /* 0x000030b000007945 */ /* 0x000fe20003800200 */
[----:B------:R-:W2:Y:S01]  /*0040*/  LDCU UR5, c[0x0][0x3c0] ;  /* 0x00007800ff0577ac */ /* 0x000ea20008000800 */
[----:B------:R-:W3:Y:S01]  /*0050*/  LDCU.64 UR14, c[0x0][0x358] ;  /* 0x00006b00ff0e77ac */ /* 0x000ee20008000a00 */
[----:B-1----:R-:W-:-:S02]  /*0060*/  IMAD.U32 R4, RZ, RZ, UR8 ;  /* 0x00000008ff047e24 */ /* 0x002fc4000f8e00ff */
[----:B------:R-:W-:Y:S01]  /*0070*/  IMAD.U32 R3, RZ, RZ, UR9 ;  /* 0x00000009ff037e24 */ /* 0x000fe2000f8e00ff */
[----:B--2---:R-:W-:Y:S02]  /*0080*/  USHF.L.U32 UR5, UR5, 0xb, URZ ;  /* 0x0000000b05057899 */ /* 0x004fe400080006ff */
[----:B0-----:R-:W-:Y:S02]  /*0090*/  USHF.L.U32 UR7, UR16, 0xb, URZ ;  /* 0x0000000b10077899 */ /* 0x001fe400080006ff */
[----:B------:R-:W-:-:S04]  /*00a0*/  USHF.R.S32.HI UR4, URZ, 0x1f, UR5 ;  /* 0x0000001fff047899 */ /* 0x000fc80008011405 */
[----:B------:R-:W-:-:S04]  /*00b0*/  IADD3 R5, P1, PT, R4, -UR7, RZ ;  /* 0x8000000704057c10 */ /* 0x000fc8000ff3e0ff */
[----:B------:R-:W-:Y:S02]  /*00c0*/  ISETP.GT.U32.AND P0, PT, R5, 0x7ff, PT ;  /* 0x000007ff0500780c */ /* 0x000fe40003f04070 */
[----:B------:R-:W-:-:S04]  /*00d0*/  IADD3.X R2, PT, PT, R3, -0x1, RZ, P1, !PT ;  /* 0xffffffff03027810 */ /* 0x000fc80000ffe4ff */
[----:B------:R-:W-:-:S13]  /*00e0*/  ISETP.GT.U32.AND.EX P0, PT, R2, RZ, PT, P0 ;  /* 0x000000ff0200720c */ /* 0x000fda0003f04100 */
[----:B---3--:R-:W-:Y:S05]  /*00f0*/  @P0 BRA `(.L_x_460) ;  /* 0x0000001400ec0947 */ /* 0x008fea0003800000 */
[----:B------:R-:W0:Y:S01]  /*0100*/  S2R R0, SR_TID.X ;  /* 0x0000000000007919 */ /* 0x000e220000002100 */
[----:B------:R-:W-:Y:S01]  /*0110*/  VIADD R3, R4, -UR7 ;  /* 0x8000000704037c36 */ /* 0x000fe20008000000 */
[----:B------:R-:W-:Y:S01]  /*0120*/  BSSY.RECONVERGENT B1, `(.L_x_461) ;  /* 0x000000a000017945 */ /* 0x000fe20003800200 */
[----:B------:R-:W-:-:S03]  /*0130*/  CS2R R10, SRZ ;  /* 0x00000000000a7805 */ /* 0x000fc6000001ff00 */
[----:B0-----:R-:W-:Y:S01]  /*0140*/  ISETP.GE.AND P0, PT, R0, R3, PT ;  /* 0x000000030000720c */ /* 0x001fe20003f06270 */
[----:B------:R-:W-:-:S12]  /*0150*/  IMAD.MOV.U32 R2, RZ, RZ, R0 ;  /* 0x000000ffff027224 */ /* 0x000fd800078e0000 */
[----:B------:R-:W-:Y:S05]  /*0160*/  @P0 BRA `(.L_x_462) ;  /* 0x0000000000140947 */ /* 0x000fea0003800000 */
[----:B------:R-:W0:Y:S01]  /*0170*/  LDC.64 R10, c[0x0][0x380] ;  /* 0x0000e000ff0a7b82 */ /* 0x000e220000000a00 */
[----:B------:R-:W-:-:S04]  /*0180*/  VIADD R5, R0, UR7 ;  /* 0x0000000700057c36 */ /* 0x000fc80008000000 */
[----:B0-----:R-:W-:-:S06]  /*0190*/  IMAD.WIDE.U32 R10, R5, 0x8, R10 ;  /* 0x00000008050a7825 */ /* 0x001fcc00078e000a */
[----:B------:R-:W5:Y:S01]  /*01a0*/  LDG.E.64 R10, desc[UR14][R10.64] ;  /* 0x0000000e0a0a7981 */ /* 0x000f62000c1e1b00 */
[----:B------:R-:W-:-:S07]  /*01b0*/  VIADD R2, R0, 0x100 ;  /* 0x0000010000027836 */ /* 0x000fce0000000000 */
.L_x_462:
[----:B------:R-:W-:Y:S05]  /*01c0*/  BSYNC.RECONVERGENT B1 ;  /* 0x0000000000017941 */ /* 0x000fea0003800200 */
.L_x_461:
[----:B------:R-:W-:Y:S01]  /*01d0*/  ISETP.GE.AND P0, PT, R2, R3, PT ;  /* 0x000000030200720c */ /* 0x000fe20003f06270 */
[----:B------:R-:W-:-:S12]  /*01e0*/  BSSY.RECONVERGENT B1, `(.L_x_463) ;  /* 0x00000b3000017945 */ /* 0x000fd80003800200 */
[----:B------:R-:W-:Y:S05]  /*01f0*/  @P0 BRA `(.L_x_464) ;  /* 0x0000000800c40947 */ /* 0x000fea0003800000 */
[----:B------:R-:W-:Y:S01]  /*0200*/  LOP3.LUT R5, RZ, R2, RZ, 0x33, !PT ;  /* 0x00000002ff057212 */ /* 0x000fe200078e33ff */
[----:B------:R-:W-:Y:S03]  /*0210*/  BSSY.RECONVERGENT B2, `(.L_x_465) ;  /* 0x0000057000027945 */ /* 0x000fe60003800200 */
[----:B------:R-:W-:-:S04]  /*0220*/  IADD3 R6, PT, PT, R4, -UR7, R5 ;  /* 0x8000000704067c10 */ /* 0x000fc8000fffe005 */
[C---:B------:R-:W-:Y:S02]  /*0230*/  ISETP.GE.U32.AND P1, PT, R6.reuse, 0xf00, PT ;  /* 0x00000f000600780c */ /* 0x040fe40003f26070 */
[----:B------:R-:W-:-:S04]  /*0240*/  LEA.HI R4, R6, 0x1, RZ, 0x18 ;  /* 0x0000000106047811 */ /* 0x000fc800078fc0ff */
[----:B------:R-:W-:-:S04]  /*0250*/  LOP3.LUT R5, R4, 0xf, RZ, 0xc0, !PT ;  /* 0x0000000f04057812 */ /* 0x000fc800078ec0ff */
[----:B------:R-:W-:-:S03]  /*0260*/  ISETP.NE.AND P0, PT, R5, RZ, PT ;  /* 0x000000ff0500720c */ /* 0x000fc60003f05270 */
[----:B------:R-:W-:Y:S10]  /*0270*/  @!P1 BRA `(.L_x_466) ;  /* 0x0000000400409947 */ /* 0x000ff40003800000 */
[----:B------:R-:W0:Y:S01]  /*0280*/  LDCU.64 UR8, c[0x0][0x380] ;  /* 0x00007000ff0877ac */ /* 0x000e220008000a00 */
[----:B------:R-:W-:Y:S01]  /*0290*/  IMAD.WIDE.U32 R6, R2, 0x8, RZ ;  /* 0x0000000802067825 */ /* 0x000fe200078e00ff */
[----:B------:R-:W-:Y:S01]  /*02a0*/  LOP3.LUT R26, R4, 0x1fffff0, RZ, 0xc0, !PT ;  /* 0x01fffff0041a7812 */ /* 0x000fe200078ec0ff */
[----:B------:R-:W-:-:S04]  /*02b0*/  UIMAD.WIDE.U32 UR4, UR16, 0x4000, URZ ;  /* 0x00004000100478a5 */ /* 0x000fc8000f8e00ff */
[----:B------:R-:W-:Y:S02]  /*02c0*/  IMAD.MOV R26, RZ, RZ, -R26 ;  /* 0x000000ffff1a7224 */ /* 0x000fe400078e0a1a */
[----:B------:R-:W-:Y:S02]  /*02d0*/  LOP3.LUT R6, R6, UR4, RZ, 0xfc, !PT ;  /* 0x0000000406067c12 */ /* 0x000fe4000f8efcff */
[----:B------:R-:W-:Y:S02]  /*02e0*/  LOP3.LUT R7, R7, UR5, RZ, 0xfc, !PT ;  /* 0x0000000507077c12 */ /* 0x000fe4000f8efcff */
[----:B0-----:R-:W-:-:S04]  /*02f0*/  IADD3 R6, P1, PT, R6, UR8, RZ ;  /* 0x0000000806067c10 */ /* 0x001fc8000ff3e0ff */
[----:B------:R-:W-:-:S04]  /*0300*/  IADD3 R6, P2, PT, R6, 0x4000, RZ ;  /* 0x0000400006067810 */ /* 0x000fc80007f5e0ff */
[----:B------:R-:W-:-:S09]  /*0310*/  IADD3.X R7, PT, PT, RZ, UR9, R7, P2, P1 ;  /* 0x00000009ff077c10 */ /* 0x000fd200097e2407 */
.L_x_467:
[----:B------:R-:W2:Y:S04]  /*0320*/  LDG.E.64 R8, desc[UR14][R6.64+-0x4000] ;  /* 0xffc0000e06087981 */ /* 0x000ea8000c1e1b00 */
[----:B------:R-:W3:Y:S04]  /*0330*/  LDG.E.64 R12, desc[UR14][R6.64+-0x3800] ;  /* 0xffc8000e060c7981 */ /* 0x000ee8000c1e1b00 */
[----:B------:R-:W4:Y:S04]  /*0340*/  LDG.E.64 R14, desc[UR14][R6.64+-0x3000] ;  /* 0xffd0000e060e7981 */ /* 0x000f28000c1e1b00 */
[----:B------:R-:W4:Y:S04]  /*0350*/  LDG.E.64 R16, desc[UR14][R6.64+-0x2800] ;  /* 0xffd8000e06107981 */ /* 0x000f28000c1e1b00 */
[----:B------:R-:W4:Y:S04]  /*0360*/  LDG.E.64 R18, desc[UR14][R6.64+-0x2000] ;  /* 0xffe0000e06127981 */ /* 0x000f28000c1e1b00 */
[----:B------:R-:W4:Y:S04]  /*0370*/  LDG.E.64 R20, desc[UR14][R6.64+-0x1800] ;  /* 0xffe8000e06147981 */ /* 0x000f28000c1e1b00 */
[----:B------:R-:W4:Y:S04]  /*0380*/  LDG.E.64 R22, desc[UR14][R6.64+-0x1000] ;  /* 0xfff0000e06167981 */ /* 0x000f28000c1e1b00 */
[----:B------:R-:W4:Y:S01]  /*0390*/  LDG.E.64 R24, desc[UR14][R6.64+-0x800] ;  /* 0xfff8000e06187981 */ /* 0x000f22000c1e1b00 */
[----:B--2--5:R-:W-:-:S06]  /*03a0*/  DSETP.GEU.AND P1, PT, R10, R8, PT ;  /* 0x000000080a00722a */ /* 0x024fcc0003f2e000 */
[----:B------:R-:W-:Y:S02]  /*03b0*/  FSEL R10, R8, R10, !P1 ;  /* 0x0000000a080a7208 */ /* 0x000fe40004800000 */
[----:B------:R-:W-:Y:S02]  /*03c0*/  FSEL R11, R9, R11, !P1 ;  /* 0x0000000b090b7208 */ /* 0x000fe40004800000 */
[----:B------:R-:W2:Y:S04]  /*03d0*/  LDG.E.64 R8, desc[UR14][R6.64] ;  /* 0x0000000e06087981 */ /* 0x000ea8000c1e1b00 */
[----:B---3--:R-:W-:-:S06]  /*03e0*/  DSETP.GEU.AND P1, PT, R10, R12, PT ;  /* 0x0000000c0a00722a */ /* 0x008fcc0003f2e000 */
[----:B------:R-:W-:Y:S02]  /*03f0*/  FSEL R12, R12, R10, !P1 ;  /* 0x0000000a0c0c7208 */ /* 0x000fe40004800000 */
[----:B------:R-:W-:Y:S02]  /*0400*/  FSEL R13, R13, R11, !P1 ;  /* 0x0000000b0d0d7208 */ /* 0x000fe40004800000 */
[----:B------:R-:W3:Y:S04]  /*0410*/  LDG.E.64 R10, desc[UR14][R6.64+0x800] ;  /* 0x0008000e060a7981 */ /* 0x000ee8000c1e1b00 */
[----:B----4-:R-:W-:-:S06]  /*0420*/  DSETP.GEU.AND P1, PT, R12, R14, PT ;  /* 0x0000000e0c00722a */ /* 0x010fcc0003f2e000 */
[----:B------:R-:W-:Y:S02]  /*0430*/  FSEL R14, R14, R12, !P1 ;  /* 0x0000000c0e0e7208 */ /* 0x000fe40004800000 */
[----:B------:R-:W-:Y:S02]  /*0440*/  FSEL R15, R15, R13, !P1 ;  /* 0x0000000d0f0f7208 */ /* 0x000fe40004800000 */
[----:B------:R-:W4:Y:S04]  /*0450*/  LDG.E.64 R12, desc[UR14][R6.64+0x1000] ;  /* 0x0010000e060c7981 */ /* 0x000f28000c1e1b00 */
[----:B------:R-:W-:-:S06]  /*0460*/  DSETP.GEU.AND P1, PT, R14, R16, PT ;  /* 0x000000100e00722a */ /* 0x000fcc0003f2e000 */
        /* <DEDUP_REMOVED lines=18> */
[----:B------:R0:W4:Y:S01]  /*0590*/  LDG.E.64 R24, desc[UR14][R6.64+0x3800] ;  /* 0x0038000e06187981 */ /* 0x000122000c1e1b00 */
[----:B------:R-:W-:-:S05]  /*05a0*/  VIADD R26, R26, 0x10 ;  /* 0x000000101a1a7836 */ /* 0x000fca0000000000 */
[----:B------:R-:W-:Y:S02]  /*05b0*/  ISETP.NE.AND P2, PT, R26, RZ, PT ;  /* 0x000000ff1a00720c */ /* 0x000fe40003f45270 */
[----:B0-----:R-:W-:Y:S01]  /*05c0*/  IADD3 R6, P3, PT, R6, 0x8000, RZ ;  /* 0x0000800006067810 */ /* 0x001fe20007f7e0ff */
[----:B------:R-:W-:-:S04]  /*05d0*/  VIADD R2, R2, 0x1000 ;  /* 0x0000100002027836 */ /* 0x000fc80000000000 */
[----:B------:R-:W-:Y:S01]  /*05e0*/  IMAD.X R7, RZ, RZ, R7, P3 ;  /* 0x000000ffff077224 */ /* 0x000fe200018e0607 */
        /* <DEDUP_REMOVED lines=24> */
[----:B------:R-:W-:Y:S06]  /*0770*/  @P2 BRA `(.L_x_467) ;  /* 0xfffffff800e82947 */ /* 0x000fec000383ffff */
.L_x_466:
[----:B------:R-:W-:Y:S05]  /*0780*/  BSYNC.RECONVERGENT B2 ;  /* 0x0000000000027941 */ /* 0x000fea0003800200 */
.L_x_465:
[----:B------:R-:W-:Y:S05]  /*0790*/  @!P0 BRA `(.L_x_464) ;  /* 0x00000004005c8947 */ /* 0x000fea0003800000 */
[----:B------:R-:W-:Y:S01]  /*07a0*/  ISETP.GE.U32.AND P1, PT, R5, 0x8, PT ;  /* 0x000000080500780c */ /* 0x000fe20003f26070 */
[----:B------:R-:W-:Y:S01]  /*07b0*/  BSSY.RECONVERGENT B2, `(.L_x_468) ;  /* 0x000002a000027945 */ /* 0x000fe20003800200 */
[----:B------:R-:W-:-:S04]  /*07c0*/  LOP3.LUT R26, R4, 0x7, RZ, 0xc0, !PT ;  /* 0x00000007041a7812 */ /* 0x000fc800078ec0ff */
[----:B------:R-:W-:-:S07]  /*07d0*/  ISETP.NE.AND P0, PT, R26, RZ, PT ;  /* 0x000000ff1a00720c */ /* 0x000fce0003f05270 */
[----:B------:R-:W-:Y:S06]  /*07e0*/  @!P1 BRA `(.L_x_469) ;  /* 0x0000000000989947 */ /* 0x000fec0003800000 */
[----:B------:R-:W0:Y:S01]  /*07f0*/  LDCU.64 UR4, c[0x0][0x380] ;  /* 0x00007000ff0477ac */ /* 0x000e220008000a00 */
[----:B------:R-:W-:-:S04]  /*0800*/  IADD3 R5, P1, PT, R2, UR7, RZ ;  /* 0x0000000702057c10 */ /* 0x000fc8000ff3e0ff */
[----:B------:R-:W-:Y:S02]  /*0810*/  LEA.HI.X.SX32 R6, R2, RZ, 0x1, P1 ;  /* 0x000000ff02067211 */ /* 0x000fe400008f0eff */
[----:B0-----:R-:W-:-:S04]  /*0820*/  LEA R24, P1, R5, UR4, 0x3 ;  /* 0x0000000405187c11 */ /* 0x001fc8000f8218ff */
[----:B------:R-:W-:-:S05]  /*0830*/  LEA.HI.X R25, R5, UR5, R6, 0x3, P1 ;  /* 0x0000000505197c11 */ /* 0x000fca00088f1c06 */
        /* <DEDUP_REMOVED lines=32> */
[----:B------:R-:W-:-:S07]  /*0a40*/  FSEL R11, R23, R7, !P1 ;  /* 0x00000007170b7208 */ /* 0x000fce0004800000 */
.L_x_469:
[----:B------:R-:W-:Y:S05]  /*0a50*/  BSYNC.RECONVERGENT B2 ;  /* 0x0000000000027941 */ /* 0x000fea0003800200 */
.L_x_468:
        /* <DEDUP_REMOVED lines=28> */
.L_x_471:
[----:B------:R-:W-:Y:S05]  /*0c20*/  BSYNC.RECONVERGENT B2 ;  /* 0x0000000000027941 */ /* 0x000fea0003800200 */
.L_x_470:
[----:B------:R-:W-:Y:S05]  /*0c30*/  @!P0 BRA `(.L_x_464) ;  /* 0x0000000000348947 */ /* 0x000fea0003800000 */
[----:B------:R-:W0:Y:S01]  /*0c40*/  LDC.64 R6, c[0x0][0x380] ;  /* 0x0000e000ff067b82 */ /* 0x000e220000000a00 */
[----:B------:R-:W-:Y:S02]  /*0c50*/  IMAD.U32 R5, RZ, RZ, UR16 ;  /* 0x00000010ff057e24 */ /* 0x000fe4000f8e00ff */
[----:B------:R-:W-:Y:S02]  /*0c60*/  IMAD.MOV R8, RZ, RZ, -R4 ;  /* 0x000000ffff087224 */ /* 0x000fe400078e0a04 */
[----:B0-----:R-:W-:-:S07]  /*0c70*/  IMAD.WIDE.U32 R4, R5, 0x4000, R6 ;  /* 0x0000400005047825 */ /* 0x001fce00078e0006 */
.L_x_472:
[----:B------:R-:W-:-:S06]  /*0c80*/  IMAD.WIDE R6, R2, 0x8, R4 ;  /* 0x0000000802067825 */ /* 0x000fcc00078e0204 */
[----:B------:R-:W2:Y:S01]  /*0c90*/  LDG.E.64 R6, desc[UR14][R6.64] ;  /* 0x0000000e06067981 */ /* 0x000ea2000c1e1b00 */
[----:B------:R-:W-:Y:S02]  /*0ca0*/  VIADD R8, R8, 0x1 ;  /* 0x0000000108087836 */ /* 0x000fe40000000000 */
[----:B------:R-:W-:-:S03]  /*0cb0*/  VIADD R2, R2, 0x100 ;  /* 0x0000010002027836 */ /* 0x000fc60000000000 */
[----:B------:R-:W-:Y:S01]  /*0cc0*/  ISETP.NE.AND P1, PT, R8, RZ, PT ;  /* 0x000000ff0800720c */ /* 0x000fe20003f25270 */
[----:B--2--5:R-:W-:-:S06]  /*0cd0*/  DSETP.GEU.AND P0, PT, R10, R6, PT ;  /* 0x000000060a00722a */ /* 0x024fcc0003f0e000 */
[----:B------:R-:W-:Y:S02]  /*0ce0*/  FSEL R10, R6, R10, !P0 ;  /* 0x0000000a060a7208 */ /* 0x000fe40004000000 */
[----:B------:R-:W-:-:S04]  /*0cf0*/  FSEL R11, R7, R11, !P0 ;  /* 0x0000000b070b7208 */ /* 0x000fc80004000000 */
[----:B------:R-:W-:Y:S05]  /*0d00*/  @P1 BRA `(.L_x_472) ;  /* 0xfffffffc00dc1947 */ /* 0x000fea000383ffff */
.L_x_464:
[----:B------:R-:W-:Y:S05]  /*0d10*/  BSYNC.RECONVERGENT B1 ;  /* 0x0000000000017941 */ /* 0x000fea0003800200 */
.L_x_463:
        /* <DEDUP_REMOVED lines=16> */
[----:B------:R-:W0:Y:S01]  /*0e20*/  SHFL.DOWN PT, R5, R3, 0x2, 0x1f ;  /* 0x08401f0003057f89 */ /* 0x000e2200000e0000 */
[----:B------:R-:W1:Y:S01]  /*0e30*/  @!P2 S2R R8, SR_CgaCtaId ;  /* 0x000000000008a919 */ /* 0x000e620000008800 */
[----:B0-----:R-:W-:-:S06]  /*0e40*/  DSETP.GEU.AND P1, PT, R2, R4, PT ;  /* 0x000000040200722a */ /* 0x001fcc0003f2e000 */
[----:B------:R-:W-:Y:S02]  /*0e50*/  @!P0 FSEL R2, R4, R2, !P1 ;  /* 0x0000000204028208 */ /* 0x000fe40004800000 */
[----:B------:R-:W-:Y:S02]  /*0e60*/  @!P0 FSEL R3, R5, R3, !P1 ;  /* 0x0000000305038208 */ /* 0x000fe40004800000 */
[----:B------:R-:W-:Y:S01]  /*0e70*/  ISETP.GT.AND P0, PT, R9, 0x1b, PT ;  /* 0x0000001b0900780c */ /* 0x000fe20003f04270 */
[----:B------:R-:W-:Y:S01]  /*0e80*/  SHFL.DOWN PT, R4, R2, 0x4, 0x1f ;  /* 0x08801f0002047f89 */ /* 0x000fe200000e0000 */
[----:B-1----:R-:W-:Y:S02]  /*0e90*/  @!P2 LEA R11, R8, R7, 0x18 ;  /* 0x00000007080ba211 */ /* 0x002fe400078ec0ff */
[----:B------:R-:W-:Y:S01]  /*0ea0*/  @!P2 LOP3.LUT R8, R6, 0xf8, RZ, 0xc0, !PT ;  /* 0x000000f80608a812 */ /* 0x000fe200078ec0ff */
[----:B------:R-:W0:Y:S04]  /*0eb0*/  SHFL.DOWN PT, R5, R3, 0x4, 0x1f ;  /* 0x08801f0003057f89 */ /* 0x000e2800000e0000 */
        /* <DEDUP_REMOVED lines=51> */
.L_x_473:
[----:B------:R-:W-:-:S05]  /*11f0*/  LOP3.LUT R2, R0, 0x3e0, RZ, 0xc0, !PT ;  /* 0x000003e000027812 */ /* 0x000fca00078ec0ff */
[----:B------:R-:W-:Y:S01]  /*1200*/  VIADD R4, R2, 0x20 ;  /* 0x0000002002047836 */ /* 0x000fe20000000000 */
[----:B------:R-:W-:-:S04]  /*1210*/  LOP3.LUT R2, RZ, R2, RZ, 0x33, !PT ;  /* 0x00000002ff027212 */ /* 0x000fc800078e33ff */
[----:B------:R-:W-:Y:S01]  /*1220*/  ISETP.GT.AND P0, PT, R4, R3, PT ;  /* 0x000000030400720c */ /* 0x000fe20003f04270 */
[----:B------:R-:W-:-:S05]  /*1230*/  IMAD.IADD R2, R3, 0x1, R2 ;  /* 0x0000000103027824 */ /* 0x000fca00078e0202 */
[----:B------:R-:W-:Y:S02]  /*1240*/  SEL R5, R2, 0x1f, P0 ;  /* 0x0000001f02057807 */ /* 0x000fe40000000000 */
[----:B------:R-:W0:Y:S03]  /*1250*/  S2R R2, SR_LANEID ;  /* 0x0000000000027919 */ /* 0x000e260000000000 */
[----:B-----5:R-:W-:Y:S04]  /*1260*/  SHFL.DOWN PT, R6, R10, 0x1, R5 ;  /* 0x082000000a067989 */ /* 0x020fe800000e0005 */
[----:B------:R-:W1:Y:S02]  /*1270*/  SHFL.DOWN PT, R7, R11, 0x1, R5 ;  /* 0x082000000b077989 */ /* 0x000e6400000e0005 */
[----:B-1----:R-:W-:Y:S01]  /*1280*/  DSETP.GEU.AND P1, PT, R10, R6, PT ;  /* 0x000000060a00722a */ /* 0x002fe20003f2e000 */
[----:B0-----:R-:W-:-:S05]  /*1290*/  ISETP.GE.AND P0, PT, R2, R5, PT ;  /* 0x000000050200720c */ /* 0x001fca0003f06270 */
[-C--:B------:R-:W-:Y:S01]  /*12a0*/  FSEL R9, R6, R10.reuse, !P1 ;  /* 0x0000000a06097208 */ /* 0x080fe20004800000 */
[----:B------:R-:W-:Y:S01]  /*12b0*/  VIADD R6, R2, 0x2 ;  /* 0x0000000202067836 */ /* 0x000fe20000000000 */
[-C--:B------:R-:W-:Y:S02]  /*12c0*/  FSEL R7, R7, R11.reuse, !P1 ;  /* 0x0000000b07077208 */ /* 0x080fe40004800000 */
[----:B------:R-:W-:Y:S02]  /*12d0*/  FSEL R4, R9, R10, !P0 ;  /* 0x0000000a09047208 */ /* 0x000fe40004000000 */
[----:B------:R-:W-:Y:S02]  /*12e0*/  FSEL R7, R7, R11, !P0 ;  /* 0x0000000b07077208 */ /* 0x000fe40004000000 */
[----:B------:R-:W-:Y:S01]  /*12f0*/  ISETP.GT.AND P0, PT, R6, R5, PT ;  /* 0x000000050600720c */ /* 0x000fe20003f04270 */
[----:B------:R-:W-:Y:S01]  /*1300*/  SHFL.DOWN PT, R8, R4, 0x2, R5 ;  /* 0x0840000004087989 */ /* 0x000fe200000e0005 */
[----:B------:R-:W-:-:S03]  /*1310*/  IMAD.MOV.U32 R6, RZ, RZ, R4 ;  /* 0x000000ffff067224 */ /* 0x000fc600078e0004 */
[----:B------:R-:W0:Y:S03]  /*1320*/  SHFL.DOWN PT, R9, R7, 0x2, R5 ;  /* 0x0840000007097989 */ /* 0x000e2600000e0005 */
[----:B0-----:R-:W-:Y:S01]  /*1330*/  DSETP.GEU.AND P1, PT, R6, R8, PT ;  /* 0x000000080600722a */ /* 0x001fe20003f2e000 */
[----:B------:R-:W-:-:S05]  /*1340*/  VIADD R6, R2, 0x4 ;  /* 0x0000000402067836 */ /* 0x000fca0000000000 */
[----:B------:R-:W-:Y:S02]  /*1350*/  @!P0 FSEL R4, R8, R4, !P1 ;  /* 0x0000000408048208 */ /* 0x000fe40004800000 */
[----:B------:R-:W-:Y:S02]  /*1360*/  @!P0 FSEL R7, R9, R7, !P1 ;  /* 0x0000000709078208 */ /* 0x000fe40004800000 */
        /* <DEDUP_REMOVED lines=12> */
[----:B------:R-:W-:Y:S01]  /*1430*/  VIADD R2, R2, 0x10 ;  /* 0x0000001002027836 */ /* 0x000fe20000000000 */
[----:B------:R-:W0:Y:S11]  /*1440*/  SHFL.DOWN PT, R9, R7, 0x8, R5 ;  /* 0x0900000007097989 */ /* 0x000e3600000e0005 */
[----:B------:R-:W1:Y:S01]  /*1450*/  @!P0 S2R R11, SR_CgaCtaId ;  /* 0x00000000000b8919 */ /* 0x000e620000008800 */
[----:B0-----:R-:W-:Y:S01]  /*1460*/  DSETP.GEU.AND P2, PT, R6, R8, PT ;  /* 0x000000080600722a */ /* 0x001fe20003f4e000 */
[----:B------:R-:W-:-:S05]  /*1470*/  @!P0 MOV R6, 0x400 ;  /* 0x0000040000068802 */ /* 0x000fca0000000f00 */
[----:B------:R-:W-:Y:S02]  /*1480*/  @!P1 FSEL R4, R8, R4, !P2 ;  /* 0x0000000408049208 */ /* 0x000fe40005000000 */
[----:B------:R-:W-:Y:S02]  /*1490*/  @!P1 FSEL R7, R9, R7, !P2 ;  /* 0x0000000709079208 */ /* 0x000fe40005000000 */
[----:B------:R-:W-:Y:S01]  /*14a0*/  ISETP.GT.AND P1, PT, R2, R5, PT ;  /* 0x000000050200720c */ /* 0x000fe20003f24270 */
[----:B------:R-:W-:Y:S01]  /*14b0*/  SHFL.DOWN PT, R8, R4, 0x10, R5 ;  /* 0x0a00000004087989 */ /* 0x000fe200000e0005 */
[----:B------:R-:W-:-:S03]  /*14c0*/  @!P0 SHF.R.U32.HI R2, RZ, 0x2, R0 ;  /* 0x00000002ff028819 */ /* 0x000fc60000011600 */
[----:B------:R0:W2:Y:S01]  /*14d0*/  SHFL.DOWN PT, R9, R7, 0x10, R5 ;  /* 0x0a00000007097989 */ /* 0x0000a200000e0005 */
[----:B------:R-:W-:Y:S02]  /*14e0*/  @!P0 LOP3.LUT R2, R2, 0xf8, RZ, 0xc0, !PT ;  /* 0x000000f802028812 */ /* 0x000fe400078ec0ff */
[----:B-1----:R-:W-:-:S05]  /*14f0*/  @!P0 LEA R11, R11, R6, 0x18 ;  /* 0x000000060b0b8211 */ /* 0x002fca00078ec0ff */
[----:B------:R-:W-:Y:S02]  /*1500*/  @!P0 IMAD.IADD R11, R2, 0x1, R11 ;  /* 0x00000001020b8824 */ /* 0x000fe400078e020b */
[----:B0-----:R-:W-:-:S06]  /*1510*/  IMAD.MOV.U32 R5, RZ, RZ, R7 ;  /* 0x000000ffff057224 */ /* 0x001fcc00078e0007 */
[----:B--2---:R-:W-:-:S06]  /*1520*/  DSETP.GEU.AND P2, PT, R4, R8, PT ;  /* 0x000000080400722a */ /* 0x004fcc0003f4e000 */
[----:B------:R-:W-:Y:S02]  /*1530*/  @!P1 FSEL R7, R9, R7, !P2 ;  /* 0x0000000709079208 */ /* 0x000fe40005000000 */
[----:B------:R-:W-:-:S03]  /*1540*/  @!P1 FSEL R4, R8, R4, !P2 ;  /* 0x0000000408049208 */ /* 0x000fc60005000000 */
[----:B------:R-:W-:-:S05]  /*1550*/  IMAD.MOV.U32 R5, RZ, RZ, R7 ;  /* 0x000000ffff057224 */ /* 0x000fca00078e0007 */
[----:B------:R1:W-:Y:S01]  /*1560*/  @!P0 STS.64 [R11+0x8], R4 ;  /* 0x000008040b008388 */ /* 0x0003e20000000a00 */
[----:B------:R-:W-:Y:S01]  /*1570*/  BAR.SYNC.DEFER_BLOCKING 0x0 ;  /* 0x0000000000007b1d */ /* 0x000fe20000010000 */
[----:B------:R-:W-:-:S13]  /*1580*/  ISETP.NE.AND P0, PT, R0, RZ, PT ;  /* 0x000000ff0000720c */ /* 0x000fda0003f05270 */
[----:B-1----:R-:W-:Y:S05]  /*1590*/  @P0 BRA `(.L_x_474) ;  /* 0x0000001800d00947 */ /* 0x002fea0003800000 */
[----:B------:R-:W0:Y:S01]  /*15a0*/  S2UR UR5, SR_CgaCtaId ;  /* 0x00000000000579c3 */ /* 0x000e220000008800 */
[----:B------:R-:W-:Y:S01]  /*15b0*/  UMOV UR4, 0x400 ;  /* 0x0000040000047882 */ /* 0x000fe20000000000 */
[----:B------:R-:W-:Y:S01]  /*15c0*/  ISETP.GT.AND P2, PT, R3, 0x20, PT ;  /* 0x000000200300780c */ /* 0x000fe20003f44270 */
[----:B0-----:R-:W-:-:S09]  /*15d0*/  ULEA UR4, UR5, UR4, 0x18 ;  /* 0x0000000405047291 */ /* 0x001fd2000f8ec0ff */
[----:B------:R-:W0:Y:S04]  /*15e0*/  LDS.128 R12, [UR4+0x10] ;  /* 0x00001004ff0c7984 */ /* 0x000e280008000c00 */
[----:B------:R-:W1:Y:S01]  /*15f0*/  LDS.128 R8, [UR4+0x20] ;  /* 0x00002004ff087984 */ /* 0x000e620008000c00 */
[----:B0-----:R-:W-:-:S06]  /*1600*/  DSETP.GEU.AND P1, PT, R4, R12, PT ;  /* 0x0000000c0400722a */ /* 0x001fcc0003f2e000 */
[-C--:B------:R-:W-:Y:S02]  /*1610*/  FSEL R7, R12, R4.reuse, !P1 ;  /* 0x000000040c077208 */ /* 0x080fe40004800000 */
[-C--:B------:R-:W-:Y:S02]  /*1620*/  FSEL R13, R13, R5.reuse, !P1 ;  /* 0x000000050d0d7208 */ /* 0x080fe40004800000 */
[----:B------:R-:W-:Y:S02]  /*1630*/  FSEL R0, R7, R4, P2 ;  /* 0x0000000407007208 */ /* 0x000fe40001000000 */
[----:B------:R-:W-:Y:S02]  /*1640*/  ISETP.GT.AND P1, PT, R3, 0x40, PT ;  /* 0x000000400300780c */ /* 0x000fe40003f24270 */
[----:B------:R-:W-:Y:S01]  /*1650*/  FSEL R13, R13, R5, P2 ;  /* 0x000000050d0d7208 */ /* 0x000fe20001000000 */
[----:B------:R-:W-:Y:S01]  /*1660*/  IMAD.MOV.U32 R12, RZ, RZ, R0 ;  /* 0x000000ffff0c7224 */ /* 0x000fe200078e0000 */
[----:B------:R-:W-:Y:S01]  /*1670*/  ISETP.GT.AND P2, PT, R3, 0x60, PT ;  /* 0x000000600300780c */ /* 0x000fe20003f44270 */
[----:B------:R-:W0:Y:S04]  /*1680*/  LDS.128 R4, [UR4+0x30] ;  /* 0x00003004ff047984 */ /* 0x000e280008000c00 */
[----:B------:R-:W-:-:S06]  /*1690*/  DSETP.GEU.AND P3, PT, R12, R14, PT ;  /* 0x0000000e0c00722a */ /* 0x000fcc0003f6e000 */
[----:B------:R-:W-:Y:S02]  /*16a0*/  @P1 FSEL R0, R14, R0, !P3 ;  /* 0x000000000e001208 */ /* 0x000fe40005800000 */
[----:B------:R-:W-:Y:S02]  /*16b0*/  @P1 FSEL R13, R15, R13, !P3 ;  /* 0x0000000d0f0d1208 */ /* 0x000fe40005800000 */
[----:B------:R-:W-:Y:S01]  /*16c0*/  ISETP.GT.AND P1, PT, R3, 0x80, PT ;  /* 0x000000800300780c */ /* 0x000fe20003f24270 */
[----:B------:R-:W-:-:S06]  /*16d0*/  IMAD.MOV.U32 R12, RZ, RZ, R0 ;  /* 0x000000ffff0c7224 */ /* 0x000fcc00078e0000 */
[----:B-1----:R-:W-:-:S06]  /*16e0*/  DSETP.GEU.AND P3, PT, R12, R8, PT ;  /* 0x000000080c00722a */ /* 0x002fcc0003f6e000 */
[----:B------:R-:W-:Y:S02]  /*16f0*/  @P2 FSEL R0, R8, R0, !P3 ;  /* 0x0000000008002208 */ /* 0x000fe40005800000 */
[----:B------:R-:W-:Y:S02]  /*1700*/  @P2 FSEL R13, R9, R13, !P3 ;  /* 0x0000000d090d2208 */ /* 0x000fe40005800000 */
[----:B------:R-:W-:Y:S01]  /*1710*/  ISETP.GT.AND P2, PT, R3, 0xa0, PT ;  /* 0x000000a00300780c */ /* 0x000fe20003f44270 */
[----:B------:R-:W-:Y:S01]  /*1720*/  IMAD.MOV.U32 R12, RZ, RZ, R0 ;  /* 0x000000ffff0c7224 */ /* 0x000fe200078e0000 */
[----:B------:R-:W1:Y:S05]  /*1730*/  LDS.64 R8, [UR4+0x40] ;  /* 0x00004004ff087984 */ /* 0x000e6a0008000a00 */
[----:B------:R-:W-:-:S06]  /*1740*/  DSETP.GEU.AND P3, PT, R12, R10, PT ;  /* 0x0000000a0c00722a */ /* 0x000fcc0003f6e000 */
[----:B------:R-:W-:Y:S02]  /*1750*/  @P1 FSEL R0, R10, R0, !P3 ;  /* 0x000000000a001208 */ /* 0x000fe40005800000 */
[----:B------:R-:W-:Y:S02]  /*1760*/  @P1 FSEL R13, R11, R13, !P3 ;  /* 0x0000000d0b0d1208 */ /* 0x000fe40005800000 */
[----:B------:R-:W-:Y:S01]  /*1770*/  ISETP.GT.AND P1, PT, R3, 0xc0, PT ;  /* 0x000000c00300780c */ /* 0x000fe20003f24270 */
[----:B------:R-:W-:Y:S02]  /*1780*/  IMAD.MOV.U32 R10, RZ, RZ, R0 ;  /* 0x000000ffff0a7224 */ /* 0x000fe400078e0000 */
[----:B------:R-:W-:-:S06]  /*1790*/  IMAD.MOV.U32 R11, RZ, RZ, R13 ;  /* 0x000000ffff0b7224 */ /* 0x000fcc00078e000d */
[----:B0-----:R-:W-:-:S06]  /*17a0*/  DSETP.GEU.AND P3, PT, R10, R4, PT ;  /* 0x000000040a00722a */ /* 0x001fcc0003f6e000 */
[----:B------:R-:W-:Y:S02]  /*17b0*/  @P2 FSEL R0, R4, R0, !P3 ;  /* 0x0000000004002208 */ /* 0x000fe40005800000 */
[----:B------:R-:W-:Y:S02]  /*17c0*/  @P2 FSEL R13, R5, R13, !P3 ;  /* 0x0000000d050d2208 */ /* 0x000fe40005800000 */
[----:B------:R-:W-:Y:S01]  /*17d0*/  ISETP.GT.AND P2, PT, R3, 0xe0, PT ;  /* 0x000000e00300780c */ /* 0x000fe20003f44270 */
[----:B------:R-:W-:Y:S02]  /*17e0*/  IMAD.MOV.U32 R4, RZ, RZ, R0 ;  /* 0x000000ffff047224 */ /* 0x000fe400078e0000 */
[----:B------:R-:W-:-:S06]  /*17f0*/  IMAD.MOV.U32 R5, RZ, RZ, R13 ;  /* 0x000000ffff057224 */ /* 0x000fcc00078e000d */
[----:B------:R-:W-:-:S06]  /*1800*/  DSETP.GEU.AND P3, PT, R4, R6, PT ;  /* 0x000000060400722a */ /* 0x000fcc0003f6e000 */
[----:B------:R-:W-:Y:S02]  /*1810*/  @P1 FSEL R0, R6, R0, !P3 ;  /* 0x0000000006001208 */ /* 0x000fe40005800000 */
[----:B------:R-:W-:-:S03]  /*1820*/  @P1 FSEL R13, R7, R13, !P3 ;  /* 0x0000000d070d1208 */ /* 0x000fc60005800000 */
[----:B------:R-:W-:Y:S02]  /*1830*/  IMAD.MOV.U32 R2, RZ, RZ, R0 ;  /* 0x000000ffff027224 */ /* 0x000fe400078e0000 */
[----:B------:R-:W-:-:S06]  /*1840*/  IMAD.MOV.U32 R3, RZ, RZ, R13 ;  /* 0x000000ffff037224 */ /* 0x000fcc00078e000d */
[----:B-1----:R-:W-:-:S06]  /*1850*/  DSETP.GEU.AND P1, PT, R2, R8, PT ;  /* 0x000000080200722a */ /* 0x002fcc0003f2e000 */
[----:B------:R-:W-:Y:S02]  /*1860*/  @P2 FSEL R0, R8, R0, !P1 ;  /* 0x0000000008002208 */ /* 0x000fe40004800000 */
[----:B------:R-:W-:-:S03]  /*1870*/  @P2 FSEL R13, R9, R13, !P1 ;  /* 0x0000000d090d2208 */ /* 0x000fc60004800000 */
[----:B------:R-:W-:Y:S02]  /*1880*/  IMAD.MOV.U32 R4, RZ, RZ, R0 ;  /* 0x000000ffff047224 */ /* 0x000fe400078e0000 */
[----:B------:R-:W-:Y:S01]  /*1890*/  IMAD.MOV.U32 R5, RZ, RZ, R13 ;  /* 0x000000ffff057224 */ /* 0x000fe200078e000d */
[----:B------:R-:W-:Y:S06]  /*18a0*/  BRA `(.L_x_474) ;  /* 0x00000018000c7947 */ /* 0x000fec0003800000 */
.L_x_460:
[----:B------:R-:W0:Y:S01]  /*18b0*/  S2R R0, SR_TID.X ;  /* 0x0000000000007919 */ /* 0x000e220000002100 */
[----:B------:R-:W1:Y:S01]  /*18c0*/  LDC.64 R6, c[0x0][0x380] ;  /* 0x0000e000ff067b82 */ /* 0x000e620000000a00 */
[----:B0-----:R-:W-:-:S04]  /*18d0*/  VIADD R23, R0, UR7 ;  /* 0x0000000700177c36 */ /* 0x001fc80008000000 */
[----:B-1----:R-:W-:-:S05]  /*18e0*/  IMAD.WIDE.U32 R22, R23, 0x8, R6 ;  /* 0x0000000817167825 */ /* 0x002fca00078e0006 */
[----:B------:R-:W2:Y:S04]  /*18f0*/  LDG.E.64 R18, desc[UR14][R22.64] ;  /* 0x0000000e16127981 */ /* 0x000ea8000c1e1b00 */
[----:B------:R-:W2:Y:S04]  /*1900*/  LDG.E.64 R20, desc[UR14][R22.64+0x800] ;  /* 0x0008000e16147981 */ /* 0x000ea8000c1e1b00 */
[----:B------:R-:W3:Y:S04]  /*1910*/  LDG.E.64 R16, desc[UR14][R22.64+0x1000] ;  /* 0x0010000e16107981 */ /* 0x000ee8000c1e1b00 */
[----:B------:R-:W4:Y:S04]  /*1920*/  LDG.E.64 R14, desc[UR14][R22.64+0x1800] ;  /* 0x0018000e160e7981 */ /* 0x000f28000c1e1b00 */
[----:B------:R-:W5:Y:S04]  /*1930*/  LDG.E.64 R12, desc[UR14][R22.64+0x2000] ;  /* 0x0020000e160c7981 */ /* 0x000f68000c1e1b00 */
[----:B------:R-:W5:Y:S04]  /*1940*/  LDG.E.64 R10, desc[UR14][R22.64+0x2800] ;  /* 0x0028000e160a7981 */ /* 0x000f68000c1e1b00 */
[----:B------:R-:W5:Y:S04]  /*1950*/  LDG.E.64 R8, desc[UR14][R22.64+0x3000] ;  /* 0x0030000e16087981 */ /* 0x000f68000c1e1b00 */
[----:B------:R-:W5:Y:S01]  /*1960*/  LDG.E.64 R6, desc[UR14][R22.64+0x3800] ;  /* 0x0038000e16067981 */ /* 0x000f62000c1e1b00 */
        /* <DEDUP_REMOVED lines=18> */
[----:B------:R-:W-:-:S04]  /*1a90*/  ISETP.GE.U32.AND P0, PT, R5, UR5, PT ;  /* 0x0000000505007c0c */ /* 0x000fc8000bf06070 */
[----:B------:R-:W-:Y:S01]  /*1aa0*/  ISETP.GE.U32.AND.EX P0, PT, R2, UR4, PT, P0 ;  /* 0x0000000402007c0c */ /* 0x000fe2000bf06100 */
[----:B------:R-:W-:-:S06]  /*1ab0*/  DSETP.GEU.AND P1, PT, R8, R6, PT ;  /* 0x000000060800722a */ /* 0x000fcc0003f2e000 */
[----:B------:R-:W-:Y:S02]  /*1ac0*/  FSEL R10, R6, R8, !P1 ;  /* 0x00000008060a7208 */ /* 0x000fe40004800000 */
[----:B------:R-:W-:-:S04]  /*1ad0*/  FSEL R11, R7, R9, !P1 ;  /* 0x00000009070b7208 */ /* 0x000fc80004800000 */
[----:B------:R-:W-:Y:S05]  /*1ae0*/  @!P0 BRA `(.L_x_475) ;  /* 0x0000001000408947 */ /* 0x000fea0003800000 */
[----:B------:R-:W-:Y:S01]  /*1af0*/  UIADD3 UR8, UP0, UPT, UR5, UR7, URZ ;  /* 0x0000000705087290 */ /* 0x000fe2000ff1e0ff */
[----:B------:R-:W-:Y:S01]  /*1b00*/  IADD3 R27, P1, PT, R4, -0x800, RZ ;  /* 0xfffff800041b7810 */ /* 0x000fe20007f3e0ff */
[----:B------:R-:W0:Y:S01]  /*1b10*/  LDCU.64 UR12, c[0x0][0x380] ;  /* 0x00007000ff0c77ac */ /* 0x000e220008000a00 */
[----:B------:R-:W-:Y:S02]  /*1b20*/  LOP3.LUT R5, RZ, R0, RZ, 0x33, !PT ;  /* 0x00000000ff057212 */ /* 0x000fe400078e33ff */
[----:B------:R-:W-:Y:S01]  /*1b30*/  IADD3.X R26, PT, PT, R3, -0x1, RZ, P1, !PT ;  /* 0xffffffff031a7810 */ /* 0x000fe20000ffe4ff */
[----:B------:R-:W-:Y:S01]  /*1b40*/  UIADD3.X UR9, UPT, UPT, URZ, UR4, URZ, UP0, !UPT ;  /* 0x00000004ff097290 */ /* 0x000fe200087fe4ff */
[----:B------:R-:W-:Y:S01]  /*1b50*/  ISETP.LT.U32.AND P0, PT, R27, UR8, PT ;  /* 0x000000081b007c0c */ /* 0x000fe2000bf01070 */
[----:B------:R-:W-:Y:S01]  /*1b60*/  UMOV UR6, UR5 ;  /* 0x0000000500067c82 */ /* 0x000fe20008000000 */
[----:B------:R-:W-:Y:S01]  /*1b70*/  IADD3 R9, P2, PT, R0, UR8, RZ ;  /* 0x0000000800097c10 */ /* 0x000fe2000ff5e0ff */
[----:B------:R-:W-:Y:S01]  /*1b80*/  UMOV UR4, URZ ;  /* 0x000000ff00047c82 */ /* 0x000fe20008000000 */
[----:B------:R-:W-:Y:S01]  /*1b90*/  IADD3 R5, PT, PT, R4, -UR5, R5 ;  /* 0x8000000504057c10 */ /* 0x000fe2000fffe005 */
[----:B------:R-:W-:Y:S01]  /*1ba0*/  IMAD.U32 R7, RZ, RZ, UR9 ;  /* 0x00000009ff077e24 */ /* 0x000fe2000f8e00ff */
[----:B------:R-:W-:Y:S01]  /*1bb0*/  UMOV UR10, UR8 ;  /* 0x00000008000a7c82 */ /* 0x000fe20008000000 */
[----:B------:R-:W-:-:S03]  /*1bc0*/  IMAD.X R0, RZ, RZ, UR9, P2 ;  /* 0x00000009ff007e24 */ /* 0x000fc600090e06ff */
[----:B------:R-:W-:Y:S02]  /*1bd0*/  ISETP.GT.U32.AND.EX P0, PT, R7, R26, PT, P0 ;  /* 0x0000001a0700720c */ /* 0x000fe40003f04100 */
[----:B0-----:R-:W-:-:S04]  /*1be0*/  LEA R8, P1, R9, UR12, 0x3 ;  /* 0x0000000c09087c11 */ /* 0x001fc8000f8218ff */
[----:B------:R-:W-:Y:S02]  /*1bf0*/  IADD3 R8, P2, PT, R8, 0x4000, RZ ;  /* 0x0000400008087810 */ /* 0x000fe40007f5e0ff */
[----:B------:R-:W-:Y:S01]  /*1c00*/  LEA.HI.X R9, R9, UR13, R0, 0x3, P1 ;  /* 0x0000000d09097c11 */ /* 0x000fe200088f1c00 */
[----:B------:R-:W-:Y:S01]  /*1c10*/  VIADD R0, R5, -UR7 ;  /* 0x8000000705007c36 */ /* 0x000fe20008000000 */
[----:B------:R-:W-:-:S03]  /*1c20*/  UMOV UR7, UR9 ;  /* 0x0000000900077c82 */ /* 0x000fc60008000000 */
[----:B------:R-:W-:Y:S01]  /*1c30*/  IMAD.X R9, RZ, RZ, R9, P2 ;  /* 0x000000ffff097224 */ /* 0x000fe200010e0609 */
[----:B------:R-:W-:Y:S06]  /*1c40*/  @P0 BRA `(.L_x_476) ;  /* 0x0000000000f40947 */ /* 0x000fec0003800000 */
[----:B------:R-:W0:Y:S01]  /*1c50*/  LDC.64 R2, c[0x0][0x3b8] ;  /* 0x0000ee00ff027b82 */ /* 0x000e220000000a00 */
[----:B------:R-:W1:Y:S01]  /*1c60*/  LDCU.64 UR12, c[0x0][0x380] ;  /* 0x00007000ff0c77ac */ /* 0x000e620008000a00 */
[----:B------:R-:W-:Y:S01]  /*1c70*/  NOP ;  /* 0x0000000000007918 */ /* 0x000fe20000000000 */
.L_x_477:
[----:B------:R-:W2:Y:S02]  /*1c80*/  S2R R4, SR_TID.X ;  /* 0x0000000000047919 */ /* 0x000ea40000002100 */
[----:B--2---:R-:W-:-:S05]  /*1c90*/  IADD3 R4, P0, PT, R4, UR8, RZ ;  /* 0x0000000804047c10 */ /* 0x004fca000ff1e0ff */
[----:B------:R-:W-:Y:S01]  /*1ca0*/  IMAD.X R5, RZ, RZ, UR9, P0 ;  /* 0x00000009ff057e24 */ /* 0x000fe200080e06ff */
[----:B-1----:R-:W-:-:S04]  /*1cb0*/  LEA R24, P0, R4, UR12, 0x3 ;  /* 0x0000000c04187c11 */ /* 0x002fc8000f8018ff */
[----:B------:R-:W-:-:S05]  /*1cc0*/  LEA.HI.X R25, R4, UR13, R5, 0x3, P0 ;  /* 0x0000000d04197c11 */ /* 0x000fca00080f1c05 */
[----:B------:R-:W2:Y:S04]  /*1cd0*/  LDG.E.64 R4, desc[UR14][R24.64] ;  /* 0x0000000e18047981 */ /* 0x000ea8000c1e1b00 */
[----:B------:R-:W3:Y:S04]  /*1ce0*/  LDG.E.64 R6, desc[UR14][R24.64+0x800] ;  /* 0x0008000e18067981 */ /* 0x000ee8000c1e1b00 */
[----:B------:R-:W4:Y:S04]  /*1cf0*/  LDG.E.64 R12, desc[UR14][R24.64+0x1000] ;  /* 0x0010000e180c7981 */ /* 0x000f28000c1e1b00 */
[----:B------:R-:W5:Y:S04]  /*1d00*/  LDG.E.64 R14, desc[UR14][R24.64+0x1800] ;  /* 0x0018000e180e7981 */ /* 0x000f68000c1e1b00 */
[----:B------:R-:W5:Y:S04]  /*1d10*/  LDG.E.64 R16, desc[UR14][R24.64+0x2000] ;  /* 0x0020000e18107981 */ /* 0x000f68000c1e1b00 */
[----:B------:R-:W5:Y:S04]  /*1d20*/  LDG.E.64 R18, desc[UR14][R24.64+0x2800] ;  /* 0x0028000e18127981 */ /* 0x000f68000c1e1b00 */
[----:B------:R-:W5:Y:S04]  /*1d30*/  LDG.E.64 R20, desc[UR14][R24.64+0x3000] ;  /* 0x0030000e18147981 */ /* 0x000f68000c1e1b00 */
[----:B------:R-:W5:Y:S01]  /*1d40*/  LDG.E.64 R22, desc[UR14][R24.64+0x3800] ;  /* 0x0038000e18167981 */ /* 0x000f62000c1e1b00 */
[----:B------:R-:W-:-:S02]  /*1d50*/  USHF.R.S32.HI UR11, URZ, 0x1f, UR5 ;  /* 0x0000001fff0b7899 */ /* 0x000fc40008011405 */
[----:B------:R-:W-:-:S04]  /*1d60*/  UIADD3 UR6, UP0, UPT, UR5, UR10, URZ ;  /* 0x0000000a05067290 */ /* 0x000fc8000ff1e0ff */
[----:B------:R-:W-:Y:S01]  /*1d70*/  UIADD3.X UR7, UPT, UPT, UR11, UR7, URZ, UP0, !UPT ;  /* 0x000000070b077290 */ /* 0x000fe200087fe4ff */
        /* <DEDUP_REMOVED lines=16> */
[----:B------:R-:W-:Y:S01]  /*1e80*/  FSEL R6, R18, R4, !P0 ;  /* 0x0000000412067208 */ /* 0x000fe20004000000 */
[----:B0-----:R-:W-:Y:S01]  /*1e90*/  IMAD.MOV.U32 R4, RZ, RZ, R2 ;  /* 0x000000ffff047224 */ /* 0x001fe200078e0002 */
[----:B------:R-:W-:-:S04]  /*1ea0*/  FSEL R7, R19, R5, !P0 ;  /* 0x0000000513077208 */ /* 0x000fc80004000000 */
[----:B------:R-:W-:Y:S02]  /*1eb0*/  IADD3 R5, P2, PT, R4, -UR8, RZ ;  /* 0x8000000804057c10 */ /* 0x000fe4000ff5e0ff */
[----:B------:R-:W-:-:S06]  /*1ec0*/  DSETP.GEU.AND P0, PT, R6, R20, PT ;  /* 0x000000140600722a */ /* 0x000fcc0003f0e000 */
[----:B------:R-:W-:Y:S02]  /*1ed0*/  FSEL R6, R20, R6, !P0 ;  /* 0x0000000614067208 */ /* 0x000fe40004000000 */
[----:B------:R-:W-:Y:S02]  /*1ee0*/  FSEL R7, R21, R7, !P0 ;  /* 0x0000000715077208 */ /* 0x000fe40004000000 */
[----:B------:R-:W-:Y:S02]  /*1ef0*/  ISETP.GE.U32.AND P0, PT, R5, UR5, PT ;  /* 0x0000000505007c0c */ /* 0x000fe4000bf06070 */
[----:B------:R-:W-:Y:S02]  /*1f00*/  IADD3.X R5, PT, PT, R3, ~UR9, RZ, P2, !PT ;  /* 0x8000000903057c10 */ /* 0x000fe400097fe4ff */
[----:B------:R-:W-:Y:S02]  /*1f10*/  DSETP.GEU.AND P1, PT, R6, R22, PT ;  /* 0x000000160600722a */ /* 0x000fe40003f2e000 */
[----:B------:R-:W-:-:S04]  /*1f20*/  ISETP.GE.U32.AND.EX P0, PT, R5, UR11, PT, P0 ;  /* 0x0000000b05007c0c */ /* 0x000fc8000bf06100 */
[----:B------:R-:W-:Y:S02]  /*1f30*/  FSEL R10, R22, R6, !P1 ;  /* 0x00000006160a7208 */ /* 0x000fe40004800000 */
[----:B------:R-:W-:-:S07]  /*1f40*/  FSEL R11, R23, R7, !P1 ;  /* 0x00000007170b7208 */ /* 0x000fce0004800000 */
[----:B------:R-:W-:Y:S05]  /*1f50*/  @!P0 BRA `(.L_x_475) ;  /* 0x0000000c00248947 */ /* 0x000fea0003800000 */
[----:B------:R-:W-:Y:S02]  /*1f60*/  UIADD3 UR8, UP0, UPT, UR5, UR8, URZ ;  /* 0x0000000805087290 */ /* 0x000fe4000ff1e0ff */
[----:B------:R-:W-:Y:S01]  /*1f70*/  IMAD.U32 R5, RZ, RZ, UR5 ;  /* 0x00000005ff057e24 */ /* 0x000fe2000f8e00ff */
[----:B------:R-:W-:Y:S01]  /*1f80*/  UIADD3 UR4, UPT, UPT, UR4, 0x1, URZ ;  /* 0x0000000104047890 */ /* 0x000fe2000fffe0ff */
[----:B------:R-:W-:Y:S01]  /*1f90*/  VIADD R0, R0, -UR5 ;  /* 0x8000000500007c36 */ /* 0x000fe20008000000 */
[----:B------:R-:W-:Y:S01]  /*1fa0*/  UIADD3.X UR9, UPT, UPT, UR11, UR9, URZ, UP0, !UPT ;  /* 0x000000090b097290 */ /* 0x000fe200087fe4ff */
[----:B------:R-:W-:Y:S01]  /*1fb0*/  IMAD.WIDE R8, R5, 0x8, R8 ;  /* 0x0000000805087825 */ /* 0x000fe200078e0208 */
[----:B------:R-:W-:Y:S01]  /*1fc0*/  ISETP.LT.U32.AND P0, PT, R27, UR8, PT ;  /* 0x000000081b007c0c */ /* 0x000fe2000bf01070 */
[----:B------:R-:W-:-:S03]  /*1fd0*/  UMOV UR10, UR6 ;  /* 0x00000006000a7c82 */ /* 0x000fc60008000000 */
[----:B------:R-:W-:-:S05]  /*1fe0*/  IMAD.U32 R7, RZ, RZ, UR9 ;  /* 0x00000009ff077e24 */ /* 0x000fca000f8e00ff */
[----:B------:R-:W-:-:S13]  /*1ff0*/  ISETP.GT.U32.AND.EX P0, PT, R7, R26, PT, P0 ;  /* 0x0000001a0700720c */ /* 0x000fda0003f04100 */
[----:B------:R-:W-:Y:S05]  /*2000*/  @!P0 BRA `(.L_x_477) ;  /* 0xfffffffc001c8947 */ /* 0x000fea000383ffff */
[----:B------:R-:W-:-:S05]  /*2010*/  UMOV UR6, UR5 ;  /* 0x0000000500067c82 */ /* 0x000fca0008000000 */
.L_x_476:
[----:B------:R-:W0:Y:S01]  /*2020*/  S2R R7, SR_TID.X ;  /* 0x0000000000077919 */ /* 0x000e220000002100 */
[C---:B------:R-:W-:Y:S01]  /*2030*/  VIADD R2, R4.reuse, -UR8 ;  /* 0x8000000804027c36 */ /* 0x040fe20008000000 */
[----:B------:R-:W-:Y:S01]  /*2040*/  ISETP.LE.U32.AND P1, PT, R4, UR8, PT ;  /* 0x0000000804007c0c */ /* 0x000fe2000bf23070 */
[----:B------:R-:W-:Y:S01]  /*2050*/  IMAD.U32 R6, RZ, RZ, UR9 ;  /* 0x00000009ff067e24 */ /* 0x000fe2000f8e00ff */
[----:B------:R-:W-:Y:S02]  /*2060*/  BSSY.RECONVERGENT B1, `(.L_x_475) ;  /* 0x00000b8000017945 */ /* 0x000fe40003800200 */
[----:B0-----:R-:W-:-:S04]  /*2070*/  ISETP.GE.AND P0, PT, R7, R2, PT ;  /* 0x000000020700720c */ /* 0x001fc80003f06270 */
[----:B------:R-:W-:-:S13]  /*2080*/  ISETP.GE.U32.OR.EX P0, PT, R6, R3, P0, P1 ;  /* 0x000000030600720c */ /* 0x000fda0000706510 */
[----:B------:R-:W-:Y:S05]  /*2090*/  @P0 BRA `(.L_x_478) ;  /* 0x0000000800d00947 */ /* 0x000fea0003800000 */
[----:B------:R-:W0:Y:S01]  /*20a0*/  LDC R2, c[0x0][0x3c0] ;  /* 0x0000f000ff027b82 */ /* 0x000e220000000800 */
[----:B------:R-:W-:Y:S01]  /*20b0*/  USHF.L.U32 UR5, UR16, 0xb, URZ ;  /* 0x0000000b10057899 */ /* 0x000fe200080006ff */
[----:B------:R-:W-:Y:S01]  /*20c0*/  LOP3.LUT R3, RZ, R7, RZ, 0x33, !PT ;  /* 0x00000007ff037212 */ /* 0x000fe200078e33ff */
[----:B------:R-:W-:Y:S02]  /*20d0*/  BSSY.RECONVERGENT B2, `(.L_x_479) ;  /* 0x0000055000027945 */ /* 0x000fe40003800200 */
[----:B------:R-:W-:-:S06]  /*20e0*/  UIADD3 UR5, UPT, UPT, UR5, UR6, URZ ;  /* 0x0000000605057290 */ /* 0x000fcc000fffe0ff */
[----:B------:R-:W-:Y:S01]  /*20f0*/  IADD3 R4, PT, PT, R4, -UR5, R3 ;  /* 0x8000000504047c10 */ /* 0x000fe2000fffe003 */
[----:B0-----:R-:W-:-:S04]  /*2100*/  IMAD R3, R2, UR4, RZ ;  /* 0x0000000402037c24 */ /* 0x001fc8000f8e02ff */
[----:B------:R-:W-:-:S05]  /*2110*/  IMAD R2, R3, -0x800, R4 ;  /* 0xfffff80003027824 */ /* 0x000fca00078e0204 */
[C---:B------:R-:W-:Y:S02]  /*2120*/  ISETP.GE.U32.AND P1, PT, R2.reuse, 0xf00, PT ;  /* 0x00000f000200780c */ /* 0x040fe40003f26070 */
[----:B------:R-:W-:Y:S01]  /*2130*/  LEA.HI R3, R2, 0x1, RZ, 0x18 ;  /* 0x0000000102037811 */ /* 0x000fe200078fc0ff */
[----:B------:R-:W-:-:S03]  /*2140*/  IMAD.MOV.U32 R2, RZ, RZ, R7 ;  /* 0x000000ffff027224 */ /* 0x000fc600078e0007 */
[----:B------:R-:W-:-:S04]  /*2150*/  LOP3.LUT R4, R3, 0xf, RZ, 0xc0, !PT ;  /* 0x0000000f03047812 */ /* 0x000fc800078ec0ff */
[----:B------:R-:W-:-:S03]  /*2160*/  ISETP.NE.AND P0, PT, R4, RZ, PT ;  /* 0x000000ff0400720c */ /* 0x000fc60003f05270 */
[----:B------:R-:W-:Y:S10]  /*2170*/  @!P1 BRA `(.L_x_480) ;  /* 0x0000000400289947 */ /* 0x000ff40003800000 */
[----:B------:R-:W-:-:S04]  /*2180*/  LEA.HI R2, R0, 0x1, RZ, 0x18 ;  /* 0x0000000100027811 */ /* 0x000fc800078fc0ff */
[----:B------:R-:W-:Y:S01]  /*2190*/  LOP3.LUT R5, R2, 0x1fffff0, RZ, 0xc0, !PT ;  /* 0x01fffff002057812 */ /* 0x000fe200078ec0ff */
[----:B------:R-:W-:-:S04]  /*21a0*/  IMAD.MOV.U32 R2, RZ, RZ, R7 ;  /* 0x000000ffff027224 */ /* 0x000fc800078e0007 */
[----:B------:R-:W-:-:S07]  /*21b0*/  IMAD.MOV R5, RZ, RZ, -R5 ;  /* 0x000000ffff057224 */ /* 0x000fce00078e0a05 */
.L_x_481:
        /* <DEDUP_REMOVED lines=8> */
[----:B--2---:R-:W-:-:S06]  /*2240*/  DSETP.GEU.AND P1, PT, R10, R6, PT ;  /* 0x000000060a00722a */ /* 0x004fcc0003f2e000 */
        /* <DEDUP_REMOVED lines=11> */
[----:B-----5:R-:W-:-:S06]  /*2300*/  DSETP.GEU.AND P1, PT, R10, R16, PT ;  /* 0x000000100a00722a */ /* 0x020fcc0003f2e000 */
[----:B------:R-:W-:Y:S02]  /*2310*/  FSEL R10, R16, R10, !P1 ;  /* 0x0000000a100a7208 */ /* 0x000fe40004800000 */
[----:B------:R-:W-:Y:S02]  /*2320*/  FSEL R11, R17, R11, !P1 ;  /* 0x0000000b110b7208 */ /* 0x000fe40004800000 */
[----:B------:R-:W5:Y:S04]  /*2330*/  LDG.E.64 R16, desc[UR14][R8.64+0x1800] ;  /* 0x0018000e08107981 */ /* 0x000f68000c1e1b00 */
[----:B------:R-:W-:-:S06]  /*2340*/  DSETP.GEU.AND P1, PT, R10, R14, PT ;  /* 0x0000000e0a00722a */ /* 0x000fcc0003f2e000 */
        /* <DEDUP_REMOVED lines=14> */
[----:B------:R0:W5:Y:S01]  /*2430*/  LDG.E.64 R24, desc[UR14][R8.64+0x3800] ;  /* 0x0038000e08187981 */ /* 0x000162000c1e1b00 */
        /* <DEDUP_REMOVED lines=30> */
.L_x_480:
[----:B------:R-:W-:Y:S05]  /*2620*/  BSYNC.RECONVERGENT B2 ;  /* 0x0000000000027941 */ /* 0x000fea0003800200 */
.L_x_479:
[----:B------:R-:W-:Y:S05]  /*2630*/  @!P0 BRA `(.L_x_478) ;  /* 0x0000000400688947 */ /* 0x000fea0003800000 */
[----:B------:R-:W-:Y:S01]  /*2640*/  ISETP.GE.U32.AND P1, PT, R4, 0x8, PT ;  /* 0x000000080400780c */ /* 0x000fe20003f26070 */
[----:B------:R-:W-:Y:S01]  /*2650*/  BSSY.RECONVERGENT B2, `(.L_x_482) ;  /* 0x0000029000027945 */ /* 0x000fe20003800200 */
[----:B------:R-:W-:-:S04]  /*2660*/  LOP3.LUT R24, R3, 0x7, RZ, 0xc0, !PT ;  /* 0x0000000703187812 */ /* 0x000fc800078ec0ff */
[----:B------:R-:W-:-:S07]  /*2670*/  ISETP.NE.AND P0, PT, R24, RZ, PT ;  /* 0x000000ff1800720c */ /* 0x000fce0003f05270 */
[----:B------:R-:W-:Y:S06]  /*2680*/  @!P1 BRA `(.L_x_483) ;  /* 0x0000000000949947 */ /* 0x000fec0003800000 */
[----:B------:R-:W-:-:S05]  /*2690*/  IADD3 R4, P1, PT, R2, UR8, RZ ;  /* 0x0000000802047c10 */ /* 0x000fca000ff3e0ff */
[----:B------:R-:W-:Y:S01]  /*26a0*/  IMAD.X R5, RZ, RZ, UR9, P1 ;  /* 0x00000009ff057e24 */ /* 0x000fe200088e06ff */
[----:B------:R-:W-:-:S04]  /*26b0*/  LEA R20, P1, R4, UR12, 0x3 ;  /* 0x0000000c04147c11 */ /* 0x000fc8000f8218ff */
        /* <DEDUP_REMOVED lines=9> */
[----:B------:R-:W-:Y:S01]  /*2750*/  VIADD R2, R2, 0x800 ;  /* 0x0000080002027836 */ /* 0x000fe20000000000 */
        /* <DEDUP_REMOVED lines=24> */
.L_x_483:
[----:B------:R-:W-:Y:S05]  /*28e0*/  BSYNC.RECONVERGENT B2 ;  /* 0x0000000000027941 */ /* 0x000fea0003800200 */
.L_x_482:
[----:B------:R-:W-:Y:S05]  /*28f0*/  @!P0 BRA `(.L_x_478) ;  /* 0x0000000000b88947 */ /* 0x000fea0003800000 */
[----:B------:R-:W-:Y:S01]  /*2900*/  ISETP.GE.U32.AND P1, PT, R24, 0x4, PT ;  /* 0x000000041800780c */ /* 0x000fe20003f26070 */
[----:B------:R-:W-:Y:S01]  /*2910*/  BSSY.RECONVERGENT B2, `(.L_x_484) ;  /* 0x0000018000027945 */ /* 0x000fe20003800200 */
[----:B------:R-:W-:-:S11]  /*2920*/  LOP3.LUT P0, RZ, R3, 0x3, RZ, 0xc0, !PT ;  /* 0x0000000303ff7812 */ /* 0x000fd6000780c0ff */
[----:B------:R-:W-:Y:S05]  /*2930*/  @!P1 BRA `(.L_x_485) ;  /* 0x0000000000549947 */ /* 0x000fea0003800000 */
[----:B------:R-:W-:-:S05]  /*2940*/  IADD3 R3, P1, PT, R2, UR8, RZ ;  /* 0x0000000802037c10 */ /* 0x000fca000ff3e0ff */
[----:B------:R-:W-:Y:S01]  /*2950*/  IMAD.X R6, RZ, RZ, UR9, P1 ;  /* 0x00000009ff067e24 */ /* 0x000fe200088e06ff */
[----:B------:R-:W-:-:S04]  /*2960*/  LEA R4, P1, R3, UR12, 0x3 ;  /* 0x0000000c03047c11 */ /* 0x000fc8000f8218ff */
[----:B------:R-:W-:-:S05]  /*2970*/  LEA.HI.X R5, R3, UR13, R6, 0x3, P1 ;  /* 0x0000000d03057c11 */ /* 0x000fca00088f1c06 */
[----:B------:R-:W2:Y:S04]  /*2980*/  LDG.E.64 R6, desc[UR14][R4.64] ;  /* 0x0000000e04067981 */ /* 0x000ea8000c1e1b00 */
[----:B------:R-:W3:Y:S04]  /*2990*/  LDG.E.64 R8, desc[UR14][R4.64+0x800] ;  /* 0x0008000e04087981 */ /* 0x000ee8000c1e1b00 */
[----:B------:R-:W4:Y:S04]  /*29a0*/  LDG.E.64 R12, desc[UR14][R4.64+0x1000] ;  /* 0x0010000e040c7981 */ /* 0x000f28000c1e1b00 */
        /* <DEDUP_REMOVED lines=13> */
[----:B------:R-:W-:-:S07]  /*2a80*/  FSEL R11, R15, R7, !P1 ;  /* 0x000000070f0b7208 */ /* 0x000fce0004800000 */
.L_x_485:
[----:B------:R-:W-:Y:S05]  /*2a90*/  BSYNC.RECONVERGENT B2 ;  /* 0x0000000000027941 */ /* 0x000fea0003800200 */
.L_x_484:
[----:B------:R-:W-:Y:S05]  /*2aa0*/  @!P0 BRA `(.L_x_478) ;  /* 0x00000000004c8947 */ /* 0x000fea0003800000 */
[----:B------:R-:W-:Y:S02]  /*2ab0*/  LOP3.LUT R0, R0, 0xffff, RZ, 0xc0, !PT ;  /* 0x0000ffff00007812 */ /* 0x000fe400078ec0ff */
[----:B------:R-:W-:Y:S02]  /*2ac0*/  IADD3 R2, P0, PT, R2, UR10, RZ ;  /* 0x0000000a02027c10 */ /* 0x000fe4000ff1e0ff */
[----:B------:R-:W-:Y:S02]  /*2ad0*/  LEA.HI R0, R0, 0x1, RZ, 0x18 ;  /* 0x0000000100007811 */ /* 0x000fe400078fc0ff */
[----:B------:R-:W-:Y:S01]  /*2ae0*/  LEA R4, P1, R2, UR12, 0x3 ;  /* 0x0000000c02047c11 */ /* 0x000fe2000f8218ff */
[----:B------:R-:W-:Y:S01]  /*2af0*/  IMAD.X R5, RZ, RZ, UR7, P0 ;  /* 0x00000007ff057e24 */ /* 0x000fe200080e06ff */
[----:B------:R-:W-:-:S04]  /*2b00*/  LOP3.LUT R0, R0, 0x3, RZ, 0xc0, !PT ;  /* 0x0000000300007812 */ /* 0x000fc800078ec0ff */
[----:B------:R-:W-:Y:S01]  /*2b10*/  LEA.HI.X R5, R2, UR13, R5, 0x3, P1 ;  /* 0x0000000d02057c11 */ /* 0x000fe200088f1c05 */
[----:B------:R-:W-:-:S07]  /*2b20*/  IMAD.MOV R0, RZ, RZ, -R0 ;  /* 0x000000ffff007224 */ /* 0x000fce00078e0a00 */
.L_x_486:
[----:B------:R-:W-:Y:S02]  /*2b30*/  IMAD.MOV.U32 R2, RZ, RZ, R4 ;  /* 0x000000ffff027224 */ /* 0x000fe400078e0004 */
[----:B------:R-:W-:-:S06]  /*2b40*/  IMAD.MOV.U32 R3, RZ, RZ, R5 ;  /* 0x000000ffff037224 */ /* 0x000fcc00078e0005 */
[----:B------:R-:W2:Y:S01]  /*2b50*/  LDG.E.64 R2, desc[UR14][R2.64] ;  /* 0x0000000e02027981 */ /* 0x000ea2000c1e1b00 */
[----:B------:R-:W-:Y:S01]  /*2b60*/  VIADD R0, R0, 0x1 ;  /* 0x0000000100007836 */ /* 0x000fe20000000000 */
[----:B------:R-:W-:-:S05]  /*2b70*/  IADD3 R4, P1, PT, R4, 0x800, RZ ;  /* 0x0000080004047810 */ /* 0x000fca0007f3e0ff */
[----:B------:R-:W-:Y:S01]  /*2b80*/  IMAD.X R5, RZ, RZ, R5, P1 ;  /* 0x000000ffff057224 */ /* 0x000fe200008e0605 */
[----:B--2---:R-:W-:-:S06]  /*2b90*/  DSETP.GEU.AND P0, PT, R10, R2, PT ;  /* 0x000000020a00722a */ /* 0x004fcc0003f0e000 */
[----:B------:R-:W-:Y:S02]  /*2ba0*/  FSEL R10, R2, R10, !P0 ;  /* 0x0000000a020a7208 */ /* 0x000fe40004000000 */
[----:B------:R-:W-:Y:S02]  /*2bb0*/  FSEL R11, R3, R11, !P0 ;  /* 0x0000000b030b7208 */ /* 0x000fe40004000000 */
[----:B------:R-:W-:-:S13]  /*2bc0*/  ISETP.NE.AND P0, PT, R0, RZ, PT ;  /* 0x000000ff0000720c */ /* 0x000fda0003f05270 */
[----:B------:R-:W-:Y:S05]  /*2bd0*/  @P0 BRA `(.L_x_486) ;  /* 0xfffffffc00d40947 */ /* 0x000fea000383ffff */
.L_x_478:
[----:B------:R-:W-:Y:S05]  /*2be0*/  BSYNC.RECONVERGENT B1 ;  /* 0x0000000000017941 */ /* 0x000fea0003800200 */
.L_x_475:
[----:B------:R-:W0:Y:S01]  /*2bf0*/  S2R R6, SR_LANEID ;  /* 0x0000000000067919 */ /* 0x000e220000000000 */
[----:B------:R-:W-:Y:S04]  /*2c00*/  SHFL.DOWN PT, R2, R10, 0x1, 0x1f ;  /* 0x08201f000a027f89 */ /* 0x000fe800000e0000 */
[----:B------:R-:W1:Y:S01]  /*2c10*/  SHFL.DOWN PT, R3, R11, 0x1, 0x1f ;  /* 0x08201f000b037f89 */ /* 0x000e6200000e0000 */
[----:B------:R-:W2:Y:S01]  /*2c20*/  S2R R9, SR_TID.X ;  /* 0x0000000000097919 */ /* 0x000ea20000002100 */
        /* <DEDUP_REMOVED lines=10> */
[----:B------:R-:W-:-:S02]  /*2cd0*/  @!P2 MOV R7, 0x400 ;  /* 0x000004000007a802 */ /* 0x000fc40000000f00 */
[----:B------:R-:W0:Y:S01]  /*2ce0*/  SHFL.DOWN PT, R3, R5, 0x2, 0x1f ;  /* 0x08401f0005037f89 */ /* 0x000e2200000e0000 */
[----:B------:R-:W1:Y:S02]  /*2cf0*/  @!P2 S2R R8, SR_CgaCtaId ;  /* 0x000000000008a919 */ /* 0x000e640000008800 */
[----:B0-----:R-:W-:-:S06]  /*2d00*/  DSETP.GEU.AND P0, PT, R4, R2, PT ;  /* 0x000000020400722a */ /* 0x001fcc0003f0e000 */
[----:B------:R-:W-:Y:S02]  /*2d10*/  @!P1 FSEL R0, R2, R0, !P0 ;  /* 0x0000000002009208 */ /* 0x000fe40004000000 */
[----:B------:R-:W-:Y:S02]  /*2d20*/  @!P1 FSEL R5, R3, R5, !P0 ;  /* 0x0000000503059208 */ /* 0x000fe40004000000 */
[----:B------:R-:W-:Y:S01]  /*2d30*/  ISETP.GT.AND P1, PT, R6, 0x1b, PT ;  /* 0x0000001b0600780c */ /* 0x000fe20003f24270 */
[----:B------:R-:W-:Y:S01]  /*2d40*/  SHFL.DOWN PT, R2, R0, 0x4, 0x1f ;  /* 0x08801f0000027f89 */ /* 0x000fe200000e0000 */
[----:B------:R-:W-:Y:S01]  /*2d50*/  IMAD.MOV.U32 R4, RZ, RZ, R0 ;  /* 0x000000ffff047224 */ /* 0x000fe200078e0000 */
[----:B-1----:R-:W-:Y:S02]  /*2d60*/  @!P2 LEA R7, R8, R7, 0x18 ;  /* 0x000000070807a211 */ /* 0x002fe400078ec0ff */
[----:B------:R-:W0:Y:S03]  /*2d70*/  SHFL.DOWN PT, R3, R5, 0x4, 0x1f ;  /* 0x08801f0005037f89 */ /* 0x000e2600000e0000 */
[----:B0-----:R-:W-:-:S06]  /*2d80*/  DSETP.GEU.AND P0, PT, R4, R2, PT ;  /* 0x000000020400722a */ /* 0x001fcc0003f0e000 */
[----:B------:R-:W-:Y:S02]  /*2d90*/  @!P1 FSEL R0, R2, R0, !P0 ;  /* 0x0000000002009208 */ /* 0x000fe40004000000 */
[----:B------:R-:W-:Y:S02]  /*2da0*/  @!P1 FSEL R5, R3, R5, !P0 ;  /* 0x0000000503059208 */ /* 0x000fe40004000000 */
[----:B------:R-:W-:Y:S01]  /*2db0*/  ISETP.GT.AND P1, PT, R6, 0x17, PT ;  /* 0x000000170600780c */ /* 0x000fe20003f24270 */
[----:B------:R-:W-:Y:S01]  /*2dc0*/  SHFL.DOWN PT, R2, R0, 0x8, 0x1f ;  /* 0x09001f0000027f89 */ /* 0x000fe200000e0000 */
[----:B------:R-:W-:-:S03]  /*2dd0*/  IMAD.MOV.U32 R4, RZ, RZ, R0 ;  /* 0x000000ffff047224 */ /* 0x000fc600078e0000 */
        /* <DEDUP_REMOVED lines=8> */
[----:B0-----:R-:W-:Y:S01]  /*2e60*/  DSETP.GEU.AND P0, PT, R4, R2, PT ;  /* 0x000000020400722a */ /* 0x001fe20003f0e000 */
[----:B--2---:R-:W-:-:S05]  /*2e70*/  @!P2 SHF.R.U32.HI R4, RZ, 0x2, R9 ;  /* 0x00000002ff04a819 */ /* 0x004fca0000011609 */
[----:B------:R-:W-:Y:S02]  /*2e80*/  FSEL R2, R2, R0, !P0 ;  /* 0x0000000002027208 */ /* 0x000fe40004000000 */
[----:B------:R-:W-:Y:S02]  /*2e90*/  FSEL R3, R3, R5, !P0 ;  /* 0x0000000503037208 */ /* 0x000fe40004000000 */
[----:B------:R-:W-:Y:S02]  /*2ea0*/  ISETP.NE.AND P0, PT, R9, RZ, PT ;  /* 0x000000ff0900720c */ /* 0x000fe40003f05270 */
[----:B------:R-:W-:Y:S02]  /*2eb0*/  @!P2 LOP3.LUT R4, R4, 0xf8, RZ, 0xc0, !PT ;  /* 0x000000f80404a812 */ /* 0x000fe400078ec0ff */
[----:B------:R-:W-:-:S03]  /*2ec0*/  FSEL R5, R5, R3, P1 ;  /* 0x0000000305057208 */ /* 0x000fc60000800000 */
[----:B------:R-:W-:Y:S01]  /*2ed0*/  @!P2 IMAD.IADD R7, R4, 0x1, R7 ;  /* 0x000000010407a824 */ /* 0x000fe200078e0207 */
[----:B------:R-:W-:-:S04]  /*2ee0*/  FSEL R4, R0, R2, P1 ;  /* 0x0000000200047208 */ /* 0x000fc80000800000 */
[----:B------:R0:W-:Y:S01]  /*2ef0*/  @!P2 STS.64 [R7+0x8], R2 ;  /* 0x000008020700a388 */ /* 0x0001e20000000a00 */
[----:B------:R-:W-:Y:S06]  /*2f00*/  BAR.SYNC.DEFER_BLOCKING 0x0 ;  /* 0x0000000000007b1d */ /* 0x000fec0000010000 */
[----:B------:R-:W-:Y:S05]  /*2f10*/  @P0 BRA `(.L_x_474) ;  /* 0x0000000000700947 */ /* 0x000fea0003800000 */
[----:B------:R-:W1:Y:S01]  /*2f20*/  S2UR UR5, SR_CgaCtaId ;  /* 0x00000000000579c3 */ /* 0x000e620000008800 */
[----:B------:R-:W-:Y:S02]  /*2f30*/  UMOV UR4, 0x400 ;  /* 0x0000040000047882 */ /* 0x000fe40000000000 */
[----:B-1----:R-:W-:-:S09]  /*2f40*/  ULEA UR4, UR5, UR4, 0x18 ;  /* 0x0000000405047291 */ /* 0x002fd2000f8ec0ff */
[----:B------:R-:W1:Y:S04]  /*2f50*/  LDS.128 R12, [UR4+0x10] ;  /* 0x00001004ff0c7984 */ /* 0x000e680008000c00 */
[----:B------:R-:W2:Y:S01]  /*2f60*/  LDS.128 R8, [UR4+0x20] ;  /* 0x00002004ff087984 */ /* 0x000ea20008000c00 */
[----:B-1----:R-:W-:-:S06]  /*2f70*/  DSETP.GEU.AND P1, PT, R4, R12, PT ;  /* 0x0000000c0400722a */ /* 0x002fcc0003f2e000 */
[----:B0-----:R-:W-:Y:S02]  /*2f80*/  FSEL R2, R12, R4, !P1 ;  /* 0x000000040c027208 */ /* 0x001fe40004800000 */
[----:B------:R-:W-:Y:S02]  /*2f90*/  FSEL R3, R13, R5, !P1 ;  /* 0x000000050d037208 */ /* 0x000fe40004800000 */
[----:B------:R-:W0:Y:S04]  /*2fa0*/  LDS.128 R4, [UR4+0x30] ;  /* 0x00003004ff047984 */ /* 0x000e280008000c00 */
[----:B------:R-:W-:-:S06]  /*2fb0*/  DSETP.GEU.AND P1, PT, R2, R14, PT ;  /* 0x0000000e0200722a */ /* 0x000fcc0003f2e000 */
[----:B------:R-:W-:Y:S02]  /*2fc0*/  FSEL R2, R14, R2, !P1 ;  /* 0x000000020e027208 */ /* 0x000fe40004800000 */
[----:B------:R-:W-:-:S06]  /*2fd0*/  FSEL R3, R15, R3, !P1 ;  /* 0x000000030f037208 */ /* 0x000fcc0004800000 */
[----:B--2---:R-:W-:-:S06]  /*2fe0*/  DSETP.GEU.AND P1, PT, R2, R8, PT ;  /* 0x000000080200722a */ /* 0x004fcc0003f2e000 */
        /* <DEDUP_REMOVED lines=15> */
.L_x_474:
[----:B------:R-:W-:Y:S05]  /*30e0*/  BSYNC.RECONVERGENT B0 ;  /* 0x0000000000007941 */ /* 0x000fea0003800200 */
.L_x_459:
[----:B------:R-:W-:Y:S05]  /*30f0*/  @P0 EXIT ;  /* 0x000000000000094d */ /* 0x000fea0003800000 */
[----:B------:R-:W2:Y:S02]  /*3100*/  LDCU.64 UR4, c[0x0][0x388] ;  /* 0x00007100ff0477ac */ /* 0x000ea40008000a00 */
[----:B--2---:R-:W-:-:S06]  /*3110*/  UIMAD.WIDE.U32 UR4, UR16, 0x8, UR4 ;  /* 0x00000008100478a5 */ /* 0x004fcc000f8e0004 */
[----:B0-----:R-:W-:Y:S02]  /*3120*/  IMAD.U32 R2, RZ, RZ, UR4 ;  /* 0x00000004ff027e24 */ /* 0x001fe4000f8e00ff */
[----:B------:R-:W-:-:S05]  /*3130*/  IMAD.U32 R3, RZ, RZ, UR5 ;  /* 0x00000005ff037e24 */ /* 0x000fca000f8e00ff */
[----:B------:R-:W-:Y:S01]  /*3140*/  STG.E.64 desc[UR14][R2.64], R4 ;  /* 0x0000000402007986 */ /* 0x000fe2000c101b0e */
[----:B------:R-:W-:Y:S05]  /*3150*/  EXIT ;  /* 0x000000000000794d */ /* 0x000fea0003800000 */
.L_x_487:
        /* <DEDUP_REMOVED lines=10> */
.L_x_1280:


//--------------------- .text._ZN3cub18CUB_300001_SM_10006detail6reduce28DeviceReduceSingleTileKernelINS2_10policy_hubIdy11max_functorIdEE10Policy1000EN6thrust24THRUST_300001_SM_1000_NS6detail15normal_iteratorINSA_10device_ptrIdEEEEPdyS6_ddN4cuda3std3__410__identityEEEvT0_T1_T2_T3_T4_T6_ --------------------------
	.section	.text._ZN3cub18CUB_300001_SM_10006detail6reduce28DeviceReduceSingleTileKernelINS2_10policy_hubIdy11max_functorIdEE10Policy1000EN6thrust24THRUST_300001_SM_1000_NS6detail15normal_iteratorINSA_10device_ptrIdEEEEPdyS6_ddN4cuda3std3__410__identityEEEvT0_T1_T2_T3_T4_T6_,"ax",@progbits
	.align	128
        .global         _ZN3cub18CUB_300001_SM_10006detail6reduce28DeviceReduceSingleTileKernelINS2_10policy_hubIdy11max_functorIdEE10Policy1000EN6thrust24THRUST_300001_SM_1000_NS6detail15normal_iteratorINSA_10device_ptrIdEEEEPdyS6_ddN4cuda3std3__410__identityEEEvT0_T1_T2_T3_T4_T6_
        .type           _ZN3cub18CUB_300001_SM_10006detail6reduce28DeviceReduceSingleTileKernelINS2_10policy_hubIdy11max_functorIdEE10Policy1000EN6thrust24THRUST_300001_SM_1000_NS6detail15normal_iteratorINSA_10device_ptrIdEEEEPdyS6_ddN4cuda3std3__410__identityEEEvT0_T1_T2_T3_T4_T6_,@function
        .size           _ZN3cub18CUB_300001_SM_10006detail6reduce28DeviceReduceSingleTileKernelINS2_10policy_hubIdy11max_functorIdEE10Policy1000EN6thrust24THRUST_300001_SM_1000_NS6detail15normal_iteratorINSA_10device_ptrIdEEEEPdyS6_ddN4cuda3std3__410__identityEEEvT0_T1_T2_T3_T4_T6_,(.L_x_1281 - _ZN3cub18CUB_300001_SM_10006detail6reduce28DeviceReduceSingleTileKernelINS2_10policy_hubIdy11max_functorIdEE10Policy1000EN6thrust24THRUST_300001_SM_1000_NS6detail15normal_iteratorINSA_10device_ptrIdEEEEPdyS6_ddN4cuda3std3__410__identityEEEvT0_T1_T2_T3_T4_T6_)
        .other          _ZN3cub18CUB_300001_SM_10006detail6reduce28DeviceReduceSingleTileKernelINS2_10policy_hubIdy11max_functorIdEE10Policy1000EN6thrust24THRUST_300001_SM_1000_NS6detail15normal_iteratorINSA_10device_ptrIdEEEEPdyS6_ddN4cuda3std3__410__identityEEEvT0_T1_T2_T3_T4_T6_,@"STO_CUDA_ENTRY STV_DEFAULT"
_ZN3cub18CUB_300001_SM_10006detail6reduce28DeviceReduceSingleTileKernelINS2_10policy_hubIdy11max_functorIdEE10Policy1000EN6thrust24THRUST_300001_SM_1000_NS6detail15normal_iteratorINSA_10device_ptrIdEEEEPdyS6_ddN4cuda3std3__410__identityEEEvT0_T1_T2_T3_T4_T6_:
.text._ZN3cub18CUB_300001_SM_10006detail6reduce28DeviceReduceSingleTileKernelINS2_10policy_hubIdy11max_functorIdEE10Policy1000EN6thrust24THRUST_300001_SM_1000_NS6detail15normal_iteratorINSA_10device_ptrIdEEEEPdyS6_ddN4cuda3std3__410__identityEEEvT0_T1_T2_T3_T4_T6_:
[----:B------:R-:W-:Y:S01]  /*0000*/  LDC R1, c[0x0][0x37c] ;  /* 0x0000df00ff017b82 */ /* 0x000fe20000000800 */
[----:B------:R-:W0:Y:S01]  /*0010*/  LDCU.64 UR4, c[0x0][0x390] ;  /* 0x00007200ff0477ac */ /* 0x000e220008000a00 */
[----:B------:R-:W1:Y:S01]  /*0020*/  LDCU.64 UR6, c[0x0][0x358] ;  /* 0x00006b00ff0677ac */ /* 0x000e620008000a00 */
[----:B0-----:R-:W-:Y:S02]  /*0030*/  IMAD.U32 R8, RZ, RZ, UR4 ;  /* 0x00000004ff087e24 */ /* 0x001fe4000f8e00ff */
[----:B------:R-:W-:-:S03]  /*0040*/  IMAD.U32 R9, RZ, RZ, UR5 ;  /* 0x00000005ff097e24 */ /* 0x000fc6000f8e00ff */
[----:B------:R-:W-:-:S04]  /*0050*/  ISETP.NE.U32.AND P0, PT, R8, RZ, PT ;  /* 0x000000ff0800720c */ /* 0x000fc80003f05070 */
[----:B------:R-:W-:-:S13]  /*0060*/  ISETP.NE.AND.EX P0, PT, R9, RZ, PT, P0 ;  /* 0x000000ff0900720c */ /* 0x000fda0003f05300 */
        /* <DEDUP_REMOVED lines=8> */
.L_x_488:
[----:B------:R-:W-:Y:S01]  /*00f0*/  ISETP.GT.U32.AND P0, PT, R8, 0x7ff, PT ;  /* 0x000007ff0800780c */ /* 0x000fe20003f04070 */
[----:B------:R-:W-:Y:S03]  /*0100*/  BSSY.RECONVERGENT B0, `(.L_x_489) ;  /* 0x00002df000007945 */ /* 0x000fe60003800200 */
[----:B------:R-:W-:-:S13]  /*0110*/  ISETP.GT.U32.AND.EX P0, PT, R9, RZ, PT, P0 ;  /* 0x000000ff0900720c */ /* 0x000fda0003f04100 */
[----:B------:R-:W-:Y:S05]  /*0120*/  @P0 BRA `(.L_x_490) ;  /* 0x0000001400f40947 */ /* 0x000fea0003800000 */
[----:B------:R-:W0:Y:S01]  /*0130*/  S2R R0, SR_TID.X ;  /* 0x0000000000007919 */ /* 0x000e220000002100 */
[----:B------:R-:W-:Y:S01]  /*0140*/  BSSY.RECONVERGENT B1, `(.L_x_491) ;  /* 0x0000009000017945 */ /* 0x000fe20003800200 */
[----:B------:R-:W-:Y:S02]  /*0150*/  CS2R R4, SRZ ;  /* 0x0000000000047805 */ /* 0x000fe4000001ff00 */
[----:B0-----:R-:W-:Y:S01]  /*0160*/  ISETP.GE.U32.AND P0, PT, R0, R8, PT ;  /* 0x000000080000720c */ /* 0x001fe20003f06070 */
[----:B------:R-:W-:-:S12]  /*0170*/  IMAD.MOV.U32 R2, RZ, RZ, R0 ;  /* 0x000000ffff027224 */ /* 0x000fd800078e0000 */
[----:B------:R-:W-:Y:S05]  /*0180*/  @P0 BRA `(.L_x_492) ;  /* 0x0000000000100947 */ /* 0x000fea0003800000 */
[----:B------:R-:W0:Y:S02]  /*0190*/  LDC.64 R4, c[0x0][0x380] ;  /* 0x0000e000ff047b82 */ /* 0x000e240000000a00 */
[----:B0-----:R-:W-:-:S06]  /*01a0*/  IMAD.WIDE.U32 R4, R0, 0x8, R4 ;  /* 0x0000000800047825 */ /* 0x001fcc00078e0004 */
[----:B------:R-:W5:Y:S01]  /*01b0*/  LDG.E.64 R4, desc[UR6][R4.64] ;  /* 0x0000000604047981 */ /* 0x000f62000c1e1b00 */
[----:B------:R-:W-:-:S07]  /*01c0*/  VIADD R2, R0, 0x100 ;  /* 0x0000010000027836 */ /* 0x000fce0000000000 */
.L_x_492:
[----:B------:R-:W-:Y:S05]  /*01d0*/  BSYNC.RECONVERGENT B1 ;  /* 0x0000000000017941 */ /* 0x000fea0003800200 */
.L_x_491:
[----:B------:R-:W-:Y:S01]  /*01e0*/  ISETP.GE.U32.AND P0, PT, R2, R8, PT ;  /* 0x000000080200720c */ /* 0x000fe20003f06070 */
[----:B------:R-:W-:-:S12]  /*01f0*/  BSSY.RECONVERGENT B1, `(.L_x_493) ;  /* 0x00000a7000017945 */ /* 0x000fd80003800200 */
[----:B------:R-:W-:Y:S05]  /*0200*/  @P0 BRA `(.L_x_494) ;  /* 0x0000000800940947 */ /* 0x000fea0003800000 */
[----:B------:R-:W-:Y:S01]  /*0210*/  LOP3.LUT R3, RZ, R2, RZ, 0x33, !PT ;  /* 0x00000002ff037212 */ /* 0x000fe200078e33ff */
[----:B------:R-:W-:Y:S04]  /*0220*/  BSSY.RECONVERGENT B2, `(.L_x_495) ;  /* 0x0000053000027945 */ /* 0x000fe80003800200 */
[----:B------:R-:W-:-:S05]  /*0230*/  IMAD.IADD R6, R3, 0x1, R8 ;  /* 0x0000000103067824 */ /* 0x000fca00078e0208 */
[C---:B------:R-:W-:Y:S02]  /*0240*/  ISETP.GE.U32.AND P1, PT, R6.reuse, 0xf00, PT ;  /* 0x00000f000600780c */ /* 0x040fe40003f26070 */
[----:B------:R-:W-:-:S04]  /*0250*/  LEA.HI R3, R6, 0x1, RZ, 0x18 ;  /* 0x0000000106037811 */ /* 0x000fc800078fc0ff */
[----:B------:R-:W-:-:S04]  /*0260*/  LOP3.LUT R43, R3, 0xf, RZ, 0xc0, !PT ;  /* 0x0000000f032b7812 */ /* 0x000fc800078ec0ff */
[----:B------:R-:W-:-:S03]  /*0270*/  ISETP.NE.AND P0, PT, R43, RZ, PT ;  /* 0x000000ff2b00720c */ /* 0x000fc60003f05270 */
[----:B------:R-:W-:Y:S10]  /*0280*/  @!P1 BRA `(.L_x_496) ;  /* 0x0000000400309947 */ /* 0x000ff40003800000 */
[----:B------:R-:W0:Y:S01]  /*0290*/  LDC.64 R6, c[0x0][0x380] ;  /* 0x0000e000ff067b82 */ /* 0x000e220000000a00 */
[----:B------:R-:W-:-:S05]  /*02a0*/  LOP3.LUT R42, R3, 0x1fffff0, RZ, 0xc0, !PT ;  /* 0x01fffff0032a7812 */ /* 0x000fca00078ec0ff */
[----:B------:R-:W-:Y:S02]  /*02b0*/  IMAD.MOV R42, RZ, RZ, -R42 ;  /* 0x000000ffff2a7224 */ /* 0x000fe400078e0a2a */
[----:B0-----:R-:W-:-:S03]  /*02c0*/  IMAD.WIDE.U32 R6, R2, 0x8, R6 ;  /* 0x0000000802067825 */ /* 0x001fc600078e0006 */
[----:B------:R-:W-:-:S05]  /*02d0*/  IADD3 R6, P1, PT, R6, 0x4000, RZ ;  /* 0x0000400006067810 */ /* 0x000fca0007f3e0ff */
[----:B------:R-:W-:-:S08]  /*02e0*/  IMAD.X R7, RZ, RZ, R7, P1 ;  /* 0x000000ffff077224 */ /* 0x000fd000008e0607 */
.L_x_497:
[----:B------:R-:W2:Y:S04]  /*02f0*/  LDG.E.64 R10, desc[UR6][R6.64+-0x4000] ;  /* 0xffc00006060a7981 */ /* 0x000ea8000c1e1b00 */
[----:B------:R-:W3:Y:S04]  /*0300*/  LDG.E.64 R12, desc[UR6][R6.64+-0x3800] ;  /* 0xffc80006060c7981 */ /* 0x000ee8000c1e1b00 */
[----:B------:R-:W4:Y:S04]  /*0310*/  LDG.E.64 R14, desc[UR6][R6.64+-0x3000] ;  /* 0xffd00006060e7981 */ /* 0x000f28000c1e1b00 */
        /* <DEDUP_REMOVED lines=12> */
[----:B------:R0:W4:Y:S01]  /*03e0*/  LDG.E.64 R40, desc[UR6][R6.64+0x3800] ;  /* 0x0038000606287981 */ /* 0x000122000c1e1b00 */
[----:B------:R-:W-:-:S02]  /*03f0*/  VIADD R42, R42, 0x10 ;  /* 0x000000102a2a7836 */ /* 0x000fc40000000000 */
[----:B------:R-:W-:-:S03]  /*0400*/  VIADD R2, R2, 0x1000 ;  /* 0x0000100002027836 */ /* 0x000fc60000000000 */
[----:B------:R-:W-:Y:S02]  /*0410*/  ISETP.NE.AND P2, PT, R42, RZ, PT ;  /* 0x000000ff2a00720c */ /* 0x000fe40003f45270 */
[----:B0-----:R-:W-:-:S05]  /*0420*/  IADD3 R6, P3, PT, R6, 0x8000, RZ ;  /* 0x0000800006067810 */ /* 0x001fca0007f7e0ff */
[----:B------:R-:W-:Y:S01]  /*0430*/  IMAD.X R7, RZ, RZ, R7, P3 ;  /* 0x000000ffff077224 */ /* 0x000fe200018e0607 */
        /* <DEDUP_REMOVED lines=49> */
.L_x_496:
[----:B------:R-:W-:Y:S05]  /*0750*/  BSYNC.RECONVERGENT B2 ;  /* 0x0000000000027941 */ /* 0x000fea0003800200 */
.L_x_495:
[----:B------:R-:W-:Y:S05]  /*0760*/  @!P0 BRA `(.L_x_494) ;  /* 0x00000004003c8947 */ /* 0x000fea0003800000 */
[----:B------:R-:W-:Y:S01]  /*0770*/  ISETP.GE.U32.AND P1, PT, R43, 0x8, PT ;  /* 0x000000082b00780c */ /* 0x000fe20003f26070 */
[----:B------:R-:W-:Y:S01]  /*0780*/  BSSY.RECONVERGENT B2, `(.L_x_498) ;  /* 0x0000027000027945 */ /* 0x000fe20003800200 */
[----:B------:R-:W-:-:S04]  /*0790*/  LOP3.LUT R26, R3, 0x7, RZ, 0xc0, !PT ;  /* 0x00000007031a7812 */ /* 0x000fc800078ec0ff */
[----:B------:R-:W-:-:S07]  /*07a0*/  ISETP.NE.AND P0, PT, R26, RZ, PT ;  /* 0x000000ff1a00720c */ /* 0x000fce0003f05270 */
[----:B------:R-:W-:Y:S06]  /*07b0*/  @!P1 BRA `(.L_x_499) ;  /* 0x00000000008c9947 */ /* 0x000fec0003800000 */
[----:B------:R-:W0:Y:S02]  /*07c0*/  LDC.64 R10, c[0x0][0x380] ;  /* 0x0000e000ff0a7b82 */ /* 0x000e240000000a00 */
[----:B0-----:R-:W-:-:S05]  /*07d0*/  IMAD.WIDE R10, R2, 0x8, R10 ;  /* 0x00000008020a7825 */ /* 0x001fca00078e020a */
        /* <DEDUP_REMOVED lines=33> */
.L_x_499:
[----:B------:R-:W-:Y:S05]  /*09f0*/  BSYNC.RECONVERGENT B2 ;  /* 0x0000000000027941 */ /* 0x000fea0003800200 */
.L_x_498:
        /* <DEDUP_REMOVED lines=25> */
.L_x_501:
[----:B------:R-:W-:Y:S05]  /*0b90*/  BSYNC.RECONVERGENT B2 ;  /* 0x0000000000027941 */ /* 0x000fea0003800200 */
.L_x_500:
[----:B------:R-:W-:Y:S05]  /*0ba0*/  @!P0 BRA `(.L_x_494) ;  /* 0x00000000002c8947 */ /* 0x000fea0003800000 */
[----:B------:R-:W0:Y:S01]  /*0bb0*/  LDC.64 R10, c[0x0][0x380] ;  /* 0x0000e000ff0a7b82 */ /* 0x000e220000000a00 */
[----:B------:R-:W-:-:S07]  /*0bc0*/  IMAD.MOV R3, RZ, RZ, -R3 ;  /* 0x000000ffff037224 */ /* 0x000fce00078e0a03 */
.L_x_502:
[----:B0-----:R-:W-:-:S06]  /*0bd0*/  IMAD.WIDE R6, R2, 0x8, R10 ;  /* 0x0000000802067825 */ /* 0x001fcc00078e020a */
        /* <DEDUP_REMOVED lines=8> */
.L_x_494:
[----:B------:R-:W-:Y:S05]  /*0c60*/  BSYNC.RECONVERGENT B1 ;  /* 0x0000000000017941 */ /* 0x000fea0003800200 */
.L_x_493:
[----:B------:R-:W-:-:S04]  /*0c70*/  ISETP.GE.U32.AND P0, PT, R8, 0x100, PT ;  /* 0x000001000800780c */ /* 0x000fc80003f06070 */
[----:B------:R-:W-:-:S13]  /*0c80*/  ISETP.GE.U32.AND.EX P0, PT, R9, RZ, PT, P0 ;  /* 0x000000ff0900720c */ /* 0x000fda0003f06100 */
        /* <DEDUP_REMOVED lines=17> */
[----:B------:R-:W1:Y:S04]  /*0da0*/  @!P2 S2R R7, SR_CgaCtaId ;  /* 0x000000000007a919 */ /* 0x000e680000008800 */
        /* <DEDUP_REMOVED lines=19> */
[----:B------:R-:W-:-:S03]  /*0ee0*/  @!P0 FSEL R11, R3, R11, !P1 ;  /* 0x0000000b030b8208 */ /* 0x000fc60004800000 */
[----:B------:R-:W-:Y:S01]  /*0ef0*/  SHFL.DOWN PT, R2, R9, 0x10, 0x1f ;  /* 0x0a001f0009027f89 */ /* 0x000fe200000e0000 */
[----:B------:R-:W-:Y:S02]  /*0f00*/  IMAD.MOV.U32 R4, RZ, RZ, R9 ;  /* 0x000000ffff047224 */ /* 0x000fe400078e0009 */
[----:B------:R-:W-:Y:S01]  /*0f10*/  IMAD.MOV.U32 R5, RZ, RZ, R11 ;  /* 0x000000ffff057224 */ /* 0x000fe200078e000b */
[----:B------:R-:W0:Y:S05]  /*0f20*/  SHFL.DOWN PT, R3, R11, 0x10, 0x1f ;  /* 0x0a001f000b037f89 */ /* 0x000e2a00000e0000 */
[----:B0-----:R-:W-:Y:S01]  /*0f30*/  DSETP.GEU.AND P0, PT, R4, R2, PT ;  /* 0x000000020400722a */ /* 0x001fe20003f0e000 */
[----:B------:R-:W-:-:S04]  /*0f40*/  @!P2 SHF.R.U32.HI R4, RZ, 0x2, R0 ;  /* 0x00000002ff04a819 */ /* 0x000fc80000011600 */
[----:B------:R-:W-:Y:S02]  /*0f50*/  @!P2 LOP3.LUT R6, R4, 0xf8, RZ, 0xc0, !PT ;  /* 0x000000f80406a812 */ /* 0x000fe400078ec0ff */
[----:B------:R-:W-:Y:S02]  /*0f60*/  FSEL R4, R2, R9, !P0 ;  /* 0x0000000902047208 */ /* 0x000fe40004000000 */
[----:B------:R-:W-:Y:S01]  /*0f70*/  FSEL R5, R3, R11, !P0 ;  /* 0x0000000b03057208 */ /* 0x000fe20004000000 */
[----:B------:R-:W-:Y:S01]  /*0f80*/  @!P2 IMAD.IADD R7, R6, 0x1, R7 ;  /* 0x000000010607a824 */ /* 0x000fe200078e0207 */
[----:B------:R-:W-:-:S04]  /*0f90*/  ISETP.GT.AND P0, PT, R8, 0xf, PT ;  /* 0x0000000f0800780c */ /* 0x000fc80003f04270 */
[----:B------:R1:W-:Y:S01]  /*0fa0*/  @!P2 STS.64 [R7+0x8], R4 ;  /* 0x000008040700a388 */ /* 0x0003e20000000a00 */
[----:B------:R-:W-:Y:S01]  /*0fb0*/  BAR.SYNC.DEFER_BLOCKING 0x0 ;  /* 0x0000000000007b1d */ /* 0x000fe20000010000 */
[----:B------:R-:W-:Y:S02]  /*0fc0*/  ISETP.NE.AND P2, PT, R0, RZ, PT ;  /* 0x000000ff0000720c */ /* 0x000fe40003f45270 */
[----:B------:R-:W-:Y:S02]  /*0fd0*/  FSEL R2, R9, R4, P0 ;  /* 0x0000000409027208 */ /* 0x000fe40000000000 */
[----:B------:R-:W-:-:S09]  /*0fe0*/  FSEL R3, R11, R5, P0 ;  /* 0x000000050b037208 */ /* 0x000fd20000000000 */
[----:B-1----:R-:W-:Y:S05]  /*0ff0*/  @P2 BRA `(.L_x_504) ;  /* 0x0000001c00bc2947 */ /* 0x002fea0003800000 */
[----:B------:R-:W0:Y:S01]  /*1000*/  S2UR UR5, SR_CgaCtaId ;  /* 0x00000000000579c3 */ /* 0x000e220000008800 */
[----:B------:R-:W-:Y:S02]  /*1010*/  UMOV UR4, 0x400 ;  /* 0x0000040000047882 */ /* 0x000fe40000000000 */
[----:B0-----:R-:W-:-:S09]  /*1020*/  ULEA UR4, UR5, UR4, 0x18 ;  /* 0x0000000405047291 */ /* 0x001fd2000f8ec0ff */
[----:B------:R-:W0:Y:S04]  /*1030*/  LDS.128 R4, [UR4+0x10] ;  /* 0x00001004ff047984 */ /* 0x000e280008000c00 */
[----:B------:R-:W1:Y:S04]  /*1040*/  LDS.128 R8, [UR4+0x20] ;  /* 0x00002004ff087984 */ /* 0x000e680008000c00 */
[----:B------:R-:W2:Y:S01]  /*1050*/  LDS.128 R12, [UR4+0x30] ;  /* 0x00003004ff0c7984 */ /* 0x000ea20008000c00 */
        /* <DEDUP_REMOVED lines=8> */
[----:B------:R-:W-:Y:S02]  /*10e0*/  FSEL R5, R9, R3, !P0 ;  /* 0x0000000309057208 */ /* 0x000fe40004000000 */
[----:B------:R-:W0:Y:S04]  /*10f0*/  LDS.64 R2, [UR4+0x40] ;  /* 0x00004004ff027984 */ /* 0x000e280008000a00 */
[----:B------:R-:W-:-:S06]  /*1100*/  DSETP.GEU.AND P0, PT, R4, R10, PT ;  /* 0x0000000a0400722a */ /* 0x000fcc0003f0e000 */
[----:B------:R-:W-:Y:S02]  /*1110*/  FSEL R4, R10, R4, !P0 ;  /* 0x000000040a047208 */ /* 0x000fe40004000000 */
[----:B------:R-:W-:-:S06]  /*1120*/  FSEL R5, R11, R5, !P0 ;  /* 0x000000050b057208 */ /* 0x000fcc0004000000 */
[----:B--2---:R-:W-:-:S06]  /*1130*/  DSETP.GEU.AND P0, PT, R4, R12, PT ;  /* 0x0000000c0400722a */ /* 0x004fcc0003f0e000 */
[----:B------:R-:W-:Y:S02]  /*1140*/  FSEL R4, R12, R4, !P0 ;  /* 0x000000040c047208 */ /* 0x000fe40004000000 */
[----:B------:R-:W-:-:S06]  /*1150*/  FSEL R5, R13, R5, !P0 ;  /* 0x000000050d057208 */ /* 0x000fcc0004000000 */
[----:B------:R-:W-:-:S06]  /*1160*/  DSETP.GEU.AND P0, PT, R4, R14, PT ;  /* 0x0000000e0400722a */ /* 0x000fcc0003f0e000 */
[----:B------:R-:W-:Y:S02]  /*1170*/  FSEL R4, R14, R4, !P0 ;  /* 0x000000040e047208 */ /* 0x000fe40004000000 */
[----:B------:R-:W-:-:S06]  /*1180*/  FSEL R5, R15, R5, !P0 ;  /* 0x000000050f057208 */ /* 0x000fcc0004000000 */
[----:B0-----:R-:W-:-:S06]  /*1190*/  DSETP.GEU.AND P0, PT, R4, R2, PT ;  /* 0x000000020400722a */ /* 0x001fcc0003f0e000 */
[----:B------:R-:W-:Y:S02]  /*11a0*/  FSEL R2, R2, R4, !P0 ;  /* 0x0000000402027208 */ /* 0x000fe40004000000 */
[----:B------:R-:W-:Y:S01]  /*11b0*/  FSEL R3, R3, R5, !P0 ;  /* 0x0000000503037208 */ /* 0x000fe20004000000 */
[----:B------:R-:W-:Y:S06]  /*11c0*/  BRA `(.L_x_504) ;  /* 0x0000001c00487947 */ /* 0x000fec0003800000 */
.L_x_503:
[----:B------:R-:W-:Y:S01]  /*11d0*/  LOP3.LUT R2, R0, 0x3e0, RZ, 0xc0, !PT ;  /* 0x000003e000027812 */ /* 0x000fe200078ec0ff */
[----:B------:R-:W0:Y:S03]  /*11e0*/  S2R R12, SR_LANEID ;  /* 0x00000000000c7919 */ /* 0x000e260000000000 */
[----:B------:R-:W-:Y:S01]  /*11f0*/  LOP3.LUT R7, RZ, R2, RZ, 0x33, !PT ;  /* 0x00000002ff077212 */ /* 0x000fe200078e33ff */
[----:B------:R-:W-:-:S04]  /*1200*/  VIADD R3, R2, 0x20 ;  /* 0x0000002002037836 */ /* 0x000fc80000000000 */
[----:B------:R-:W-:Y:S01]  /*1210*/  IMAD.IADD R7, R7, 0x1, R8 ;  /* 0x0000000107077824 */ /* 0x000fe200078e0208 */
[----:B------:R-:W-:-:S04]  /*1220*/  ISETP.GT.U32.AND P0, PT, R3, R8, PT ;  /* 0x000000080300720c */ /* 0x000fc80003f04070 */
        /* <DEDUP_REMOVED lines=29> */
[C---:B------:R-:W-:Y:S02]  /*1400*/  ISETP.NE.AND P0, PT, R12.reuse, RZ, PT ;  /* 0x000000ff0c00720c */ /* 0x040fe40003f05270 */
[----:B------:R-:W0:Y:S11]  /*1410*/  SHFL.DOWN PT, R3, R5, 0x8, R7 ;  /* 0x0900000005037989 */ /* 0x000e3600000e0007 */
[----:B------:R-:W1:Y:S01]  /*1420*/  @!P0 S2R R11, SR_CgaCtaId ;  /* 0x00000000000b8919 */ /* 0x000e620000008800 */
[----:B------:R-:W-:Y:S01]  /*1430*/  @!P0 MOV R6, 0x400 ;  /* 0x0000040000068802 */ /* 0x000fe20000000f00 */
[----:B0-----:R-:W-:Y:S01]  /*1440*/  DSETP.GEU.AND P2, PT, R4, R2, PT ;  /* 0x000000020400722a */ /* 0x001fe20003f4e000 */
[----:B------:R-:W-:-:S05]  /*1450*/  VIADD R4, R12, 0x10 ;  /* 0x000000100c047836 */ /* 0x000fca0000000000 */
[----:B------:R-:W-:Y:S02]  /*1460*/  @!P1 FSEL R10, R2, R10, !P2 ;  /* 0x0000000a020a9208 */ /* 0x000fe40005000000 */
[----:B------:R-:W-:Y:S02]  /*1470*/  @!P1 FSEL R5, R3, R5, !P2 ;  /* 0x0000000503059208 */ /* 0x000fe40005000000 */
[----:B------:R-:W-:Y:S01]  /*1480*/  ISETP.GT.AND P1, PT, R4, R7, PT ;  /* 0x000000070400720c */ /* 0x000fe20003f24270 */
[----:B------:R-:W-:Y:S01]  /*1490*/  SHFL.DOWN PT, R2, R10, 0x10, R7 ;  /* 0x0a0000000a027989 */ /* 0x000fe200000e0007 */
[----:B------:R-:W-:-:S03]  /*14a0*/  IMAD.MOV.U32 R4, RZ, RZ, R10 ;  /* 0x000000ffff047224 */ /* 0x000fc600078e000a */
[----:B------:R-:W0:Y:S01]  /*14b0*/  SHFL.DOWN PT, R3, R5, 0x10, R7 ;  /* 0x0a00000005037989 */ /* 0x000e2200000e0007 */
[----:B-1----:R-:W-:Y:S02]  /*14c0*/  @!P0 LEA R11, R11, R6, 0x18 ;  /* 0x000000060b0b8211 */ /* 0x002fe400078ec0ff */
[----:B0-----:R-:W-:Y:S01]  /*14d0*/  DSETP.GEU.AND P2, PT, R4, R2, PT ;  /* 0x000000020400722a */ /* 0x001fe20003f4e000 */
[----:B------:R-:W-:-:S05]  /*14e0*/  @!P0 SHF.R.U32.HI R4, RZ, 0x2, R0 ;  /* 0x00000002ff048819 */ /* 0x000fca0000011600 */
[----:B------:R-:W-:Y:S02]  /*14f0*/  @!P1 FSEL R10, R2, R10, !P2 ;  /* 0x0000000a020a9208 */ /* 0x000fe40005000000 */
[----:B------:R-:W-:Y:S02]  /*1500*/  @!P1 FSEL R5, R3, R5, !P2 ;  /* 0x0000000503059208 */ /* 0x000fe40005000000 */
[----:B------:R-:W-:Y:S01]  /*1510*/  ISETP.NE.AND P2, PT, R0, RZ, PT ;  /* 0x000000ff0000720c */ /* 0x000fe20003f45270 */
[----:B------:R-:W-:Y:S01]  /*1520*/  IMAD.MOV.U32 R2, RZ, RZ, R10 ;  /* 0x000000ffff027224 */ /* 0x000fe200078e000a */
[----:B------:R-:W-:Y:S01]  /*1530*/  @!P0 LOP3.LUT R4, R4, 0xf8, RZ, 0xc0, !PT ;  /* 0x000000f804048812 */ /* 0x000fe200078ec0ff */
[----:B------:R-:W-:-:S04]  /*1540*/  IMAD.MOV.U32 R3, RZ, RZ, R5 ;  /* 0x000000ffff037224 */ /* 0x000fc800078e0005 */
[----:B------:R-:W-:-:S05]  /*1550*/  @!P0 IMAD.IADD R11, R4, 0x1, R11 ;  /* 0x00000001040b8824 */ /* 0x000fca00078e020b */
[----:B------:R0:W-:Y:S01]  /*1560*/  @!P0 STS.64 [R11+0x8], R2 ;  /* 0x000008020b008388 */ /* 0x0001e20000000a00 */
[----:B------:R-:W-:Y:S06]  /*1570*/  BAR.SYNC.DEFER_BLOCKING 0x0 ;  /* 0x0000000000007b1d */ /* 0x000fec0000010000 */
[----:B------:R-:W-:Y:S05]  /*1580*/  @P2 BRA `(.L_x_504) ;  /* 0x0000001800582947 */ /* 0x000fea0003800000 */
[----:B------:R-:W1:Y:S01]  /*1590*/  S2UR UR5, SR_CgaCtaId ;  /* 0x00000000000579c3 */ /* 0x000e620000008800 */
[----:B------:R-:W-:Y:S01]  /*15a0*/  UMOV UR4, 0x400 ;  /* 0x0000040000047882 */ /* 0x000fe20000000000 */
[C---:B------:R-:W-:Y:S02]  /*15b0*/  ISETP.GT.U32.AND P0, PT, R8.reuse, 0x20, PT ;  /* 0x000000200800780c */ /* 0x040fe40003f04070 */
[----:B------:R-:W-:Y:S02]  /*15c0*/  ISETP.GT.U32.AND P1, PT, R8, 0x40, PT ;  /* 0x000000400800780c */ /* 0x000fe40003f24070 */
[C---:B------:R-:W-:Y:S02]  /*15d0*/  ISETP.GT.U32.AND.EX P0, PT, R9.reuse, RZ, PT, P0 ;  /* 0x000000ff0900720c */ /* 0x040fe40003f04100 */
[----:B------:R-:W-:Y:S01]  /*15e0*/  ISETP.GT.U32.AND.EX P1, PT, R9, RZ, PT, P1 ;  /* 0x000000ff0900720c */ /* 0x000fe20003f24110 */
[----:B-1----:R-:W-:-:S09]  /*15f0*/  ULEA UR4, UR5, UR4, 0x18 ;  /* 0x0000000405047291 */ /* 0x002fd2000f8ec0ff */
[----:B------:R-:W1:Y:S04]  /*1600*/  LDS.128 R16, [UR4+0x10] ;  /* 0x00001004ff107984 */ /* 0x000e680008000c00 */
[----:B------:R-:W2:Y:S01]  /*1610*/  LDS.128 R12, [UR4+0x20] ;  /* 0x00002004ff0c7984 */ /* 0x000ea20008000c00 */
[----:B-1----:R-:W-:-:S06]  /*1620*/  DSETP.GEU.AND P3, PT, R2, R16, PT ;  /* 0x000000100200722a */ /* 0x002fcc0003f6e000 */
[-C--:B------:R-:W-:Y:S02]  /*1630*/  FSEL R5, R16, R2.reuse, !P3 ;  /* 0x0000000210057208 */ /* 0x080fe40005800000 */
[-C--:B0-----:R-:W-:Y:S02]  /*1640*/  FSEL R11, R17, R3.reuse, !P3 ;  /* 0x00000003110b7208 */ /* 0x081fe40005800000 */
[----:B------:R-:W-:Y:S02]  /*1650*/  FSEL R10, R5, R2, P0 ;  /* 0x00000002050a7208 */ /* 0x000fe40000000000 */
[----:B------:R-:W-:Y:S01]  /*1660*/  FSEL R11, R11, R3, P0 ;  /* 0x000000030b0b7208 */ /* 0x000fe20000000000 */
[----:B------:R-:W0:Y:S01]  /*1670*/  LDS.128 R4, [UR4+0x30] ;  /* 0x00003004ff047984 */ /* 0x000e220008000c00 */
[----:B------:R-:W-:Y:S01]  /*1680*/  ISETP.GT.U32.AND P0, PT, R8, 0x60, PT ;  /* 0x000000600800780c */ /* 0x000fe20003f04070 */
[----:B------:R-:W-:Y:S02]  /*1690*/  IMAD.MOV.U32 R2, RZ, RZ, R10 ;  /* 0x000000ffff027224 */ /* 0x000fe400078e000a */
[----:B------:R-:W-:Y:S01]  /*16a0*/  IMAD.MOV.U32 R3, RZ, RZ, R11 ;  /* 0x000000ffff037224 */ /* 0x000fe200078e000b */
[----:B------:R-:W-:-:S05]  /*16b0*/  ISETP.GT.U32.AND.EX P0, PT, R9, RZ, PT, P0 ;  /* 0x000000ff0900720c */ /* 0x000fca0003f04100 */
[----:B------:R-:W-:-:S06]  /*16c0*/  DSETP.GEU.AND P3, PT, R2, R18, PT ;  /* 0x000000120200722a */ /* 0x000fcc0003f6e000 */
[----:B------:R-:W-:Y:S02]  /*16d0*/  @P1 FSEL R10, R18, R10, !P3 ;  /* 0x0000000a120a1208 */ /* 0x000fe40005800000 */
[----:B------:R-:W-:Y:S02]  /*16e0*/  @P1 FSEL R11, R19, R11, !P3 ;  /* 0x0000000b130b1208 */ /* 0x000fe40005800000 */
[----:B------:R-:W-:Y:S01]  /*16f0*/  ISETP.GT.U32.AND P1, PT, R8, 0x80, PT ;  /* 0x000000800800780c */ /* 0x000fe20003f24070 */
[----:B------:R-:W-:Y:S02]  /*1700*/  IMAD.MOV.U32 R2, RZ, RZ, R10 ;  /* 0x000000ffff027224 */ /* 0x000fe400078e000a */
[----:B------:R-:W-:Y:S01]  /*1710*/  IMAD.MOV.U32 R3, RZ, RZ, R11 ;  /* 0x000000ffff037224 */ /* 0x000fe200078e000b */
[----:B------:R-:W-:-:S05]  /*1720*/  ISETP.GT.U32.AND.EX P1, PT, R9, RZ, PT, P1 ;  /* 0x000000ff0900720c */ /* 0x000fca0003f24110 */
[----:B--2---:R-:W-:Y:S01]  /*1730*/  DSETP.GEU.AND P3, PT, R2, R12, PT ;  /* 0x0000000c0200722a */ /* 0x004fe20003f6e000 */
[----:B------:R-:W1:Y:S05]  /*1740*/  LDS.64 R2, [UR4+0x40] ;  /* 0x00004004ff027984 */ /* 0x000e6a0008000a00 */
[----:B------:R-:W-:Y:S02]  /*1750*/  @P0 FSEL R10, R12, R10, !P3 ;  /* 0x0000000a0c0a0208 */ /* 0x000fe40005800000 */
[----:B------:R-:W-:Y:S02]  /*1760*/  @P0 FSEL R11, R13, R11, !P3 ;  /* 0x0000000b0d0b0208 */ /* 0x000fe40005800000 */
[----:B------:R-:W-:-:S04]  /*1770*/  ISETP.GT.U32.AND P0, PT, R8, 0xa0, PT ;  /* 0x000000a00800780c */ /* 0x000fc80003f04070 */
[----:B------:R-:W-:Y:S01]  /*1780*/  DSETP.GEU.AND P3, PT, R10, R14, PT ;  /* 0x0000000e0a00722a */ /* 0x000fe20003f6e000 */
[----:B------:R-:W-:-:S05]  /*1790*/  ISETP.GT.U32.AND.EX P0, PT, R9, RZ, PT, P0 ;  /* 0x000000ff0900720c */ /* 0x000fca0003f04100 */
[----:B------:R-:W-:Y:S02]  /*17a0*/  @P1 FSEL R10, R14, R10, !P3 ;  /* 0x0000000a0e0a1208 */ /* 0x000fe40005800000 */
[----:B------:R-:W-:Y:S02]  /*17b0*/  @P1 FSEL R11, R15, R11, !P3 ;  /* 0x0000000b0f0b1208 */ /* 0x000fe40005800000 */
[----:B------:R-:W-:-:S04]  /*17c0*/  ISETP.GT.U32.AND P1, PT, R8, 0xc0, PT ;  /* 0x000000c00800780c */ /* 0x000fc80003f24070 */
[----:B0-----:R-:W-:Y:S01]  /*17d0*/  DSETP.GEU.AND P3, PT, R10, R4, PT ;  /* 0x000000040a00722a */ /* 0x001fe20003f6e000 */
[----:B------:R-:W-:-:S05]  /*17e0*/  ISETP.GT.U32.AND.EX P1, PT, R9, RZ, PT, P1 ;  /* 0x000000ff0900720c */ /* 0x000fca0003f24110 */
[----:B------:R-:W-:Y:S02]  /*17f0*/  @P0 FSEL R10, R4, R10, !P3 ;  /* 0x0000000a040a0208 */ /* 0x000fe40005800000 */
[----:B------:R-:W-:Y:S02]  /*1800*/  @P0 FSEL R11, R5, R11, !P3 ;  /* 0x0000000b050b0208 */ /* 0x000fe40005800000 */
[----:B------:R-:W-:Y:S01]  /*1810*/  ISETP.GT.U32.AND P0, PT, R8, 0xe0, PT ;  /* 0x000000e00800780c */ /* 0x000fe20003f04070 */
[----:B------:R-:W-:Y:S02]  /*1820*/  IMAD.MOV.U32 R4, RZ, RZ, R10 ;  /* 0x000000ffff047224 */ /* 0x000fe400078e000a */
[----:B------:R-:W-:Y:S01]  /*1830*/  IMAD.MOV.U32 R5, RZ, RZ, R11 ;  /* 0x000000ffff057224 */ /* 0x000fe200078e000b */
[----:B------:R-:W-:-:S05]  /*1840*/  ISETP.GT.U32.AND.EX P0, PT, R9, RZ, PT, P0 ;  /* 0x000000ff0900720c */ /* 0x000fca0003f04100 */
        /* <DEDUP_REMOVED lines=11> */
.L_x_490:
[----:B------:R-:W0:Y:S01]  /*1900*/  S2R R0, SR_TID.X ;  /* 0x0000000000007919 */ /* 0x000e220000002100 */
[----:B------:R-:W0:Y:S02]  /*1910*/  LDC.64 R10, c[0x0][0x380] ;  /* 0x0000e000ff0a7b82 */ /* 0x000e240000000a00 */
[----:B0-----:R-:W-:-:S05]  /*1920*/  IMAD.WIDE.U32 R10, R0, 0x8, R10 ;  /* 0x00000008000a7825 */ /* 0x001fca00078e000a */
        /* <DEDUP_REMOVED lines=23> */
[----:B------:R-:W-:Y:S01]  /*1aa0*/  IMAD.MOV.U32 R3, RZ, RZ, 0x800 ;  /* 0x00000800ff037424 */ /* 0x000fe200078e00ff */
[----:B------:R-:W-:-:S04]  /*1ab0*/  IADD3 R2, P1, PT, R8, -0x800, RZ ;  /* 0xfffff80008027810 */ /* 0x000fc80007f3e0ff */
[----:B------:R-:W-:-:S06]  /*1ac0*/  DSETP.GEU.AND P0, PT, R4, R18, PT ;  /* 0x000000120400722a */ /* 0x000fcc0003f0e000 */
[----:B------:R-:W-:Y:S01]  /*1ad0*/  FSEL R6, R18, R4, !P0 ;  /* 0x0000000412067208 */ /* 0x000fe20004000000 */
[----:B------:R-:W-:Y:S01]  /*1ae0*/  IMAD.MOV.U32 R4, RZ, RZ, RZ ;  /* 0x000000ffff047224 */ /* 0x000fe200078e00ff */
[----:B------:R-:W-:Y:S02]  /*1af0*/  FSEL R7, R19, R5, !P0 ;  /* 0x0000000513077208 */ /* 0x000fe40004000000 */
[----:B------:R-:W-:Y:S02]  /*1b00*/  ISETP.GE.U32.AND P0, PT, R2, 0x800, PT ;  /* 0x000008000200780c */ /* 0x000fe40003f06070 */
[----:B------:R-:W-:Y:S02]  /*1b10*/  IADD3.X R5, PT, PT, R9, -0x1, RZ, P1, !PT ;  /* 0xffffffff09057810 */ /* 0x000fe40000ffe4ff */
[----:B------:R-:W-:Y:S02]  /*1b20*/  DSETP.GEU.AND P1, PT, R6, R20, PT ;  /* 0x000000140600722a */ /* 0x000fe40003f2e000 */
[----:B------:R-:W-:-:S04]  /*1b30*/  ISETP.GE.U32.AND.EX P0, PT, R5, RZ, PT, P0 ;  /* 0x000000ff0500720c */ /* 0x000fc80003f06100 */
[----:B------:R-:W-:Y:S02]  /*1b40*/  FSEL R6, R20, R6, !P1 ;  /* 0x0000000614067208 */ /* 0x000fe40004800000 */
[----:B------:R-:W-:-:S07]  /*1b50*/  FSEL R7, R21, R7, !P1 ;  /* 0x0000000715077208 */ /* 0x000fce0004800000 */
[----:B------:R-:W-:Y:S05]  /*1b60*/  @!P0 BRA `(.L_x_505) ;  /* 0x0000000000bc8947 */ /* 0x000fea0003800000 */
[----:B------:R-:W0:Y:S01]  /*1b70*/  LDC.64 R8, c[0x0][0x390] ;  /* 0x0000e400ff087b82 */ /* 0x000e220000000a00 */
[----:B------:R-:W-:Y:S02]  /*1b80*/  IMAD.MOV.U32 R3, RZ, RZ, 0x800 ;  /* 0x00000800ff037424 */ /* 0x000fe400078e00ff */
[----:B------:R-:W-:-:S07]  /*1b90*/  IMAD.MOV.U32 R4, RZ, RZ, RZ ;  /* 0x000000ffff047224 */ /* 0x000fce00078e00ff */
.L_x_507:
[----:B------:R-:W-:-:S04]  /*1ba0*/  LEA R16, P0, R3, R10, 0x3 ;  /* 0x0000000a03107211 */ /* 0x000fc800078018ff */
[----:B------:R-:W-:-:S05]  /*1bb0*/  LEA.HI.X R17, R3, R11, R4, 0x3, P0 ;  /* 0x0000000b03117211 */ /* 0x000fca00000f1c04 */
        /* <DEDUP_REMOVED lines=28> */
[----:B0-----:R-:W-:Y:S02]  /*1d80*/  IADD3 R12, P1, PT, -R3, R8, RZ ;  /* 0x00000008030c7210 */ /* 0x001fe40007f3e1ff */
[----:B------:R-:W-:Y:S02]  /*1d90*/  FSEL R7, R13, R7, !P0 ;  /* 0x000000070d077208 */ /* 0x000fe40004000000 */
[----:B------:R-:W-:Y:S01]  /*1da0*/  ISETP.GE.U32.AND P0, PT, R12, 0x800, PT ;  /* 0x000008000c00780c */ /* 0x000fe20003f06070 */
[----:B------:R-:W-:-:S03]  /*1db0*/  IMAD.X R12, R9, 0x1, ~R4, P1 ;  /* 0x00000001090c7824 */ /* 0x000fc600008e0e04 */
[----:B------:R-:W-:Y:S02]  /*1dc0*/  DSETP.GEU.AND P1, PT, R6, R14, PT ;  /* 0x0000000e0600722a */ /* 0x000fe40003f2e000 */
[----:B------:R-:W-:-:S04]  /*1dd0*/  ISETP.GE.U32.AND.EX P0, PT, R12, RZ, PT, P0 ;  /* 0x000000ff0c00720c */ /* 0x000fc80003f06100 */
[----:B------:R-:W-:Y:S02]  /*1de0*/  FSEL R6, R14, R6, !P1 ;  /* 0x000000060e067208 */ /* 0x000fe40004800000 */
[----:B------:R-:W-:-:S07]  /*1df0*/  FSEL R7, R15, R7, !P1 ;  /* 0x000000070f077208 */ /* 0x000fce0004800000 */
[----:B------:R-:W-:Y:S05]  /*1e00*/  @!P0 BRA `(.L_x_506) ;  /* 0x0000000c00088947 */ /* 0x000fea0003800000 */
[----:B------:R-:W-:-:S05]  /*1e10*/  IADD3 R3, P0, PT, R3, 0x800, RZ ;  /* 0x0000080003037810 */ /* 0x000fca0007f1e0ff */
[----:B------:R-:W-:Y:S01]  /*1e20*/  IMAD.X R4, RZ, RZ, R4, P0 ;  /* 0x000000ffff047224 */ /* 0x000fe200000e0604 */
[----:B------:R-:W-:-:S04]  /*1e30*/  ISETP.GT.U32.AND P0, PT, R3, R2, PT ;  /* 0x000000020300720c */ /* 0x000fc80003f04070 */
[----:B------:R-:W-:-:S13]  /*1e40*/  ISETP.GT.U32.AND.EX P0, PT, R4, R5, PT, P0 ;  /* 0x000000050400720c */ /* 0x000fda0003f04100 */
[----:B------:R-:W-:Y:S05]  /*1e50*/  @!P0 BRA `(.L_x_507) ;  /* 0xfffffffc00508947 */ /* 0x000fea000383ffff */
.L_x_505:
[----:B------:R-:W-:Y:S01]  /*1e60*/  IMAD.IADD R5, R8, 0x1, -R3 ;  /* 0x0000000108057824 */ /* 0x000fe200078e0a03 */
[----:B------:R-:W-:Y:S01]  /*1e70*/  ISETP.GE.U32.AND P1, PT, R3, R8, PT ;  /* 0x000000080300720c */ /* 0x000fe20003f26070 */
[----:B------:R-:W-:Y:S03]  /*1e80*/  BSSY.RECONVERGENT B1, `(.L_x_506) ;  /* 0x00000ba000017945 */ /* 0x000fe60003800200 */
[----:B------:R-:W-:-:S04]  /*1e90*/  ISETP.GE.AND P0, PT, R0, R5, PT ;  /* 0x000000050000720c */ /* 0x000fc80003f06270 */
[----:B------:R-:W-:-:S13]  /*1ea0*/  ISETP.GE.U32.OR.EX P0, PT, R4, R9, P0, P1 ;  /* 0x000000090400720c */ /* 0x000fda0000706510 */
[----:B------:R-:W-:Y:S05]  /*1eb0*/  @P0 BRA `(.L_x_508) ;  /* 0x0000000800d80947 */ /* 0x000fea0003800000 */
[----:B------:R-:W-:Y:S01]  /*1ec0*/  LOP3.LUT R2, RZ, R0, RZ, 0x33, !PT ;  /* 0x00000000ff027212 */ /* 0x000fe200078e33ff */
[----:B------:R-:W-:Y:S03]  /*1ed0*/  BSSY.RECONVERGENT B2, `(.L_x_509) ;  /* 0x0000058000027945 */ /* 0x000fe60003800200 */
[----:B------:R-:W-:-:S04]  /*1ee0*/  IADD3 R2, PT, PT, -R3, R8, R2 ;  /* 0x0000000803027210 */ /* 0x000fc80007ffe102 */
[C---:B------:R-:W-:Y:S02]  /*1ef0*/  ISETP.GE.U32.AND P1, PT, R2.reuse, 0xf00, PT ;  /* 0x00000f000200780c */ /* 0x040fe40003f26070 */
[----:B------:R-:W-:Y:S01]  /*1f00*/  LEA.HI R5, R2, 0x1, RZ, 0x18 ;  /* 0x0000000102057811 */ /* 0x000fe200078fc0ff */
[----:B------:R-:W-:-:S03]  /*1f10*/  IMAD.MOV.U32 R2, RZ, RZ, R0 ;  /* 0x000000ffff027224 */ /* 0x000fc600078e0000 */
[----:B------:R-:W-:-:S04]  /*1f20*/  LOP3.LUT R42, R5, 0xf, RZ, 0xc0, !PT ;  /* 0x0000000f052a7812 */ /* 0x000fc800078ec0ff */
[----:B------:R-:W-:-:S03]  /*1f30*/  ISETP.NE.AND P0, PT, R42, RZ, PT ;  /* 0x000000ff2a00720c */ /* 0x000fc60003f05270 */
[----:B------:R-:W-:Y:S10]  /*1f40*/  @!P1 BRA `(.L_x_510) ;  /* 0x0000000400409947 */ /* 0x000ff40003800000 */
[----:B------:R-:W0:Y:S01]  /*1f50*/  LDCU.64 UR4, c[0x0][0x380] ;  /* 0x00007000ff0477ac */ /* 0x000e220008000a00 */
[----:B------:R-:W-:Y:S02]  /*1f60*/  IADD3 R9, P1, PT, R0, R3, RZ ;  /* 0x0000000300097210 */ /* 0x000fe40007f3e0ff */
[----:B------:R-:W-:-:S03]  /*1f70*/  LOP3.LUT R43, R5, 0x1fffff0, RZ, 0xc0, !PT ;  /* 0x01fffff0052b7812 */ /* 0x000fc600078ec0ff */
[----:B------:R-:W-:Y:S02]  /*1f80*/  IMAD.X R2, RZ, RZ, R4, P1 ;  /* 0x000000ffff027224 */ /* 0x000fe400008e0604 */
[----:B------:R-:W-:Y:S01]  /*1f90*/  IMAD.MOV R43, RZ, RZ, -R43 ;  /* 0x000000ffff2b7224 */ /* 0x000fe200078e0a2b */
[----:B0-----:R-:W-:-:S04]  /*1fa0*/  LEA R8, P2, R9, UR4, 0x3 ;  /* 0x0000000409087c11 */ /* 0x001fc8000f8418ff */
[----:B------:R-:W-:Y:S02]  /*1fb0*/  IADD3 R8, P1, PT, R8, 0x4000, RZ ;  /* 0x0000400008087810 */ /* 0x000fe40007f3e0ff */
[----:B------:R-:W-:Y:S01]  /*1fc0*/  LEA.HI.X R9, R9, UR5, R2, 0x3, P2 ;  /* 0x0000000509097c11 */ /* 0x000fe200090f1c02 */
[----:B------:R-:W-:-:S04]  /*1fd0*/  IMAD.MOV.U32 R2, RZ, RZ, R0 ;  /* 0x000000ffff027224 */ /* 0x000fc800078e0000 */
[----:B------:R-:W-:-:S07]  /*1fe0*/  IMAD.X R9, RZ, RZ, R9, P1 ;  /* 0x000000ffff097224 */ /* 0x000fce00008e0609 */
.L_x_511:
[----:B------:R-:W2:Y:S04]  /*1ff0*/  LDG.E.64 R10, desc[UR6][R8.64+-0x4000] ;  /* 0xffc00006080a7981 */ /* 0x000ea8000c1e1b00 */
[----:B------:R-:W3:Y:S04]  /*2000*/  LDG.E.64 R12, desc[UR6][R8.64+-0x3800] ;  /* 0xffc80006080c7981 */ /* 0x000ee8000c1e1b00 */
[----:B------:R-:W4:Y:S04]  /*2010*/  LDG.E.64 R14, desc[UR6][R8.64+-0x3000] ;  /* 0xffd00006080e7981 */ /* 0x000f28000c1e1b00 */
[----:B------:R-:W5:Y:S04]  /*2020*/  LDG.E.64 R16, desc[UR6][R8.64+-0x2800] ;  /* 0xffd8000608107981 */ /* 0x000f68000c1e1b00 */
        /* <DEDUP_REMOVED lines=11> */
[----:B------:R0:W5:Y:S01]  /*20e0*/  LDG.E.64 R40, desc[UR6][R8.64+0x3800] ;  /* 0x0038000608287981 */ /* 0x000162000c1e1b00 */
[----:B------:R-:W-:-:S02]  /*20f0*/  VIADD R43, R43, 0x10 ;  /* 0x000000102b2b7836 */ /* 0x000fc40000000000 */
[----:B------:R-:W-:-:S03]  /*2100*/  VIADD R2, R2, 0x1000 ;  /* 0x0000100002027836 */ /* 0x000fc60000000000 */
[----:B------:R-:W-:Y:S02]  /*2110*/  ISETP.NE.AND P2, PT, R43, RZ, PT ;  /* 0x000000ff2b00720c */ /* 0x000fe40003f45270 */
[----:B0-----:R-:W-:-:S05]  /*2120*/  IADD3 R8, P3, PT, R8, 0x8000, RZ ;  /* 0x0000800008087810 */ /* 0x001fca0007f7e0ff */
        /* <DEDUP_REMOVED lines=50> */
.L_x_510:
[----:B------:R-:W-:Y:S05]  /*2450*/  BSYNC.RECONVERGENT B2 ;  /* 0x0000000000027941 */ /* 0x000fea0003800200 */
.L_x_509:
[----:B------:R-:W-:Y:S05]  /*2460*/  @!P0 BRA `(.L_x_508) ;  /* 0x00000004006c8947 */ /* 0x000fea0003800000 */
[----:B------:R-:W-:Y:S01]  /*2470*/  ISETP.GE.U32.AND P1, PT, R42, 0x8, PT ;  /* 0x000000082a00780c */ /* 0x000fe20003f26070 */
[----:B------:R-:W-:Y:S01]  /*2480*/  BSSY.RECONVERGENT B2, `(.L_x_512) ;  /* 0x000002a000027945 */ /* 0x000fe20003800200 */
[----:B------:R-:W-:-:S04]  /*2490*/  LOP3.LUT R26, R5, 0x7, RZ, 0xc0, !PT ;  /* 0x00000007051a7812 */ /* 0x000fc800078ec0ff */
[----:B------:R-:W-:-:S07]  /*24a0*/  ISETP.NE.AND P0, PT, R26, RZ, PT ;  /* 0x000000ff1a00720c */ /* 0x000fce0003f05270 */
[----:B------:R-:W-:Y:S06]  /*24b0*/  @!P1 BRA `(.L_x_513) ;  /* 0x0000000000989947 */ /* 0x000fec0003800000 */
[----:B------:R-:W0:Y:S01]  /*24c0*/  LDCU.64 UR4, c[0x0][0x380] ;  /* 0x00007000ff0477ac */ /* 0x000e220008000a00 */
[----:B------:R-:W-:-:S05]  /*24d0*/  IADD3 R8, P1, PT, R2, R3, RZ ;  /* 0x0000000302087210 */ /* 0x000fca0007f3e0ff */
[----:B------:R-:W-:Y:S01]  /*24e0*/  IMAD.X R9, RZ, RZ, R4, P1 ;  /* 0x000000ffff097224 */ /* 0x000fe200008e0604 */
[----:B0-----:R-:W-:-:S04]  /*24f0*/  LEA R10, P1, R8, UR4, 0x3 ;  /* 0x00000004080a7c11 */ /* 0x001fc8000f8218ff */
        /* <DEDUP_REMOVED lines=34> */
.L_x_513:
[----:B------:R-:W-:Y:S05]  /*2720*/  BSYNC.RECONVERGENT B2 ;  /* 0x0000000000027941 */ /* 0x000fea0003800200 */
.L_x_512:
        /* <DEDUP_REMOVED lines=28> */
.L_x_515:
[----:B------:R-:W-:Y:S05]  /*28f0*/  BSYNC.RECONVERGENT B2 ;  /* 0x0000000000027941 */ /* 0x000fea0003800200 */
.L_x_514:
[----:B------:R-:W-:Y:S05]  /*2900*/  @!P0 BRA `(.L_x_508) ;  /* 0x0000000000448947 */ /* 0x000fea0003800000 */
[----:B------:R-:W0:Y:S01]  /*2910*/  LDCU.64 UR4, c[0x0][0x380] ;  /* 0x00007000ff0477ac */ /* 0x000e220008000a00 */
[----:B------:R-:W-:-:S05]  /*2920*/  IADD3 R3, P0, PT, R2, R3, RZ ;  /* 0x0000000302037210 */ /* 0x000fca0007f1e0ff */
[----:B------:R-:W-:Y:S02]  /*2930*/  IMAD.X R8, RZ, RZ, R4, P0 ;  /* 0x000000ffff087224 */ /* 0x000fe400000e0604 */
[----:B------:R-:W-:Y:S01]  /*2940*/  IMAD.MOV R4, RZ, RZ, -R18 ;  /* 0x000000ffff047224 */ /* 0x000fe200078e0a12 */
[----:B0-----:R-:W-:-:S04]  /*2950*/  LEA R5, P1, R3, UR4, 0x3 ;  /* 0x0000000403057c11 */ /* 0x001fc8000f8218ff */
[----:B------:R-:W-:-:S09]  /*2960*/  LEA.HI.X R8, R3, UR5, R8, 0x3, P1 ;  /* 0x0000000503087c11 */ /* 0x000fd200088f1c08 */
.L_x_516:
[----:B------:R-:W-:Y:S02]  /*2970*/  IMAD.MOV.U32 R2, RZ, RZ, R5 ;  /* 0x000000ffff027224 */ /* 0x000fe400078e0005 */
[----:B------:R-:W-:-:S06]  /*2980*/  IMAD.MOV.U32 R3, RZ, RZ, R8 ;  /* 0x000000ffff037224 */ /* 0x000fcc00078e0008 */
[----:B------:R-:W2:Y:S01]  /*2990*/  LDG.E.64 R2, desc[UR6][R2.64] ;  /* 0x0000000602027981 */ /* 0x000ea2000c1e1b00 */
[----:B------:R-:W-:Y:S01]  /*29a0*/  VIADD R4, R4, 0x1 ;  /* 0x0000000104047836 */ /* 0x000fe20000000000 */
[----:B------:R-:W-:-:S04]  /*29b0*/  IADD3 R5, P2, PT, R5, 0x800, RZ ;  /* 0x0000080005057810 */ /* 0x000fc80007f5e0ff */
[----:B------:R-:W-:Y:S01]  /*29c0*/  ISETP.NE.AND P1, PT, R4, RZ, PT ;  /* 0x000000ff0400720c */ /* 0x000fe20003f25270 */
[----:B------:R-:W-:Y:S01]  /*29d0*/  IMAD.X R8, RZ, RZ, R8, P2 ;  /* 0x000000ffff087224 */ /* 0x000fe200010e0608 */
[----:B--2---:R-:W-:-:S06]  /*29e0*/  DSETP.GEU.AND P0, PT, R6, R2, PT ;  /* 0x000000020600722a */ /* 0x004fcc0003f0e000 */
[----:B------:R-:W-:Y:S02]  /*29f0*/  FSEL R6, R2, R6, !P0 ;  /* 0x0000000602067208 */ /* 0x000fe40004000000 */
[----:B------:R-:W-:-:S03]  /*2a00*/  FSEL R7, R3, R7, !P0 ;  /* 0x0000000703077208 */ /* 0x000fc60004000000 */
[----:B------:R-:W-:Y:S05]  /*2a10*/  @P1 BRA `(.L_x_516) ;  /* 0xfffffffc00d41947 */ /* 0x000fea000383ffff */
.L_x_508:
[----:B------:R-:W-:Y:S05]  /*2a20*/  BSYNC.RECONVERGENT B1 ;  /* 0x0000000000017941 */ /* 0x000fea0003800200 */
.L_x_506:
        /* <DEDUP_REMOVED lines=33> */
[----:B------:R-:W-:-:S03]  /*2c40*/  @!P1 FSEL R5, R3, R5, !P0 ;  /* 0x0000000503059208 */ /* 0x000fc60004000000 */
[----:B------:R-:W-:Y:S04]  /*2c50*/  SHFL.DOWN PT, R2, R4, 0x10, 0x1f ;  /* 0x0a001f0004027f89 */ /* 0x000fe800000e0000 */
[----:B------:R-:W0:Y:S02]  /*2c60*/  SHFL.DOWN PT, R3, R5, 0x10, 0x1f ;  /* 0x0a001f0005037f89 */ /* 0x000e2400000e0000 */
[----:B0-----:R-:W-:-:S06]  /*2c70*/  DSETP.GEU.AND P0, PT, R4, R2, PT ;  /* 0x000000020400722a */ /* 0x001fcc0003f0e000 */
[----:B------:R-:W-:Y:S02]  /*2c80*/  FSEL R2, R2, R4, !P0 ;  /* 0x0000000402027208 */ /* 0x000fe40004000000 */
[----:B------:R-:W-:Y:S02]  /*2c90*/  FSEL R3, R3, R5, !P0 ;  /* 0x0000000503037208 */ /* 0x000fe40004000000 */
[----:B------:R-:W-:-:S03]  /*2ca0*/  ISETP.GT.AND P0, PT, R9, 0xf, PT ;  /* 0x0000000f0900780c */ /* 0x000fc60003f04270 */
[----:B------:R0:W-:Y:S01]  /*2cb0*/  @!P2 STS.64 [R7+0x8], R2 ;  /* 0x000008020700a388 */ /* 0x0001e20000000a00 */
[----:B------:R-:W-:Y:S01]  /*2cc0*/  BAR.SYNC.DEFER_BLOCKING 0x0 ;  /* 0x0000000000007b1d */ /* 0x000fe20000010000 */
[----:B------:R-:W-:Y:S02]  /*2cd0*/  ISETP.NE.AND P2, PT, R0, RZ, PT ;  /* 0x000000ff0000720c */ /* 0x000fe40003f45270 */
[----:B------:R-:W-:Y:S02]  /*2ce0*/  FSEL R0, R4, R2, P0 ;  /* 0x0000000204007208 */ /* 0x000fe40000000000 */
[----:B------:R-:W-:-:S03]  /*2cf0*/  FSEL R5, R5, R3, P0 ;  /* 0x0000000305057208 */ /* 0x000fc60000000000 */
[----:B0-----:R-:W-:Y:S02]  /*2d00*/  IMAD.MOV.U32 R2, RZ, RZ, R0 ;  /* 0x000000ffff027224 */ /* 0x001fe400078e0000 */
[----:B------:R-:W-:-:S04]  /*2d10*/  IMAD.MOV.U32 R3, RZ, RZ, R5 ;  /* 0x000000ffff037224 */ /* 0x000fc800078e0005 */
[----:B------:R-:W-:Y:S05]  /*2d20*/  @P2 BRA `(.L_x_504) ;  /* 0x0000000000702947 */ /* 0x000fea0003800000 */
        /* <DEDUP_REMOVED lines=27> */
[----:B------:R-:W-:-:S07]  /*2ee0*/  FSEL R3, R3, R5, !P0 ;  /* 0x0000000503037208 */ /* 0x000fce0004000000 */
.L_x_504:
[----:B------:R-:W-:Y:S05]  /*2ef0*/  BSYNC.RECONVERGENT B0 ;  /* 0x0000000000007941 */ /* 0x000fea0003800200 */
.L_x_489:
[----:B------:R-:W-:Y:S05]  /*2f00*/  @P2 EXIT ;  /* 0x000000000000294d */ /* 0x000fea0003800000 */
[----:B------:R-:W1:Y:S01]  /*2f10*/  LDCU.64 UR8, c[0x0][0x3a0] ;  /* 0x00007400ff0877ac */ /* 0x000e620008000a00 */
[----:B------:R-:W2:Y:S01]  /*2f20*/  LDC.64 R4, c[0x0][0x388] ;  /* 0x0000e200ff047b82 */ /* 0x000ea20000000a00 */
[----:B------:R-:W0:Y:S01]  /*2f30*/  LDCU.64 UR4, c[0x0][0x3a0] ;  /* 0x00007400ff0477ac */ /* 0x000e220008000a00 */
[----:B-1----:R-:W-:-:S06]  /*2f40*/  DSETP.GT.AND P0, PT, R2, UR8, PT ;  /* 0x0000000802007e2a */ /* 0x002fcc000bf04000 */
[----:B0-----:R-:W-:Y:S02]  /*2f50*/  FSEL R2, R2, UR4, P0 ;  /* 0x0000000402027c08 */ /* 0x001fe40008000000 */
[----:B------:R-:W-:-:S05]  /*2f60*/  FSEL R3, R3, UR5, P0 ;  /* 0x0000000503037c08 */ /* 0x000fca0008000000 */
[----:B--2---:R-:W-:Y:S01]  /*2f70*/  STG.E.64 desc[UR6][R4.64], R2 ;  /* 0x0000000204007986 */ /* 0x004fe2000c101b06 */
[----:B------:R-:W-:Y:S05]  /*2f80*/  EXIT ;  /* 0x000000000000794d */ /* 0x000fea0003800000 */
.L_x_517:
        /* <DEDUP_REMOVED lines=15> */
.L_x_1281:


//--------------------- .text._ZN3cub18CUB_300001_SM_10006detail6reduce28DeviceReduceSingleTileKernelINS2_10policy_hubIdj11max_functorIdEE10Policy1000EPdS9_iS6_ddN4cuda3std3__410__identityEEEvT0_T1_T2_T3_T4_T6_ --------------------------
	.section	.text._ZN3cub18CUB_300001_SM_10006detail6reduce28DeviceReduceSingleTileKernelINS2_10policy_hubIdj11max_functorIdEE10Policy1000EPdS9_iS6_ddN4cuda3std3__410__identityEEEvT0_T1_T2_T3_T4_T6_,"ax",@progbits
	.align	128
        .global         _ZN3cub18CUB_300001_SM_10006detail6reduce28DeviceReduceSingleTileKernelINS2_10policy_hubIdj11max_functorIdEE10Policy1000EPdS9_iS6_ddN4cuda3std3__410__identityEEEvT0_T1_T2_T3_T4_T6_
        .type           _ZN3cub18CUB_300001_SM_10006detail6reduce28DeviceReduceSingleTileKernelINS2_10policy_hubIdj11max_functorIdEE10Policy1000EPdS9_iS6_ddN4cuda3std3__410__identityEEEvT0_T1_T2_T3_T4_T6_,@function
        .size           _ZN3cub18CUB_300001_SM_10006detail6reduce28DeviceReduceSingleTileKernelINS2_10policy_hubIdj11max_functorIdEE10Policy1000EPdS9_iS6_ddN4cuda3std3__410__identityEEEvT0_T1_T2_T3_T4_T6_,(.L_x_1282 - _ZN3cub18CUB_300001_SM_10006detail6reduce28DeviceReduceSingleTileKernelINS2_10policy_hubIdj11max_functorIdEE10Policy1000EPdS9_iS6_ddN4cuda3std3__410__identityEEEvT0_T1_T2_T3_T4_T6_)
        .other          _ZN3cub18CUB_300001_SM_10006detail6reduce28DeviceReduceSingleTileKernelINS2_10policy_hubIdj11max_functorIdEE10Policy1000EPdS9_iS6_ddN4cuda3std3__410__identityEEEvT0_T1_T2_T3_T4_T6_,@"STO_CUDA_ENTRY STV_DEFAULT"
_ZN3cub18CUB_300001_SM_10006detail6reduce28DeviceReduceSingleTileKernelINS2_10policy_hubIdj11max_functorIdEE10Policy1000EPdS9_iS6_ddN4cuda3std3__410__identityEEEvT0_T1_T2_T3_T4_T6_:
.text._ZN3cub18CUB_300001_SM_10006detail6reduce28DeviceReduceSingleTileKernelINS2_10policy_hubIdj11max_functorIdEE10Policy1000EPdS9_iS6_ddN4cuda3std3__410__identityEEEvT0_T1_T2_T3_T4_T6_:
        /* <DEDUP_REMOVED lines=13> */
.L_x_518:
        /* <DEDUP_REMOVED lines=16> */
.L_x_523:
[----:B------:R-:W-:Y:S05]  /*01d0*/  BSYNC.RECONVERGENT B1 ;  /* 0x0000000000017941 */ /* 0x000fea0003800200 */
.L_x_522:
        /* <DEDUP_REMOVED lines=17> */
.L_x_528:
        /* <DEDUP_REMOVED lines=12> */
.L_x_527:
[----:B------:R-:W-:Y:S05]  /*03b0*/  BSYNC.RECONVERGENT B2 ;  /* 0x0000000000027941 */ /* 0x000fea0003800200 */
.L_x_526:
        /* <DEDUP_REMOVED lines=9> */
.L_x_531:
        /* <DEDUP_REMOVED lines=74> */
.L_x_530:
[----:B------:R-:W-:Y:S05]  /*08f0*/  BSYNC.RECONVERGENT B2 ;  /* 0x0000000000027941 */ /* 0x000fea0003800200 */
.L_x_529:
        /* <DEDUP_REMOVED lines=42> */
.L_x_533:
[----:B------:R-:W-:Y:S05]  /*0ba0*/  BSYNC.RECONVERGENT B2 ;  /* 0x0000000000027941 */ /* 0x000fea0003800200 */
.L_x_532:
        /* <DEDUP_REMOVED lines=20> */
.L_x_525:
[----:B------:R-:W-:Y:S05]  /*0cf0*/  BSYNC.RECONVERGENT B1 ;  /* 0x0000000000017941 */ /* 0x000fea0003800200 */
.L_x_524:
        /* <DEDUP_REMOVED lines=81> */
.L_x_534:
        /* <DEDUP_REMOVED lines=108> */
.L_x_521:
        /* <DEDUP_REMOVED lines=38> */
.L_x_538:
        /* <DEDUP_REMOVED lines=37> */
.L_x_536:
        /* <DEDUP_REMOVED lines=19> */
.L_x_542:
        /* <DEDUP_REMOVED lines=10> */
.L_x_541:
[----:B------:R-:W-:Y:S05]  /*1f50*/  BSYNC.RECONVERGENT B2 ;  /* 0x0000000000027941 */ /* 0x000fea0003800200 */
.L_x_540:
        /* <DEDUP_REMOVED lines=16> */
.L_x_545:
        /* <DEDUP_REMOVED lines=77> */
.L_x_544:
[----:B------:R-:W-:Y:S05]  /*2530*/  BSYNC.RECONVERGENT B2 ;  /* 0x0000000000027941 */ /* 0x000fea0003800200 */
.L_x_543:
        /* <DEDUP_REMOVED lines=44> */
.L_x_547:
[----:B------:R-:W-:Y:S05]  /*2800*/  BSYNC.RECONVERGENT B2 ;  /* 0x0000000000027941 */ /* 0x000fea0003800200 */
.L_x_546:
        /* <DEDUP_REMOVED lines=19> */
.L_x_539:
[----:B------:R-:W-:Y:S05]  /*2940*/  BSYNC.RECONVERGENT B1 ;  /* 0x0000000000017941 */ /* 0x000fea0003800200 */
.L_x_537:
        /* <DEDUP_REMOVED lines=75> */
.L_x_520:
        /* <DEDUP_REMOVED lines=12> */
.L_x_550:
[----:B------:R-:W-:Y:S05]  /*2ec0*/  BSYNC.RECONVERGENT B1 ;  /* 0x0000000000017941 */ /* 0x000fea0003800200 */
.L_x_549:
        /* <DEDUP_REMOVED lines=17> */
.L_x_555:
        /* <DEDUP_REMOVED lines=12> */
.L_x_554:
[----:B------:R-:W-:Y:S05]  /*30a0*/  BSYNC.RECONVERGENT B2 ;  /* 0x0000000000027941 */ /* 0x000fea0003800200 */
.L_x_553:
        /* <DEDUP_REMOVED lines=9> */
.L_x_558:
        /* <DEDUP_REMOVED lines=74> */
.L_x_557:
[----:B------:R-:W-:Y:S05]  /*35e0*/  BSYNC.RECONVERGENT B2 ;  /* 0x0000000000027941 */ /* 0x000fea0003800200 */
.L_x_556:
        /* <DEDUP_REMOVED lines=42> */
.L_x_560:
[----:B------:R-:W-:Y:S05]  /*3890*/  BSYNC.RECONVERGENT B2 ;  /* 0x0000000000027941 */ /* 0x000fea0003800200 */
.L_x_559:
        /* <DEDUP_REMOVED lines=20> */
.L_x_552:
[----:B------:R-:W-:Y:S05]  /*39e0*/  BSYNC.RECONVERGENT B1 ;  /* 0x0000000000017941 */ /* 0x000fea0003800200 */
.L_x_551:
        /* <DEDUP_REMOVED lines=85> */
.L_x_561:
        /* <DEDUP_REMOVED lines=108> */
.L_x_548:
        /* <DEDUP_REMOVED lines=38> */
.L_x_564:
        /* <DEDUP_REMOVED lines=40> */
.L_x_562:
        /* <DEDUP_REMOVED lines=20> */
.L_x_568:
        /* <DEDUP_REMOVED lines=10> */
.L_x_567:
[----:B------:R-:W-:Y:S05]  /*4cc0*/  BSYNC.RECONVERGENT B2 ;  /* 0x0000000000027941 */ /* 0x000fea0003800200 */
.L_x_566:
        /* <DEDUP_REMOVED lines=17> */
.L_x_571:
        /* <DEDUP_REMOVED lines=77> */
.L_x_570:
[----:B------:R-:W-:Y:S05]  /*52b0*/  BSYNC.RECONVERGENT B2 ;  /* 0x0000000000027941 */ /* 0x000fea0003800200 */
.L_x_569:
        /* <DEDUP_REMOVED lines=45> */
.L_x_573:
[----:B------:R-:W-:Y:S05]  /*5590*/  BSYNC.RECONVERGENT B2 ;  /* 0x0000000000027941 */ /* 0x000fea0003800200 */
.L_x_572:
        /* <DEDUP_REMOVED lines=20> */
.L_x_565:
[----:B------:R-:W-:Y:S05]  /*56e0*/  BSYNC.RECONVERGENT B1 ;  /* 0x0000000000017941 */ /* 0x000fea0003800200 */
.L_x_563:
        /* <DEDUP_REMOVED lines=82> */
.L_x_535:
[----:B------:R-:W-:Y:S05]  /*5c10*/  BSYNC.RECONVERGENT B0 ;  /* 0x0000000000007941 */ /* 0x000fea0003800200 */
.L_x_519:
        /* <DEDUP_REMOVED lines=9> */
.L_x_574:
        /* <DEDUP_REMOVED lines=13> */
.L_x_1282:


//--------------------- .text._ZN3cub18CUB_300001_SM_10006detail6reduce18DeviceReduceKernelINS2_10policy_hubIdj11max_functorIdEE10Policy1000EN6thrust24THRUST_300001_SM_1000_NS6detail15normal_iteratorINSA_10device_ptrIdEEEEjS6_dN4cuda3std3__410__identityEEEvT0_PT3_T1_NS0_13GridEvenShareISN_EET2_T4_ --------------------------
	.section	.text._ZN3cub18CUB_300001_SM_10006detail6reduce18DeviceReduceKernelINS2_10policy_hubIdj11max_functorIdEE10Policy1000EN6thrust24THRUST_300001_SM_1000_NS6detail15normal_iteratorINSA_10device_ptrIdEEEEjS6_dN4cuda3std3__410__identityEEEvT0_PT3_T1_NS0_13GridEvenShareISN_EET2_T4_,"ax",@progbits
	.align	128
        .global         _ZN3cub18CUB_300001_SM_10006detail6reduce18DeviceReduceKernelINS2_10policy_hubIdj11max_functorIdEE10Policy1000EN6thrust24THRUST_300001_SM_1000_NS6detail15normal_iteratorINSA_10device_ptrIdEEEEjS6_dN4cuda3std3__410__identityEEEvT0_PT3_T1_NS0_13GridEvenShareISN_EET2_T4_
        .type           _ZN3cub18CUB_300001_SM_10006detail6reduce18DeviceReduceKernelINS2_10policy_hubIdj11max_functorIdEE10Policy1000EN6thrust24THRUST_300001_SM_1000_NS6detail15normal_iteratorINSA_10device_ptrIdEEEEjS6_dN4cuda3std3__410__identityEEEvT0_PT3_T1_NS0_13GridEvenShareISN_EET2_T4_,@function
        .size           _ZN3cub18CUB_300001_SM_10006detail6reduce18DeviceReduceKernelINS2_10policy_hubIdj11max_functorIdEE10Policy1000EN6thrust24THRUST_300001_SM_1000_NS6detail15normal_iteratorINSA_10device_ptrIdEEEEjS6_dN4cuda3std3__410__identityEEEvT0_PT3_T1_NS0_13GridEvenShareISN_EET2_T4_,(.L_x_1283 - _ZN3cub18CUB_300001_SM_10006detail6reduce18DeviceReduceKernelINS2_10policy_hubIdj11max_functorIdEE10Policy1000EN6thrust24THRUST_300001_SM_1000_NS6detail15normal_iteratorINSA_10device_ptrIdEEEEjS6_dN4cuda3std3__410__identityEEEvT0_PT3_T1_NS0_13GridEvenShareISN_EET2_T4_)
        .other          _ZN3cub18CUB_300001_SM_10006detail6reduce18DeviceReduceKernelINS2_10policy_hubIdj11max_functorIdEE10Policy1000EN6thrust24THRUST_300001_SM_1000_NS6detail15normal_iteratorINSA_10device_ptrIdEEEEjS6_dN4cuda3std3__410__identityEEEvT0_PT3_T1_NS0_13GridEvenShareISN_EET2_T4_,@"STO_CUDA_ENTRY STV_DEFAULT"
_ZN3cub18CUB_300001_SM_10006detail6reduce18DeviceReduceKernelINS2_10policy_hubIdj11max_functorIdEE10Policy1000EN6thrust24THRUST_300001_SM_1000_NS6detail15normal_iteratorINSA_10device_ptrIdEEEEjS6_dN4cuda3std3__410__identityEEEvT0_PT3_T1_NS0_13GridEvenShareISN_EET2_T4_:
.text._ZN3cub18CUB_300001_SM_10006detail6reduce18DeviceReduceKernelINS2_10policy_hubIdj11max_functorIdEE10Policy1000EN6thrust24THRUST_300001_SM_1000_NS6detail15normal_iteratorINSA_10device_ptrIdEEEEjS6_dN4cuda3std3__410__identityEEEvT0_PT3_T1_NS0_13GridEvenShareISN_EET2_T4_:
[----:B------:R-:W-:Y:S08]  /*0000*/  LDC R1, c[0x0][0x37c] ;  /* 0x0000df00ff017b82 */ /* 0x000ff00000000800 */
[----:B------:R-:W0:Y:S01]  /*0010*/  S2UR UR10, SR_CTAID.X ;  /* 0x00000000000a79c3 */ /* 0x000e220000002500 */
[----:B------:R-:W1:Y:S01]  /*0020*/  LDCU.64 UR12, c[0x0][0x3a8] ;  /* 0x00007500ff0c77ac */ /* 0x000e620008000a00 */
[----:B------:R-:W-:Y:S01]  /*0030*/  BSSY.RECONVERGENT B0, `(.L_x_575) ;  /* 0x000033f000007945 */ /* 0x000fe20003800200 */
[----:B------:R-:W2:Y:S01]  /*0040*/  LDCU.64 UR8, c[0x0][0x358] ;  /* 0x00006b00ff0877ac */ /* 0x000ea20008000a00 */
[----:B-1----:R-:W-:Y:S01]  /*0050*/  IMAD.U32 R4, RZ, RZ, UR12 ;  /* 0x0000000cff047e24 */ /* 0x002fe2000f8e00ff */
[----:B------:R-:W-:-:S02]  /*0060*/  USHF.L.U32 UR4, UR13, 0xb, URZ ;  /* 0x0000000b0d047899 */ /* 0x000fc400080006ff */
[----:B0-----:R-:W-:-:S06]  /*0070*/  USHF.L.U32 UR6, UR10, 0xb, URZ ;  /* 0x0000000b0a067899 */ /* 0x001fcc00080006ff */
[----:B------:R-:W-:-:S05]  /*0080*/  VIADD R2, R4, -UR6 ;  /* 0x8000000604027c36 */ /* 0x000fca0008000000 */
[----:B------:R-:W-:-:S13]  /*0090*/  ISETP.GT.U32.AND P0, PT, R2, 0x7ff, PT ;  /* 0x000007ff0200780c */ /* 0x000fda0003f04070 */
[----:B--2---:R-:W-:Y:S05]  /*00a0*/  @P0 BRA `(.L_x_576) ;  /* 0x0000001800940947 */ /* 0x004fea0003800000 */
[----:B------:R-:W0:Y:S01]  /*00b0*/  S2R R3, SR_TID.X ;  /* 0x0000000000037919 */ /* 0x000e220000002100 */
[----:B------:R-:W-:Y:S01]  /*00c0*/  BSSY.RECONVERGENT B1, `(.L_x_577) ;  /* 0x000000a000017945 */ /* 0x000fe20003800200 */
[----:B------:R-:W-:Y:S02]  /*00d0*/  CS2R R14, SRZ ;  /* 0x00000000000e7805 */ /* 0x000fe4000001ff00 */
[----:B0-----:R-:W-:Y:S01]  /*00e0*/  ISETP.GE.U32.AND P0, PT, R3, R2, PT ;  /* 0x000000020300720c */ /* 0x001fe20003f06070 */
[----:B------:R-:W-:-:S12]  /*00f0*/  IMAD.MOV.U32 R21, RZ, RZ, R3 ;  /* 0x000000ffff157224 */ /* 0x000fd800078e0003 */
[----:B------:R-:W-:Y:S05]  /*0100*/  @P0 BRA `(.L_x_578) ;  /* 0x0000000000140947 */ /* 0x000fea0003800000 */
[----:B------:R-:W0:Y:S01]  /*0110*/  LDC.64 R14, c[0x0][0x380] ;  /* 0x0000e000ff0e7b82 */ /* 0x000e220000000a00 */
[----:B------:R-:W-:-:S04]  /*0120*/  VIADD R5, R3, UR6 ;  /* 0x0000000603057c36 */ /* 0x000fc80008000000 */
[----:B0-----:R-:W-:-:S06]  /*0130*/  IMAD.WIDE.U32 R14, R5, 0x8, R14 ;  /* 0x00000008050e7825 */ /* 0x001fcc00078e000e */
[----:B------:R-:W5:Y:S01]  /*0140*/  LDG.E.64 R14, desc[UR8][R14.64] ;  /* 0x000000080e0e7981 */ /* 0x000f62000c1e1b00 */
[----:B------:R-:W-:-:S07]  /*0150*/  VIADD R21, R3, 0x100 ;  /* 0x0000010003157836 */ /* 0x000fce0000000000 */
.L_x_578:
[----:B------:R-:W-:Y:S05]  /*0160*/  BSYNC.RECONVERGENT B1 ;  /* 0x0000000000017941 */ /* 0x000fea0003800200 */
.L_x_577:
[----:B------:R-:W-:Y:S01]  /*0170*/  ISETP.GE.U32.AND P0, PT, R21, R2, PT ;  /* 0x000000021500720c */ /* 0x000fe20003f06070 */
[----:B------:R-:W-:-:S12]  /*0180*/  BSSY.RECONVERGENT B1, `(.L_x_579) ;  /* 0x00000de000017945 */ /* 0x000fd80003800200 */
[----:B------:R-:W-:Y:S05]  /*0190*/  @P0 BRA `(.L_x_580) ;  /* 0x0000000c00700947 */ /* 0x000fea0003800000 */
[----:B------:R-:W-:Y:S01]  /*01a0*/  LOP3.LUT R5, RZ, R21, RZ, 0x33, !PT ;  /* 0x00000015ff057212 */ /* 0x000fe200078e33ff */
[----:B------:R-:W-:Y:S03]  /*01b0*/  BSSY.RECONVERGENT B2, `(.L_x_581) ;  /* 0x0000072000027945 */ /* 0x000fe60003800200 */
[----:B------:R-:W-:-:S04]  /*01c0*/  IADD3 R5, PT, PT, R4, -UR6, R5 ;  /* 0x8000000604057c10 */ /* 0x000fc8000fffe005 */
[C---:B------:R-:W-:Y:S02]  /*01d0*/  ISETP.GE.U32.AND P0, PT, R5.reuse, 0xf00, PT ;  /* 0x00000f000500780c */ /* 0x040fe40003f06070 */
[----:B------:R-:W-:-:S04]  /*01e0*/  LEA.HI R0, R5, 0x1, RZ, 0x18 ;  /* 0x0000000105007811 */ /* 0x000fc800078fc0ff */
[----:B------:R-:W-:-:S07]  /*01f0*/  LOP3.LUT R4, R0, 0xf, RZ, 0xc0, !PT ;  /* 0x0000000f00047812 */ /* 0x000fce00078ec0ff */
[----:B------:R-:W-:Y:S05]  /*0200*/  @!P0 BRA `(.L_x_582) ;  /* 0x0000000400b08947 */ /* 0x000fea0003800000 */
[----:B------:R-:W0:Y:S01]  /*0210*/  LDC.64 R6, c[0x0][0x380] ;  /* 0x0000e000ff067b82 */ /* 0x000e220000000a00 */
[----:B------:R-:W-:Y:S01]  /*0220*/  LOP3.LUT R25, R0, 0x1fffff0, RZ, 0xc0, !PT ;  /* 0x01fffff000197812 */ /* 0x000fe200078ec0ff */
[----:B------:R-:W-:Y:S01]  /*0230*/  BSSY.RECONVERGENT B3, `(.L_x_583) ;  /* 0x0000068000037945 */ /* 0x000fe20003800200 */
[C---:B------:R-:W-:Y:S01]  /*0240*/  LOP3.LUT R24, R21.reuse, 0x800, RZ, 0xfc, !PT ;  /* 0x0000080015187812 */ /* 0x040fe200078efcff */
[----:B------:R-:W-:Y:S02]  /*0250*/  VIADD R5, R21, UR6 ;  /* 0x0000000615057c36 */ /* 0x000fe40008000000 */
[----:B------:R-:W-:-:S07]  /*0260*/  IMAD.MOV R25, RZ, RZ, -R25 ;  /* 0x000000ffff197224 */ /* 0x000fce00078e0a19 */
.L_x_584:
[----:B0-----:R-:W-:-:S04]  /*0270*/  IMAD.WIDE.U32 R8, R5, 0x8, R6 ;  /* 0x0000000805087825 */ /* 0x001fc800078e0006 */
[----:B------:R-:W-:Y:S02]  /*0280*/  VIADD R23, R5, 0x100 ;  /* 0x0000010005177836 */ /* 0x000fe40000000000 */
[----:B------:R-:W2:Y:S02]  /*0290*/  LDG.E.64 R8, desc[UR8][R8.64] ;  /* 0x0000000808087981 */ /* 0x000ea4000c1e1b00 */
[----:B------:R-:W-:-:S06]  /*02a0*/  IMAD.WIDE.U32 R22, R23, 0x8, R6 ;  /* 0x0000000817167825 */ /* 0x000fcc00078e0006 */
[----:B------:R-:W3:Y:S01]  /*02b0*/  LDG.E.64 R22, desc[UR8][R22.64] ;  /* 0x0000000816167981 */ /* 0x000ee2000c1e1b00 */
[----:B------:R-:W-:-:S04]  /*02c0*/  VIADD R21, R5, 0x200 ;  /* 0x0000020005157836 */ /* 0x000fc80000000000 */
[----:B------:R-:W-:-:S04]  /*02d0*/  IMAD.WIDE.U32 R20, R21, 0x8, R6 ;  /* 0x0000000815147825 */ /* 0x000fc800078e0006 */
[----:B------:R-:W-:Y:S02]  /*02e0*/  VIADD R19, R5, 0x300 ;  /* 0x0000030005137836 */ /* 0x000fe40000000000 */
[----:B------:R-:W4:Y:S02]  /*02f0*/  LDG.E.64 R20, desc[UR8][R20.64] ;  /* 0x0000000814147981 */ /* 0x000f24000c1e1b00 */
        /* <DEDUP_REMOVED lines=9> */
[----:B------:R-:W-:-:S06]  /*0390*/  IMAD.WIDE.U32 R10, R11, 0x8, R6 ;  /* 0x000000080b0a7825 */ /* 0x000fcc00078e0006 */
[----:B------:R-:W4:Y:S01]  /*03a0*/  LDG.E.64 R10, desc[UR8][R10.64] ;  /* 0x000000080a0a7981 */ /* 0x000f22000c1e1b00 */
[----:B--2--5:R-:W-:-:S06]  /*03b0*/  DSETP.GEU.AND P0, PT, R14, R8, PT ;  /* 0x000000080e00722a */ /* 0x024fcc0003f0e000 */
[----:B------:R-:W-:Y:S02]  /*03c0*/  FSEL R14, R8, R14, !P0 ;  /* 0x0000000e080e7208 */ /* 0x000fe40004000000 */
[----:B------:R-:W-:Y:S01]  /*03d0*/  FSEL R15, R9, R15, !P0 ;  /* 0x0000000f090f7208 */ /* 0x000fe20004000000 */
[----:B------:R-:W-:-:S04]  /*03e0*/  VIADD R9, R5, 0x700 ;  /* 0x0000070005097836 */ /* 0x000fc80000000000 */
[----:B------:R-:W-:Y:S01]  /*03f0*/  IMAD.WIDE.U32 R8, R9, 0x8, R6 ;  /* 0x0000000809087825 */ /* 0x000fe200078e0006 */
[----:B---3--:R-:W-:-:S05]  /*0400*/  DSETP.GEU.AND P0, PT, R14, R22, PT ;  /* 0x000000160e00722a */ /* 0x008fca0003f0e000 */
[----:B------:R-:W2:Y:S01]  /*0410*/  LDG.E.64 R8, desc[UR8][R8.64] ;  /* 0x0000000808087981 */ /* 0x000ea2000c1e1b00 */
[----:B------:R-:W-:Y:S01]  /*0420*/  FSEL R15, R23, R15, !P0 ;  /* 0x0000000f170f7208 */ /* 0x000fe20004000000 */
[----:B------:R-:W-:Y:S01]  /*0430*/  VIADD R23, R5, 0x800 ;  /* 0x0000080005177836 */ /* 0x000fe20000000000 */
[----:B------:R-:W-:-:S03]  /*0440*/  FSEL R14, R22, R14, !P0 ;  /* 0x0000000e160e7208 */ /* 0x000fc60004000000 */
[----:B------:R-:W-:-:S06]  /*0450*/  IMAD.WIDE.U32 R22, R23, 0x8, R6 ;  /* 0x0000000817167825 */ /* 0x000fcc00078e0006 */
[----:B------:R-:W3:Y:S01]  /*0460*/  LDG.E.64 R22, desc[UR8][R22.64] ;  /* 0x0000000816167981 */ /* 0x000ee2000c1e1b00 */
[----:B----4-:R-:W-:-:S06]  /*0470*/  DSETP.GEU.AND P0, PT, R14, R20, PT ;  /* 0x000000140e00722a */ /* 0x010fcc0003f0e000 */
[----:B------:R-:W-:Y:S02]  /*0480*/  FSEL R14, R20, R14, !P0 ;  /* 0x0000000e140e7208 */ /* 0x000fe40004000000 */
[----:B------:R-:W-:Y:S01]  /*0490*/  FSEL R15, R21, R15, !P0 ;  /* 0x0000000f150f7208 */ /* 0x000fe20004000000 */
[----:B------:R-:W-:-:S04]  /*04a0*/  VIADD R21, R5, 0x900 ;  /* 0x0000090005157836 */ /* 0x000fc80000000000 */
[----:B------:R-:W-:Y:S01]  /*04b0*/  IMAD.WIDE.U32 R20, R21, 0x8, R6 ;  /* 0x0000000815147825 */ /* 0x000fe200078e0006 */
[----:B------:R-:W-:-:S05]  /*04c0*/  DSETP.GEU.AND P0, PT, R14, R18, PT ;  /* 0x000000120e00722a */ /* 0x000fca0003f0e000 */
[----:B------:R-:W4:Y:S01]  /*04d0*/  LDG.E.64 R20, desc[UR8][R20.64] ;  /* 0x0000000814147981 */ /* 0x000f22000c1e1b00 */
        /* <DEDUP_REMOVED lines=21> */
[----:B------:R-:W-:-:S06]  /*0630*/  IMAD.WIDE.U32 R12, R13, 0x8, R6 ;  /* 0x000000080d0c7825 */ /* 0x000fcc00078e0006 */
[----:B------:R-:W4:Y:S01]  /*0640*/  LDG.E.64 R12, desc[UR8][R12.64] ;  /* 0x000000080c0c7981 */ /* 0x000f22000c1e1b00 */
[----:B--2---:R-:W-:-:S06]  /*0650*/  DSETP.GEU.AND P0, PT, R10, R8, PT ;  /* 0x000000080a00722a */ /* 0x004fcc0003f0e000 */
        /* <DEDUP_REMOVED lines=24> */
[----:B------:R-:W-:-:S05]  /*07e0*/  VIADD R25, R25, 0x10 ;  /* 0x0000001019197836 */ /* 0x000fca0000000000 */
[----:B------:R-:W-:Y:S02]  /*07f0*/  FSEL R8, R12, R8, !P0 ;  /* 0x000000080c087208 */ /* 0x000fe40004000000 */
[----:B------:R-:W-:Y:S02]  /*0800*/  FSEL R9, R13, R9, !P0 ;  /* 0x000000090d097208 */ /* 0x000fe40004000000 */
[----:B------:R-:W-:Y:S01]  /*0810*/  ISETP.NE.AND P1, PT, R25, RZ, PT ;  /* 0x000000ff1900720c */ /* 0x000fe20003f25270 */
[----:B------:R-:W-:Y:S02]  /*0820*/  VIADD R24, R24, 0x1000 ;  /* 0x0000100018187836 */ /* 0x000fe40000000000 */
[----:B------:R-:W-:Y:S01]  /*0830*/  VIADD R5, R5, 0x1000 ;  /* 0x0000100005057836 */ /* 0x000fe20000000000 */
[----:B--2---:R-:W-:-:S06]  /*0840*/  DSETP.GEU.AND P0, PT, R8, R10, PT ;  /* 0x0000000a0800722a */ /* 0x004fcc0003f0e000 */
[----:B------:R-:W-:Y:S02]  /*0850*/  FSEL R8, R10, R8, !P0 ;  /* 0x000000080a087208 */ /* 0x000fe40004000000 */
[----:B------:R-:W-:-:S06]  /*0860*/  FSEL R9, R11, R9, !P0 ;  /* 0x000000090b097208 */ /* 0x000fcc0004000000 */
[----:B---3--:R-:W-:-:S06]  /*0870*/  DSETP.GEU.AND P0, PT, R8, R22, PT ;  /* 0x000000160800722a */ /* 0x008fcc0003f0e000 */
[----:B------:R-:W-:Y:S02]  /*0880*/  FSEL R14, R22, R8, !P0 ;  /* 0x00000008160e7208 */ /* 0x000fe40004000000 */
[----:B------:R-:W-:Y:S01]  /*0890*/  FSEL R15, R23, R9, !P0 ;  /* 0x00000009170f7208 */ /* 0x000fe20004000000 */
[----:B------:R-:W-:Y:S06]  /*08a0*/  @P1 BRA `(.L_x_584) ;  /* 0xfffffff800701947 */ /* 0x000fec000383ffff */
[----:B------:R-:W-:Y:S05]  /*08b0*/  BSYNC.RECONVERGENT B3 ;  /* 0x0000000000037941 */ /* 0x000fea0003800200 */
.L_x_583:
[----:B------:R-:W-:-:S07]  /*08c0*/  VIADD R21, R24, 0xfffff800 ;  /* 0xfffff80018157836 */ /* 0x000fce0000000000 */
.L_x_582:
[----:B------:R-:W-:Y:S05]  /*08d0*/  BSYNC.RECONVERGENT B2 ;  /* 0x0000000000027941 */ /* 0x000fea0003800200 */
.L_x_581:
[----:B------:R-:W-:-:S13]  /*08e0*/  ISETP.NE.AND P0, PT, R4, RZ, PT ;  /* 0x000000ff0400720c */ /* 0x000fda0003f05270 */
[----:B------:R-:W-:Y:S05]  /*08f0*/  @!P0 BRA `(.L_x_580) ;  /* 0x0000000400988947 */ /* 0x000fea0003800000 */
[----:B------:R-:W-:Y:S01]  /*0900*/  ISETP.GE.U32.AND P1, PT, R4, 0x8, PT ;  /* 0x000000080400780c */ /* 0x000fe20003f26070 */
[----:B------:R-:W-:Y:S01]  /*0910*/  BSSY.RECONVERGENT B2, `(.L_x_585) ;  /* 0x0000036000027945 */ /* 0x000fe20003800200 */
[----:B------:R-:W-:-:S04]  /*0920*/  LOP3.LUT R20, R0, 0x7, RZ, 0xc0, !PT ;  /* 0x0000000700147812 */ /* 0x000fc800078ec0ff */
[----:B------:R-:W-:-:S07]  /*0930*/  ISETP.NE.AND P0, PT, R20, RZ, PT ;  /* 0x000000ff1400720c */ /* 0x000fce0003f05270 */
[----:B------:R-:W-:Y:S06]  /*0940*/  @!P1 BRA `(.L_x_586) ;  /* 0x0000000000c89947 */ /* 0x000fec0003800000 */
[----:B------:R-:W0:Y:S01]  /*0950*/  LDC.64 R4, c[0x0][0x380] ;  /* 0x0000e000ff047b82 */ /* 0x000e220000000a00 */
[----:B------:R-:W-:-:S04]  /*0960*/  VIADD R25, R21, UR6 ;  /* 0x0000000615197c36 */ /* 0x000fc80008000000 */
[C---:B------:R-:W-:Y:S02]  /*0970*/  VIADD R9, R25.reuse, 0x100 ;  /* 0x0000010019097836 */ /* 0x040fe40000000000 */
[----:B0-----:R-:W-:-:S06]  /*0980*/  IMAD.WIDE.U32 R6, R25, 0x8, R4 ;  /* 0x0000000819067825 */ /* 0x001fcc00078e0004 */
[----:B------:R-:W2:Y:S01]  /*0990*/  LDG.E.64 R6, desc[UR8][R6.64] ;  /* 0x0000000806067981 */ /* 0x000ea2000c1e1b00 */
[----:B------:R-:W-:-:S04]  /*09a0*/  IMAD.WIDE.U32 R8, R9, 0x8, R4 ;  /* 0x0000000809087825 */ /* 0x000fc800078e0004 */
[----:B------:R-:W-:Y:S02]  /*09b0*/  VIADD R11, R25, 0x200 ;  /* 0x00000200190b7836 */ /* 0x000fe40000000000 */
[----:B------:R-:W3:Y:S02]  /*09c0*/  LDG.E.64 R8, desc[UR8][R8.64] ;  /* 0x0000000808087981 */ /* 0x000ee4000c1e1b00 */
        /* <DEDUP_REMOVED lines=42> */
.L_x_586:
[----:B------:R-:W-:Y:S05]  /*0c70*/  BSYNC.RECONVERGENT B2 ;  /* 0x0000000000027941 */ /* 0x000fea0003800200 */
.L_x_585:
        /* <DEDUP_REMOVED lines=32> */
.L_x_588:
[----:B------:R-:W-:Y:S05]  /*0e80*/  BSYNC.RECONVERGENT B2 ;  /* 0x0000000000027941 */ /* 0x000fea0003800200 */
.L_x_587:
[----:B------:R-:W-:Y:S05]  /*0e90*/  @!P0 BRA `(.L_x_580) ;  /* 0x0000000000308947 */ /* 0x000fea0003800000 */
[----:B------:R-:W0:Y:S01]  /*0ea0*/  LDC.64 R6, c[0x0][0x380] ;  /* 0x0000e000ff067b82 */ /* 0x000e220000000a00 */
[----:B------:R-:W-:Y:S02]  /*0eb0*/  VIADD R9, R21, UR6 ;  /* 0x0000000615097c36 */ /* 0x000fe40008000000 */
[----:B------:R-:W-:-:S07]  /*0ec0*/  IMAD.MOV R0, RZ, RZ, -R0 ;  /* 0x000000ffff007224 */ /* 0x000fce00078e0a00 */
.L_x_589:
[----:B0-----:R-:W-:-:S06]  /*0ed0*/  IMAD.WIDE.U32 R4, R9, 0x8, R6 ;  /* 0x0000000809047825 */ /* 0x001fcc00078e0006 */
        /* <DEDUP_REMOVED lines=8> */
.L_x_580:
[----:B------:R-:W-:Y:S05]  /*0f60*/  BSYNC.RECONVERGENT B1 ;  /* 0x0000000000017941 */ /* 0x000fea0003800200 */
.L_x_579:
[----:B------:R-:W-:-:S13]  /*0f70*/  ISETP.GE.U32.AND P0, PT, R2, 0x100, PT ;  /* 0x000001000200780c */ /* 0x000fda0003f06070 */
        /* <DEDUP_REMOVED lines=50> */
[----:B------:R-:W1:Y:S04]  /*12a0*/  LDS.128 R12, [UR4+0x10] ;  /* 0x00001004ff0c7984 */ /* 0x000e680008000c00 */
[----:B0-----:R-:W0:Y:S01]  /*12b0*/  LDS.128 R8, [UR4+0x20] ;  /* 0x00002004ff087984 */ /* 0x001e220008000c00 */
[----:B-1----:R-:W-:-:S06]  /*12c0*/  DSETP.GEU.AND P1, PT, R4, R12, PT ;  /* 0x0000000c0400722a */ /* 0x002fcc0003f2e000 */
[----:B------:R-:W-:Y:S02]  /*12d0*/  FSEL R2, R12, R4, !P1 ;  /* 0x000000040c027208 */ /* 0x000fe40004800000 */
[----:B------:R-:W-:Y:S02]  /*12e0*/  FSEL R3, R13, R5, !P1 ;  /* 0x000000050d037208 */ /* 0x000fe40004800000 */
[----:B------:R-:W1:Y:S04]  /*12f0*/  LDS.128 R4, [UR4+0x30] ;  /* 0x00003004ff047984 */ /* 0x000e680008000c00 */
[----:B------:R-:W-:-:S06]  /*1300*/  DSETP.GEU.AND P1, PT, R2, R14, PT ;  /* 0x0000000e0200722a */ /* 0x000fcc0003f2e000 */
[----:B------:R-:W-:Y:S02]  /*1310*/  FSEL R2, R14, R2, !P1 ;  /* 0x000000020e027208 */ /* 0x000fe40004800000 */
[----:B------:R-:W-:-:S06]  /*1320*/  FSEL R3, R15, R3, !P1 ;  /* 0x000000030f037208 */ /* 0x000fcc0004800000 */
[----:B0-----:R-:W-:-:S06]  /*1330*/  DSETP.GEU.AND P1, PT, R2, R8, PT ;  /* 0x000000080200722a */ /* 0x001fcc0003f2e000 */
[----:B------:R-:W-:Y:S02]  /*1340*/  FSEL R8, R8, R2, !P1 ;  /* 0x0000000208087208 */ /* 0x000fe40004800000 */
[----:B------:R-:W-:Y:S02]  /*1350*/  FSEL R9, R9, R3, !P1 ;  /* 0x0000000309097208 */ /* 0x000fe40004800000 */
[----:B------:R-:W0:Y:S04]  /*1360*/  LDS.64 R2, [UR4+0x40] ;  /* 0x00004004ff027984 */ /* 0x000e280008000a00 */
[----:B------:R-:W-:-:S06]  /*1370*/  DSETP.GEU.AND P1, PT, R8, R10, PT ;  /* 0x0000000a0800722a */ /* 0x000fcc0003f2e000 */
[----:B------:R-:W-:Y:S02]  /*1380*/  FSEL R8, R10, R8, !P1 ;  /* 0x000000080a087208 */ /* 0x000fe40004800000 */
[----:B------:R-:W-:-:S06]  /*1390*/  FSEL R9, R11, R9, !P1 ;  /* 0x000000090b097208 */ /* 0x000fcc0004800000 */
[----:B-1----:R-:W-:-:S06]  /*13a0*/  DSETP.GEU.AND P1, PT, R8, R4, PT ;  /* 0x000000040800722a */ /* 0x002fcc0003f2e000 */
        /* <DEDUP_REMOVED lines=9> */
.L_x_590:
[----:B------:R-:W-:-:S04]  /*1440*/  LOP3.LUT R0, R3, 0x3e0, RZ, 0xc0, !PT ;  /* 0x000003e003007812 */ /* 0x000fc800078ec0ff */
[----:B------:R-:W-:Y:S01]  /*1450*/  LOP3.LUT R7, RZ, R0, RZ, 0x33, !PT ;  /* 0x00000000ff077212 */ /* 0x000fe200078e33ff */
[----:B------:R-:W-:Y:S02]  /*1460*/  VIADD R5, R0, 0x20 ;  /* 0x0000002000057836 */ /* 0x000fe40000000000 */
[----:B------:R-:W0:Y:S03]  /*1470*/  S2R R0, SR_LANEID ;  /* 0x0000000000007919 */ /* 0x000e260000000000 */
[----:B------:R-:W-:Y:S01]  /*1480*/  ISETP.GT.U32.AND P0, PT, R5, R2, PT ;  /* 0x000000020500720c */ /* 0x000fe20003f04070 */
[----:B------:R-:W-:-:S05]  /*1490*/  IMAD.IADD R5, R2, 0x1, R7 ;  /* 0x0000000102057824 */ /* 0x000fca00078e0207 */
[----:B------:R-:W-:-:S05]  /*14a0*/  SEL R5, R5, 0x1f, P0 ;  /* 0x0000001f05057807 */ /* 0x000fca0000000000 */
[----:B-----5:R-:W-:Y:S04]  /*14b0*/  SHFL.DOWN PT, R6, R14, 0x1, R5 ;  /* 0x082000000e067989 */ /* 0x020fe800000e0005 */
[----:B------:R-:W1:Y:S01]  /*14c0*/  SHFL.DOWN PT, R7, R15, 0x1, R5 ;  /* 0x082000000f077989 */ /* 0x000e6200000e0005 */
[----:B0-----:R-:W-:Y:S01]  /*14d0*/  ISETP.GE.AND P0, PT, R0, R5, PT ;  /* 0x000000050000720c */ /* 0x001fe20003f06270 */
[----:B-1----:R-:W-:-:S06]  /*14e0*/  DSETP.GEU.AND P1, PT, R14, R6, PT ;  /* 0x000000060e00722a */ /* 0x002fcc0003f2e000 */
        /* <DEDUP_REMOVED lines=47> */
[----:B0-----:R-:W-:Y:S05]  /*17e0*/  @P0 BRA `(.L_x_591) ;  /* 0x0000001c000c0947 */ /* 0x001fea0003800000 */
[----:B------:R-:W0:Y:S01]  /*17f0*/  S2UR UR5, SR_CgaCtaId ;  /* 0x00000000000579c3 */ /* 0x000e220000008800 */
[----:B------:R-:W-:Y:S01]  /*1800*/  UMOV UR4, 0x400 ;  /* 0x0000040000047882 */ /* 0x000fe20000000000 */
[----:B------:R-:W-:Y:S01]  /*1810*/  ISETP.GT.U32.AND P2, PT, R2, 0x20, PT ;  /* 0x000000200200780c */ /* 0x000fe20003f44070 */
[----:B0-----:R-:W-:-:S09]  /*1820*/  ULEA UR4, UR5, UR4, 0x18 ;  /* 0x0000000405047291 */ /* 0x001fd2000f8ec0ff */
[----:B------:R-:W0:Y:S04]  /*1830*/  LDS.128 R12, [UR4+0x10] ;  /* 0x00001004ff0c7984 */ /* 0x000e280008000c00 */
[----:B------:R-:W1:Y:S01]  /*1840*/  LDS.128 R8, [UR4+0x20] ;  /* 0x00002004ff087984 */ /* 0x000e620008000c00 */
[----:B0-----:R-:W-:-:S06]  /*1850*/  DSETP.GEU.AND P1, PT, R4, R12, PT ;  /* 0x0000000c0400722a */ /* 0x001fcc0003f2e000 */
[-C--:B------:R-:W-:Y:S02]  /*1860*/  FSEL R3, R12, R4.reuse, !P1 ;  /* 0x000000040c037208 */ /* 0x080fe40004800000 */
[-C--:B------:R-:W-:Y:S02]  /*1870*/  FSEL R13, R13, R5.reuse, !P1 ;  /* 0x000000050d0d7208 */ /* 0x080fe40004800000 */
[----:B------:R-:W-:Y:S02]  /*1880*/  FSEL R0, R3, R4, P2 ;  /* 0x0000000403007208 */ /* 0x000fe40001000000 */
[C---:B------:R-:W-:Y:S02]  /*1890*/  ISETP.GT.U32.AND P1, PT, R2.reuse, 0x40, PT ;  /* 0x000000400200780c */ /* 0x040fe40003f24070 */
[----:B------:R-:W-:Y:S01]  /*18a0*/  FSEL R13, R13, R5, P2 ;  /* 0x000000050d0d7208 */ /* 0x000fe20001000000 */
[----:B------:R-:W-:Y:S01]  /*18b0*/  IMAD.MOV.U32 R12, RZ, RZ, R0 ;  /* 0x000000ffff0c7224 */ /* 0x000fe200078e0000 */
[----:B------:R-:W-:Y:S01]  /*18c0*/  ISETP.GT.U32.AND P2, PT, R2, 0x60, PT ;  /* 0x000000600200780c */ /* 0x000fe20003f44070 */
[----:B------:R-:W0:Y:S04]  /*18d0*/  LDS.128 R4, [UR4+0x30] ;  /* 0x00003004ff047984 */ /* 0x000e280008000c00 */
[----:B------:R-:W-:-:S06]  /*18e0*/  DSETP.GEU.AND P3, PT, R12, R14, PT ;  /* 0x0000000e0c00722a */ /* 0x000fcc0003f6e000 */
[----:B------:R-:W-:Y:S02]  /*18f0*/  @P1 FSEL R0, R14, R0, !P3 ;  /* 0x000000000e001208 */ /* 0x000fe40005800000 */
[----:B------:R-:W-:Y:S02]  /*1900*/  @P1 FSEL R13, R15, R13, !P3 ;  /* 0x0000000d0f0d1208 */ /* 0x000fe40005800000 */
[----:B------:R-:W-:Y:S01]  /*1910*/  ISETP.GT.U32.AND P1, PT, R2, 0x80, PT ;  /* 0x000000800200780c */ /* 0x000fe20003f24070 */
[----:B------:R-:W-:-:S06]  /*1920*/  IMAD.MOV.U32 R12, RZ, RZ, R0 ;  /* 0x000000ffff0c7224 */ /* 0x000fcc00078e0000 */
[----:B-1----:R-:W-:-:S06]  /*1930*/  DSETP.GEU.AND P3, PT, R12, R8, PT ;  /* 0x000000080c00722a */ /* 0x002fcc0003f6e000 */
[----:B------:R-:W-:Y:S02]  /*1940*/  @P2 FSEL R0, R8, R0, !P3 ;  /* 0x0000000008002208 */ /* 0x000fe40005800000 */
[----:B------:R-:W-:Y:S02]  /*1950*/  @P2 FSEL R13, R9, R13, !P3 ;  /* 0x0000000d090d2208 */ /* 0x000fe40005800000 */
[----:B------:R-:W-:Y:S01]  /*1960*/  ISETP.GT.U32.AND P2, PT, R2, 0xa0, PT ;  /* 0x000000a00200780c */ /* 0x000fe20003f44070 */
[----:B------:R-:W-:Y:S01]  /*1970*/  IMAD.MOV.U32 R12, RZ, RZ, R0 ;  /* 0x000000ffff0c7224 */ /* 0x000fe200078e0000 */
[----:B------:R-:W1:Y:S05]  /*1980*/  LDS.64 R8, [UR4+0x40] ;  /* 0x00004004ff087984 */ /* 0x000e6a0008000a00 */
[----:B------:R-:W-:-:S06]  /*1990*/  DSETP.GEU.AND P3, PT, R12, R10, PT ;  /* 0x0000000a0c00722a */ /* 0x000fcc0003f6e000 */
[----:B------:R-:W-:Y:S02]  /*19a0*/  @P1 FSEL R0, R10, R0, !P3 ;  /* 0x000000000a001208 */ /* 0x000fe40005800000 */
[----:B------:R-:W-:Y:S02]  /*19b0*/  @P1 FSEL R13, R11, R13, !P3 ;  /* 0x0000000d0b0d1208 */ /* 0x000fe40005800000 */
[----:B------:R-:W-:Y:S01]  /*19c0*/  ISETP.GT.U32.AND P1, PT, R2, 0xc0, PT ;  /* 0x000000c00200780c */ /* 0x000fe20003f24070 */
[----:B------:R-:W-:Y:S02]  /*19d0*/  IMAD.MOV.U32 R10, RZ, RZ, R0 ;  /* 0x000000ffff0a7224 */ /* 0x000fe400078e0000 */
[----:B------:R-:W-:-:S06]  /*19e0*/  IMAD.MOV.U32 R11, RZ, RZ, R13 ;  /* 0x000000ffff0b7224 */ /* 0x000fcc00078e000d */
[----:B0-----:R-:W-:-:S06]  /*19f0*/  DSETP.GEU.AND P3, PT, R10, R4, PT ;  /* 0x000000040a00722a */ /* 0x001fcc0003f6e000 */
[----:B------:R-:W-:Y:S02]  /*1a00*/  @P2 FSEL R0, R4, R0, !P3 ;  /* 0x0000000004002208 */ /* 0x000fe40005800000 */
[----:B------:R-:W-:Y:S02]  /*1a10*/  @P2 FSEL R13, R5, R13, !P3 ;  /* 0x0000000d050d2208 */ /* 0x000fe40005800000 */
[----:B------:R-:W-:Y:S01]  /*1a20*/  ISETP.GT.U32.AND P2, PT, R2, 0xe0, PT ;  /* 0x000000e00200780c */ /* 0x000fe20003f44070 */
        /* <DEDUP_REMOVED lines=13> */
.L_x_576:
[----:B------:R-:W0:Y:S01]  /*1b00*/  S2R R0, SR_TID.X ;  /* 0x0000000000007919 */ /* 0x000e220000002100 */
[----:B------:R-:W1:Y:S02]  /*1b10*/  LDCU.64 UR14, c[0x0][0x380] ;  /* 0x00007000ff0e77ac */ /* 0x000e640008000a00 */
[----:B-1----:R-:W-:Y:S02]  /*1b20*/  IMAD.U32 R6, RZ, RZ, UR14 ;  /* 0x0000000eff067e24 */ /* 0x002fe4000f8e00ff */
[----:B------:R-:W-:Y:S02]  /*1b30*/  IMAD.U32 R7, RZ, RZ, UR15 ;  /* 0x0000000fff077e24 */ /* 0x000fe4000f8e00ff */
[----:B0-----:R-:W-:-:S04]  /*1b40*/  VIADD R25, R0, UR6 ;  /* 0x0000000600197c36 */ /* 0x001fc80008000000 */
[----:B------:R-:W-:-:S05]  /*1b50*/  IMAD.WIDE.U32 R24, R25, 0x8, R6 ;  /* 0x0000000819187825 */ /* 0x000fca00078e0006 */
        /* <DEDUP_REMOVED lines=8> */
[----:B------:R-:W-:Y:S01]  /*1be0*/  ISETP.GE.U32.AND P1, PT, R2, UR4, PT ;  /* 0x0000000402007c0c */ /* 0x000fe2000bf26070 */
        /* <DEDUP_REMOVED lines=22> */
[----:B------:R-:W-:Y:S01]  /*1d50*/  ULEA UR11, UR13, UR6, 0xb ;  /* 0x000000060d0b7291 */ /* 0x000fe2000f8e58ff */
[----:B------:R-:W-:Y:S01]  /*1d60*/  VIADD R3, R4, 0xfffff800 ;  /* 0xfffff80004037836 */ /* 0x000fe20000000000 */
[----:B------:R-:W-:Y:S01]  /*1d70*/  LOP3.LUT R5, RZ, R0, RZ, 0x33, !PT ;  /* 0x00000000ff057212 */ /* 0x000fe200078e33ff */
[----:B------:R-:W-:-:S03]  /*1d80*/  UIADD3 UR5, UPT, UPT, UR4, UR6, URZ ;  /* 0x0000000604057290 */ /* 0x000fc6000fffe0ff */
[----:B------:R-:W-:Y:S02]  /*1d90*/  ISETP.LT.U32.AND P0, PT, R3, UR11, PT ;  /* 0x0000000b03007c0c */ /* 0x000fe4000bf01070 */
[----:B------:R-:W-:Y:S01]  /*1da0*/  IADD3 R5, PT, PT, R4, -UR4, R5 ;  /* 0x8000000404057c10 */ /* 0x000fe2000fffe005 */
[----:B------:R-:W-:Y:S01]  /*1db0*/  IMAD.U32 R25, RZ, RZ, UR5 ;  /* 0x00000005ff197e24 */ /* 0x000fe2000f8e00ff */
[----:B------:R-:W-:-:S03]  /*1dc0*/  UMOV UR4, URZ ;  /* 0x000000ff00047c82 */ /* 0x000fc60008000000 */
[----:B------:R-:W-:Y:S01]  /*1dd0*/  VIADD R2, R5, -UR6 ;  /* 0x8000000605027c36 */ /* 0x000fe20008000000 */
[----:B------:R-:W-:Y:S01]  /*1de0*/  UMOV UR6, UR5 ;  /* 0x0000000500067c82 */ /* 0x000fe20008000000 */
[----:B------:R-:W-:-:S04]  /*1df0*/  IADD3 R25, PT, PT, R25, 0x800, R0 ;  /* 0x0000080019197810 */ /* 0x000fc80007ffe000 */
[----:B------:R-:W-:Y:S05]  /*1e00*/  @P0 BRA `(.L_x_593) ;  /* 0x0000000000c40947 */ /* 0x000fea0003800000 */
[----:B------:R-:W0:Y:S01]  /*1e10*/  LDC.64 R6, c[0x0][0x380] ;  /* 0x0000e000ff067b82 */ /* 0x000e220000000a00 */
[----:B------:R-:W1:Y:S01]  /*1e20*/  LDCU.64 UR12, c[0x0][0x3a8] ;  /* 0x00007500ff0c77ac */ /* 0x000e620008000a00 */
[----:B------:R-:W-:Y:S01]  /*1e30*/  NOP ;  /* 0x0000000000007918 */ /* 0x000fe20000000000 */
.L_x_594:
[----:B------:R-:W-:-:S04]  /*1e40*/  VIADD R19, R0, UR11 ;  /* 0x0000000b00137c36 */ /* 0x000fc80008000000 */
[----:B0-----:R-:W-:-:S05]  /*1e50*/  IMAD.WIDE.U32 R18, R19, 0x8, R6 ;  /* 0x0000000813127825 */ /* 0x001fca00078e0006 */
        /* <DEDUP_REMOVED lines=26> */
[----:B-1----:R-:W-:-:S04]  /*2000*/  USHF.L.U32 UR7, UR13, 0xb, URZ ;  /* 0x0000000b0d077899 */ /* 0x002fc800080006ff */
[----:B------:R-:W-:Y:S02]  /*2010*/  UIADD3 UR6, UPT, UPT, UR7, UR6, URZ ;  /* 0x0000000607067290 */ /* 0x000fe4000fffe0ff */
[----:B------:R-:W-:Y:S02]  /*2020*/  VIADD R2, R2, -UR7 ;  /* 0x8000000702027c36 */ /* 0x000fe40008000000 */
[----:B------:R-:W-:Y:S01]  /*2030*/  VIADD R25, R25, UR7 ;  /* 0x0000000719197c36 */ /* 0x000fe20008000000 */
[----:B--2---:R-:W-:-:S06]  /*2040*/  DSETP.GEU.AND P0, PT, R4, R20, PT ;  /* 0x000000140400722a */ /* 0x004fcc0003f0e000 */
[----:B------:R-:W-:Y:S01]  /*2050*/  FSEL R8, R20, R4, !P0 ;  /* 0x0000000414087208 */ /* 0x000fe20004000000 */
[----:B------:R-:W-:Y:S01]  /*2060*/  IMAD.U32 R4, RZ, RZ, UR12 ;  /* 0x0000000cff047e24 */ /* 0x000fe2000f8e00ff */
[----:B------:R-:W-:-:S03]  /*2070*/  FSEL R9, R21, R5, !P0 ;  /* 0x0000000515097208 */ /* 0x000fc60004000000 */
[----:B------:R-:W-:-:S05]  /*2080*/  VIADD R5, R4, -UR11 ;  /* 0x8000000b04057c36 */ /* 0x000fca0008000000 */
[----:B------:R-:W-:Y:S01]  /*2090*/  ISETP.GE.U32.AND P1, PT, R5, UR7, PT ;  /* 0x0000000705007c0c */ /* 0x000fe2000bf26070 */
[----:B------:R-:W-:-:S06]  /*20a0*/  DSETP.GEU.AND P0, PT, R8, R22, PT ;  /* 0x000000160800722a */ /* 0x000fcc0003f0e000 */
[----:B------:R-:W-:Y:S02]  /*20b0*/  FSEL R14, R22, R8, !P0 ;  /* 0x00000008160e7208 */ /* 0x000fe40004000000 */
[----:B------:R-:W-:-:S04]  /*20c0*/  FSEL R15, R23, R9, !P0 ;  /* 0x00000009170f7208 */ /* 0x000fc80004000000 */
[----:B------:R-:W-:Y:S05]  /*20d0*/  @!P1 BRA `(.L_x_592) ;  /* 0x0000000c00a09947 */ /* 0x000fea0003800000 */
[----:B------:R-:W-:Y:S02]  /*20e0*/  ULEA UR11, UR13, UR11, 0xb ;  /* 0x0000000b0d0b7291 */ /* 0x000fe4000f8e58ff */
[----:B------:R-:W-:-:S04]  /*20f0*/  UIADD3 UR4, UPT, UPT, UR4, 0x1, URZ ;  /* 0x0000000104047890 */ /* 0x000fc8000fffe0ff */
[----:B------:R-:W-:-:S13]  /*2100*/  ISETP.LT.U32.AND P0, PT, R3, UR11, PT ;  /* 0x0000000b03007c0c */ /* 0x000fda000bf01070 */
[----:B------:R-:W-:Y:S05]  /*2110*/  @!P0 BRA `(.L_x_594) ;  /* 0xfffffffc00488947 */ /* 0x000fea000383ffff */
.L_x_593:
[----:B------:R-:W-:Y:S01]  /*2120*/  VIADD R3, R4, -UR11 ;  /* 0x8000000b04037c36 */ /* 0x000fe20008000000 */
[----:B------:R-:W-:Y:S04]  /*2130*/  BSSY.RECONVERGENT B1, `(.L_x_592) ;  /* 0x00000e2000017945 */ /* 0x000fe80003800200 */
[----:B------:R-:W-:-:S04]  /*2140*/  ISETP.GE.AND P0, PT, R0, R3, PT ;  /* 0x000000030000720c */ /* 0x000fc80003f06270 */
[----:B------:R-:W-:-:S13]  /*2150*/  ISETP.LE.U32.OR P0, PT, R4, UR11, P0 ;  /* 0x0000000b04007c0c */ /* 0x000fda0008703470 */
[----:B------:R-:W-:Y:S05]  /*2160*/  @P0 BRA `(.L_x_595) ;  /* 0x0000000c00780947 */ /* 0x000fea0003800000 */
[----:B------:R-:W-:Y:S01]  /*2170*/  UIMAD UR7, UR4, UR13, URZ ;  /* 0x0000000d040772a4 */ /* 0x000fe2000f8e02ff */
[----:B------:R-:W-:Y:S01]  /*2180*/  LOP3.LUT R3, RZ, R0, RZ, 0x33, !PT ;  /* 0x00000000ff037212 */ /* 0x000fe200078e33ff */
[----:B------:R-:W-:Y:S03]  /*2190*/  BSSY.RECONVERGENT B2, `(.L_x_596) ;  /* 0x0000074000027945 */ /* 0x000fe60003800200 */
[----:B------:R-:W-:Y:S01]  /*21a0*/  IADD3 R4, PT, PT, R4, -UR5, R3 ;  /* 0x8000000504047c10 */ /* 0x000fe2000fffe003 */
[----:B------:R-:W-:-:S04]  /*21b0*/  IMAD.U32 R3, RZ, RZ, UR7 ;  /* 0x00000007ff037e24 */ /* 0x000fc8000f8e00ff */
[----:B------:R-:W-:Y:S02]  /*21c0*/  IMAD R4, R3, -0x800, R4 ;  /* 0xfffff80003047824 */ /* 0x000fe400078e0204 */
[----:B------:R-:W-:-:S03]  /*21d0*/  IMAD.MOV.U32 R3, RZ, RZ, R0 ;  /* 0x000000ffff037224 */ /* 0x000fc600078e0000 */
[C---:B------:R-:W-:Y:S02]  /*21e0*/  ISETP.GE.U32.AND P0, PT, R4.reuse, 0xf00, PT ;  /* 0x00000f000400780c */ /* 0x040fe40003f06070 */
[----:B------:R-:W-:-:S04]  /*21f0*/  LEA.HI R4, R4, 0x1, RZ, 0x18 ;  /* 0x0000000104047811 */ /* 0x000fc800078fc0ff */
[----:B------:R-:W-:-:S07]  /*2200*/  LOP3.LUT R5, R4, 0xf, RZ, 0xc0, !PT ;  /* 0x0000000f04057812 */ /* 0x000fce00078ec0ff */
[----:B------:R-:W-:Y:S05]  /*2210*/  @!P0 BRA `(.L_x_597) ;  /* 0x0000000400ac8947 */ /* 0x000fea0003800000 */
[----:B------:R-:W-:Y:S01]  /*2220*/  LEA.HI R3, R2, 0x1, RZ, 0x18 ;  /* 0x0000000102037811 */ /* 0x000fe200078fc0ff */
[----:B------:R-:W-:Y:S03]  /*2230*/  BSSY.RECONVERGENT B3, `(.L_x_598) ;  /* 0x0000068000037945 */ /* 0x000fe60003800200 */
[----:B------:R-:W-:Y:S02]  /*2240*/  LOP3.LUT R24, R3, 0x1fffff0, RZ, 0xc0, !PT ;  /* 0x01fffff003187812 */ /* 0x000fe400078ec0ff */
[----:B------:R-:W-:-:S03]  /*2250*/  LOP3.LUT R3, R0, 0x800, RZ, 0xfc, !PT ;  /* 0x0000080000037812 */ /* 0x000fc600078efcff */
[----:B------:R-:W-:-:S07]  /*2260*/  IMAD.MOV R24, RZ, RZ, -R24 ;  /* 0x000000ffff187224 */ /* 0x000fce00078e0a18 */
.L_x_599:
[----:B------:R-:W-:-:S04]  /*2270*/  VIADD R9, R25, 0xfffff800 ;  /* 0xfffff80019097836 */ /* 0x000fc80000000000 */
[----:B------:R-:W-:-:S06]  /*2280*/  IMAD.WIDE.U32 R8, R9, 0x8, R6 ;  /* 0x0000000809087825 */ /* 0x000fcc00078e0006 */
[----:B------:R-:W2:Y:S01]  /*2290*/  LDG.E.64 R8, desc[UR8][R8.64] ;  /* 0x0000000808087981 */ /* 0x000ea2000c1e1b00 */
[----:B------:R-:W-:-:S04]  /*22a0*/  VIADD R23, R25, 0xfffff900 ;  /* 0xfffff90019177836 */ /* 0x000fc80000000000 */
        /* <DEDUP_REMOVED lines=8> */
[----:B------:R-:W5:Y:S02]  /*2330*/  LDG.E.64 R18, desc[UR8][R18.64] ;  /* 0x0000000812127981 */ /* 0x000f64000c1e1b00 */
[----:B------:R-:W-:-:S04]  /*2340*/  IMAD.WIDE.U32 R16, R17, 0x8, R6 ;  /* 0x0000000811107825 */ /* 0x000fc800078e0006 */
[----:B------:R-:W-:Y:S02]  /*2350*/  VIADD R13, R25, 0xfffffd00 ;  /* 0xfffffd00190d7836 */ /* 0x000fe40000000000 */
[----:B------:R-:W5:Y:S02]  /*2360*/  LDG.E.64 R16, desc[UR8][R16.64] ;  /* 0x0000000810107981 */ /* 0x000f64000c1e1b00 */
[----:B------:R-:W-:-:S04]  /*2370*/  IMAD.WIDE.U32 R12, R13, 0x8, R6 ;  /* 0x000000080d0c7825 */ /* 0x000fc800078e0006 */
[----:B------:R-:W-:Y:S02]  /*2380*/  VIADD R11, R25, 0xfffffe00 ;  /* 0xfffffe00190b7836 */ /* 0x000fe40000000000 */
[----:B------:R-:W5:Y:S02]  /*2390*/  LDG.E.64 R12, desc[UR8][R12.64] ;  /* 0x000000080c0c7981 */ /* 0x000f64000c1e1b00 */
[----:B------:R-:W-:-:S06]  /*23a0*/  IMAD.WIDE.U32 R10, R11, 0x8, R6 ;  /* 0x000000080b0a7825 */ /* 0x000fcc00078e0006 */
[----:B------:R-:W5:Y:S01]  /*23b0*/  LDG.E.64 R10, desc[UR8][R10.64] ;  /* 0x000000080a0a7981 */ /* 0x000f62000c1e1b00 */
[----:B--2---:R-:W-:-:S06]  /*23c0*/  DSETP.GEU.AND P0, PT, R14, R8, PT ;  /* 0x000000080e00722a */ /* 0x004fcc0003f0e000 */
[----:B------:R-:W-:Y:S01]  /*23d0*/  FSEL R15, R9, R15, !P0 ;  /* 0x0000000f090f7208 */ /* 0x000fe20004000000 */
[----:B------:R-:W-:Y:S01]  /*23e0*/  VIADD R9, R25, 0xffffff00 ;  /* 0xffffff0019097836 */ /* 0x000fe20000000000 */
[----:B------:R-:W-:-:S03]  /*23f0*/  FSEL R14, R8, R14, !P0 ;  /* 0x0000000e080e7208 */ /* 0x000fc60004000000 */
[----:B------:R-:W-:-:S03]  /*2400*/  IMAD.WIDE.U32 R8, R9, 0x8, R6 ;  /* 0x0000000809087825 */ /* 0x000fc600078e0006 */
[----:B---3--:R-:W-:-:S03]  /*2410*/  DSETP.GEU.AND P0, PT, R14, R22, PT ;  /* 0x000000160e00722a */ /* 0x008fc60003f0e000 */
[----:B------:R-:W2:Y:S03]  /*2420*/  LDG.E.64 R8, desc[UR8][R8.64] ;  /* 0x0000000808087981 */ /* 0x000ea6000c1e1b00 */
[----:B------:R-:W-:Y:S02]  /*2430*/  FSEL R14, R22, R14, !P0 ;  /* 0x0000000e160e7208 */ /* 0x000fe40004000000 */
[----:B------:R-:W-:Y:S01]  /*2440*/  FSEL R15, R23, R15, !P0 ;  /* 0x0000000f170f7208 */ /* 0x000fe20004000000 */
[----:B------:R-:W-:-:S06]  /*2450*/  IMAD.WIDE.U32 R22, R25, 0x8, R6 ;  /* 0x0000000819167825 */ /* 0x000fcc00078e0006 */
[----:B------:R-:W3:Y:S01]  /*2460*/  LDG.E.64 R22, desc[UR8][R22.64] ;  /* 0x0000000816167981 */ /* 0x000ee2000c1e1b00 */
[----:B----4-:R-:W-:-:S06]  /*2470*/  DSETP.GEU.AND P0, PT, R14, R20, PT ;  /* 0x000000140e00722a */ /* 0x010fcc0003f0e000 */
[----:B------:R-:W-:Y:S02]  /*2480*/  FSEL R14, R20, R14, !P0 ;  /* 0x0000000e140e7208 */ /* 0x000fe40004000000 */
[----:B------:R-:W-:Y:S01]  /*2490*/  FSEL R15, R21, R15, !P0 ;  /* 0x0000000f150f7208 */ /* 0x000fe20004000000 */
[----:B------:R-:W-:-:S04]  /*24a0*/  VIADD R21, R25, 0x100 ;  /* 0x0000010019157836 */ /* 0x000fc80000000000 */
[----:B------:R-:W-:Y:S01]  /*24b0*/  IMAD.WIDE.U32 R20, R21, 0x8, R6 ;  /* 0x0000000815147825 */ /* 0x000fe200078e0006 */
[----:B-----5:R-:W-:-:S05]  /*24c0*/  DSETP.GEU.AND P0, PT, R14, R18, PT ;  /* 0x000000120e00722a */ /* 0x020fca0003f0e000 */
[----:B------:R-:W4:Y:S01]  /*24d0*/  LDG.E.64 R20, desc[UR8][R20.64] ;  /* 0x0000000814147981 */ /* 0x000f22000c1e1b00 */
[----:B------:R-:W-:Y:S02]  /*24e0*/  FSEL R14, R18, R14, !P0 ;  /* 0x0000000e120e7208 */ /* 0x000fe40004000000 */
[----:B------:R-:W-:Y:S01]  /*24f0*/  FSEL R15, R19, R15, !P0 ;  /* 0x0000000f130f7208 */ /* 0x000fe20004000000 */
[----:B------:R-:W-:-:S04]  /*2500*/  VIADD R19, R25, 0x200 ;  /* 0x0000020019137836 */ /* 0x000fc80000000000 */
[----:B------:R-:W-:Y:S01]  /*2510*/  IMAD.WIDE.U32 R18, R19, 0x8, R6 ;  /* 0x0000000813127825 */ /* 0x000fe200078e0006 */
[----:B------:R-:W-:-:S05]  /*2520*/  DSETP.GEU.AND P0, PT, R14, R16, PT ;  /* 0x000000100e00722a */ /* 0x000fca0003f0e000 */
[----:B------:R-:W5:Y:S01]  /*2530*/  LDG.E.64 R18, desc[UR8][R18.64] ;  /* 0x0000000812127981 */ /* 0x000f62000c1e1b00 */
        /* <DEDUP_REMOVED lines=15> */
[----:B------:R-:W-:-:S06]  /*2630*/  IMAD.WIDE.U32 R12, R13, 0x8, R6 ;  /* 0x000000080d0c7825 */ /* 0x000fcc00078e0006 */
[----:B------:R-:W5:Y:S01]  /*2640*/  LDG.E.64 R12, desc[UR8][R12.64] ;  /* 0x000000080c0c7981 */ /* 0x000f62000c1e1b00 */
        /* <DEDUP_REMOVED lines=39> */
.L_x_598:
[----:B------:R-:W-:-:S07]  /*28c0*/  VIADD R3, R3, 0xfffff800 ;  /* 0xfffff80003037836 */ /* 0x000fce0000000000 */
.L_x_597:
[----:B------:R-:W-:Y:S05]  /*28d0*/  BSYNC.RECONVERGENT B2 ;  /* 0x0000000000027941 */ /* 0x000fea0003800200 */
.L_x_596:
[----:B------:R-:W-:-:S13]  /*28e0*/  ISETP.NE.AND P0, PT, R5, RZ, PT ;  /* 0x000000ff0500720c */ /* 0x000fda0003f05270 */
[----:B------:R-:W-:Y:S05]  /*28f0*/  @!P0 BRA `(.L_x_595) ;  /* 0x0000000400948947 */ /* 0x000fea0003800000 */
[----:B------:R-:W-:Y:S01]  /*2900*/  ISETP.GE.U32.AND P1, PT, R5, 0x8, PT ;  /* 0x000000080500780c */ /* 0x000fe20003f26070 */
[----:B------:R-:W-:Y:S01]  /*2910*/  BSSY.RECONVERGENT B2, `(.L_x_600) ;  /* 0x0000035000027945 */ /* 0x000fe20003800200 */
[----:B------:R-:W-:-:S04]  /*2920*/  LOP3.LUT R26, R4, 0x7, RZ, 0xc0, !PT ;  /* 0x00000007041a7812 */ /* 0x000fc800078ec0ff */
[----:B------:R-:W-:-:S07]  /*2930*/  ISETP.NE.AND P0, PT, R26, RZ, PT ;  /* 0x000000ff1a00720c */ /* 0x000fce0003f05270 */
[----:B------:R-:W-:Y:S06]  /*2940*/  @!P1 BRA `(.L_x_601) ;  /* 0x0000000000c49947 */ /* 0x000fec0003800000 */
[----:B------:R-:W-:-:S04]  /*2950*/  VIADD R5, R3, UR11 ;  /* 0x0000000b03057c36 */ /* 0x000fc80008000000 */
[----:B------:R-:W-:-:S04]  /*2960*/  IMAD.WIDE.U32 R8, R5, 0x8, R6 ;  /* 0x0000000805087825 */ /* 0x000fc800078e0006 */
[----:B------:R-:W-:Y:S02]  /*2970*/  VIADD R11, R5, 0x100 ;  /* 0x00000100050b7836 */ /* 0x000fe40000000000 */
[----:B------:R-:W2:Y:S02]  /*2980*/  LDG.E.64 R8, desc[UR8][R8.64] ;  /* 0x0000000808087981 */ /* 0x000ea4000c1e1b00 */
        /* <DEDUP_REMOVED lines=45> */
.L_x_601:
[----:B------:R-:W-:Y:S05]  /*2c60*/  BSYNC.RECONVERGENT B2 ;  /* 0x0000000000027941 */ /* 0x000fea0003800200 */
.L_x_600:
[----:B------:R-:W-:Y:S05]  /*2c70*/  @!P0 BRA `(.L_x_595) ;  /* 0x0000000000b48947 */ /* 0x000fea0003800000 */
[----:B------:R-:W-:Y:S01]  /*2c80*/  ISETP.GE.U32.AND P1, PT, R26, 0x4, PT ;  /* 0x000000041a00780c */ /* 0x000fe20003f26070 */
[----:B------:R-:W-:Y:S01]  /*2c90*/  BSSY.RECONVERGENT B2, `(.L_x_602) ;  /* 0x000001c000027945 */ /* 0x000fe20003800200 */
[----:B------:R-:W-:-:S11]  /*2ca0*/  LOP3.LUT P0, RZ, R4, 0x3, RZ, 0xc0, !PT ;  /* 0x0000000304ff7812 */ /* 0x000fd6000780c0ff */
[----:B------:R-:W-:Y:S05]  /*2cb0*/  @!P1 BRA `(.L_x_603) ;  /* 0x0000000000649947 */ /* 0x000fea0003800000 */
        /* <DEDUP_REMOVED lines=25> */
.L_x_603:
[----:B------:R-:W-:Y:S05]  /*2e50*/  BSYNC.RECONVERGENT B2 ;  /* 0x0000000000027941 */ /* 0x000fea0003800200 */
.L_x_602:
[----:B------:R-:W-:Y:S05]  /*2e60*/  @!P0 BRA `(.L_x_595) ;  /* 0x0000000000388947 */ /* 0x000fea0003800000 */
[----:B------:R-:W-:Y:S01]  /*2e70*/  LOP3.LUT R2, R2, 0xffff, RZ, 0xc0, !PT ;  /* 0x0000ffff02027812 */ /* 0x000fe200078ec0ff */
[----:B------:R-:W-:-:S03]  /*2e80*/  VIADD R5, R3, UR6 ;  /* 0x0000000603057c36 */ /* 0x000fc60008000000 */
[----:B------:R-:W-:-:S04]  /*2e90*/  LEA.HI R2, R2, 0x1, RZ, 0x18 ;  /* 0x0000000102027811 */ /* 0x000fc800078fc0ff */
[----:B------:R-:W-:-:S05]  /*2ea0*/  LOP3.LUT R2, R2, 0x3, RZ, 0xc0, !PT ;  /* 0x0000000302027812 */ /* 0x000fca00078ec0ff */
[----:B------:R-:W-:-:S07]  /*2eb0*/  IMAD.MOV R4, RZ, RZ, -R2 ;  /* 0x000000ffff047224 */ /* 0x000fce00078e0a02 */
.L_x_604:
[----:B------:R-:W-:-:S06]  /*2ec0*/  IMAD.WIDE.U32 R2, R5, 0x8, R6 ;  /* 0x0000000805027825 */ /* 0x000fcc00078e0006 */
[----:B------:R-:W2:Y:S01]  /*2ed0*/  LDG.E.64 R2, desc[UR8][R2.64] ;  /* 0x0000000802027981 */ /* 0x000ea2000c1e1b00 */
[----:B------:R-:W-:Y:S02]  /*2ee0*/  VIADD R4, R4, 0x1 ;  /* 0x0000000104047836 */ /* 0x000fe40000000000 */
[----:B------:R-:W-:Y:S01]  /*2ef0*/  VIADD R5, R5, 0x100 ;  /* 0x0000010005057836 */ /* 0x000fe20000000000 */
[----:B--2---:R-:W-:-:S06]  /*2f00*/  DSETP.GEU.AND P0, PT, R14, R2, PT ;  /* 0x000000020e00722a */ /* 0x004fcc0003f0e000 */
[----:B------:R-:W-:Y:S02]  /*2f10*/  FSEL R14, R2, R14, !P0 ;  /* 0x0000000e020e7208 */ /* 0x000fe40004000000 */
[----:B------:R-:W-:Y:S02]  /*2f20*/  FSEL R15, R3, R15, !P0 ;  /* 0x0000000f030f7208 */ /* 0x000fe40004000000 */
[----:B------:R-:W-:-:S13]  /*2f30*/  ISETP.NE.AND P0, PT, R4, RZ, PT ;  /* 0x000000ff0400720c */ /* 0x000fda0003f05270 */
[----:B------:R-:W-:Y:S05]  /*2f40*/  @P0 BRA `(.L_x_604) ;  /* 0xfffffffc00dc0947 */ /* 0x000fea000383ffff */
.L_x_595:
[----:B------:R-:W-:Y:S05]  /*2f50*/  BSYNC.RECONVERGENT B1 ;  /* 0x0000000000017941 */ /* 0x000fea0003800200 */
.L_x_592:
        /* <DEDUP_REMOVED lines=43> */
[----:B------:R-:W-:-:S03]  /*3210*/  FSEL R3, R3, R5, P1 ;  /* 0x0000000503037208 */ /* 0x000fc60000800000 */
[----:B0-----:R-:W-:Y:S02]  /*3220*/  IMAD.MOV.U32 R4, RZ, RZ, R2 ;  /* 0x000000ffff047224 */ /* 0x001fe400078e0002 */
[----:B------:R-:W-:Y:S01]  /*3230*/  IMAD.MOV.U32 R5, RZ, RZ, R3 ;  /* 0x000000ffff057224 */ /* 0x000fe200078e0003 */
[----:B------:R-:W-:Y:S06]  /*3240*/  BAR.SYNC.DEFER_BLOCKING 0x0 ;  /* 0x0000000000007b1d */ /* 0x000fec0000010000 */
[----:B------:R-:W-:Y:S05]  /*3250*/  @P0 BRA `(.L_x_591) ;  /* 0x0000000000700947 */ /* 0x000fea0003800000 */
[----:B------:R-:W0:Y:S01]  /*3260*/  S2UR UR5, SR_CgaCtaId ;  /* 0x00000000000579c3 */ /* 0x000e220000008800 */
[----:B------:R-:W-:Y:S02]  /*3270*/  UMOV UR4, 0x400 ;  /* 0x0000040000047882 */ /* 0x000fe40000000000 */
[----:B0-----:R-:W-:-:S09]  /*3280*/  ULEA UR4, UR5, UR4, 0x18 ;  /* 0x0000000405047291 */ /* 0x001fd2000f8ec0ff */
[----:B------:R-:W0:Y:S04]  /*3290*/  LDS.128 R12, [UR4+0x10] ;  /* 0x00001004ff0c7984 */ /* 0x000e280008000c00 */
        /* <DEDUP_REMOVED lines=24> */
.L_x_591:
[----:B------:R-:W-:Y:S05]  /*3420*/  BSYNC.RECONVERGENT B0 ;  /* 0x0000000000007941 */ /* 0x000fea0003800200 */
.L_x_575:
[----:B------:R-:W-:Y:S05]  /*3430*/  @P0 EXIT ;  /* 0x000000000000094d */ /* 0x000fea0003800000 */
[----:B------:R-:W1:Y:S02]  /*3440*/  LDCU.64 UR4, c[0x0][0x388] ;  /* 0x00007100ff0477ac */ /* 0x000e640008000a00 */
[----:B-1----:R-:W-:-:S06]  /*3450*/  UIMAD.WIDE.U32 UR4, UR10, 0x8, UR4 ;  /* 0x000000080a0478a5 */ /* 0x002fcc000f8e0004 */
[----:B------:R-:W-:Y:S02]  /*3460*/  IMAD.U32 R2, RZ, RZ, UR4 ;  /* 0x00000004ff027e24 */ /* 0x000fe4000f8e00ff */
[----:B------:R-:W-:-:S05]  /*3470*/  IMAD.U32 R3, RZ, RZ, UR5 ;  /* 0x00000005ff037e24 */ /* 0x000fca000f8e00ff */
[----:B------:R-:W-:Y:S01]  /*3480*/  STG.E.64 desc[UR8][R2.64], R4 ;  /* 0x0000000402007986 */ /* 0x000fe2000c101b08 */
[----:B------:R-:W-:Y:S05]  /*3490*/  EXIT ;  /* 0x000000000000794d */ /* 0x000fea0003800000 */
.L_x_605:
        /* <DEDUP_REMOVED lines=14> */
.L_x_1283:


//--------------------- .text._ZN3cub18CUB_300001_SM_10006detail6reduce28DeviceReduceSingleTileKernelINS2_10policy_hubIdj11max_functorIdEE10Policy1000EN6thrust24THRUST_300001_SM_1000_NS6detail15normal_iteratorINSA_10device_ptrIdEEEEPdjS6_ddN4cuda3std3__410__identityEEEvT0_T1_T2_T3_T4_T6_ --------------------------
	.section	.text._ZN3cub18CUB_300001_SM_10006detail6reduce28DeviceReduceSingleTileKernelINS2_10policy_hubIdj11max_functorIdEE10Policy1000EN6thrust24THRUST_300001_SM_1000_NS6detail15normal_iteratorINSA_10device_ptrIdEEEEPdjS6_ddN4cuda3std3__410__identityEEEvT0_T1_T2_T3_T4_T6_,"ax",@progbits
	.align	128
        .global         _ZN3cub18CUB_300001_SM_10006detail6reduce28DeviceReduceSingleTileKernelINS2_10policy_hubIdj11max_functorIdEE10Policy1000EN6thrust24THRUST_300001_SM_1000_NS6detail15normal_iteratorINSA_10device_ptrIdEEEEPdjS6_ddN4cuda3std3__410__identityEEEvT0_T1_T2_T3_T4_T6_
        .type           _ZN3cub18CUB_300001_SM_10006detail6reduce28DeviceReduceSingleTileKernelINS2_10policy_hubIdj11max_functorIdEE10Policy1000EN6thrust24THRUST_300001_SM_1000_NS6detail15normal_iteratorINSA_10device_ptrIdEEEEPdjS6_ddN4cuda3std3__410__identityEEEvT0_T1_T2_T3_T4_T6_,@function
        .size           _ZN3cub18CUB_300001_SM_10006detail6reduce28DeviceReduceSingleTileKernelINS2_10policy_hubIdj11max_functorIdEE10Policy1000EN6thrust24THRUST_300001_SM_1000_NS6detail15normal_iteratorINSA_10device_ptrIdEEEEPdjS6_ddN4cuda3std3__410__identityEEEvT0_T1_T2_T3_T4_T6_,(.L_x_1284 - _ZN3cub18CUB_300001_SM_10006detail6reduce28DeviceReduceSingleTileKernelINS2_10policy_hubIdj11max_functorIdEE10Policy1000EN6thrust24THRUST_300001_SM_1000_NS6detail15normal_iteratorINSA_10device_ptrIdEEEEPdjS6_ddN4cuda3std3__410__identityEEEvT0_T1_T2_T3_T4_T6_)
        .other          _ZN3cub18CUB_300001_SM_10006detail6reduce28DeviceReduceSingleTileKernelINS2_10policy_hubIdj11max_functorIdEE10Policy1000EN6thrust24THRUST_300001_SM_1000_NS6detail15normal_iteratorINSA_10device_ptrIdEEEEPdjS6_ddN4cuda3std3__410__identityEEEvT0_T1_T2_T3_T4_T6_,@"STO_CUDA_ENTRY STV_DEFAULT"
_ZN3cub18CUB_300001_SM_10006detail6reduce28DeviceReduceSingleTileKernelINS2_10policy_hubIdj11max_functorIdEE10Policy1000EN6thrust24THRUST_300001_SM_1000_NS6detail15normal_iteratorINSA_10device_ptrIdEEEEPdjS6_ddN4cuda3std3__410__identityEEEvT0_T1_T2_T3_T4_T6_:
.text._ZN3cub18CUB_300001_SM_10006detail6reduce28DeviceReduceSingleTileKernelINS2_10policy_hubIdj11max_functorIdEE10Policy1000EN6thrust24THRUST_300001_SM_1000_NS6detail15normal_iteratorINSA_10device_ptrIdEEEEPdjS6_ddN4cuda3std3__410__identityEEEvT0_T1_T2_T3_T4_T6_:
        /* <DEDUP_REMOVED lines=13> */
.L_x_606:
[----:B------:R-:W-:Y:S01]  /*00d0*/  ISETP.GT.U32.AND P0, PT, R2, 0x7ff, PT ;  /* 0x000007ff0200780c */ /* 0x000fe20003f04070 */
[----:B------:R-:W-:-:S12]  /*00e0*/  BSSY.RECONVERGENT B0, `(.L_x_607) ;  /* 0x00002f1000007945 */ /* 0x000fd80003800200 */
        /* <DEDUP_REMOVED lines=11> */
.L_x_610:
[----:B------:R-:W-:Y:S05]  /*01a0*/  BSYNC.RECONVERGENT B1 ;  /* 0x0000000000017941 */ /* 0x000fea0003800200 */
.L_x_609:
        /* <DEDUP_REMOVED lines=17> */
.L_x_615:
        /* <DEDUP_REMOVED lines=70> */
.L_x_614:
[----:B------:R-:W-:Y:S05]  /*0720*/  BSYNC.RECONVERGENT B2 ;  /* 0x0000000000027941 */ /* 0x000fea0003800200 */
.L_x_613:
[----:B------:R-:W-:Y:S05]  /*0730*/  @!P0 BRA `(.L_x_612) ;  /* 0x0000000400508947 */ /* 0x000fea0003800000 */
[----:B------:R-:W-:Y:S01]  /*0740*/  ISETP.GE.U32.AND P1, PT, R42, 0x8, PT ;  /* 0x000000082a00780c */ /* 0x000fe20003f26070 */
[----:B------:R-:W-:Y:S01]  /*0750*/  BSSY.RECONVERGENT B2, `(.L_x_616) ;  /* 0x0000027000027945 */ /* 0x000fe20003800200 */
[----:B------:R-:W-:-:S04]  /*0760*/  LOP3.LUT R22, R40, 0x7, RZ, 0xc0, !PT ;  /* 0x0000000728167812 */ /* 0x000fc800078ec0ff */
[----:B------:R-:W-:-:S07]  /*0770*/  ISETP.NE.AND P0, PT, R22, RZ, PT ;  /* 0x000000ff1600720c */ /* 0x000fce0003f05270 */
[----:B------:R-:W-:Y:S06]  /*0780*/  @!P1 BRA `(.L_x_617) ;  /* 0x00000000008c9947 */ /* 0x000fec0003800000 */
[----:B------:R-:W0:Y:S02]  /*0790*/  LDC.64 R4, c[0x0][0x380] ;  /* 0x0000e000ff047b82 */ /* 0x000e240000000a00 */
[----:B0-----:R-:W-:-:S05]  /*07a0*/  IMAD.WIDE.U32 R20, R41, 0x8, R4 ;  /* 0x0000000829147825 */ /* 0x001fca00078e0004 */
        /* <DEDUP_REMOVED lines=33> */
.L_x_617:
[----:B------:R-:W-:Y:S05]  /*09c0*/  BSYNC.RECONVERGENT B2 ;  /* 0x0000000000027941 */ /* 0x000fea0003800200 */
.L_x_616:
        /* <DEDUP_REMOVED lines=25> */
.L_x_619:
[----:B------:R-:W-:Y:S05]  /*0b60*/  BSYNC.RECONVERGENT B2 ;  /* 0x0000000000027941 */ /* 0x000fea0003800200 */
.L_x_618:
[----:B------:R-:W-:Y:S05]  /*0b70*/  @!P0 BRA `(.L_x_612) ;  /* 0x0000000000408947 */ /* 0x000fea0003800000 */
[----:B------:R-:W0:Y:S01]  /*0b80*/  LDC.64 R4, c[0x0][0x380] ;  /* 0x0000e000ff047b82 */ /* 0x000e220000000a00 */
[----:B------:R-:W-:Y:S02]  /*0b90*/  IMAD.MOV R0, RZ, RZ, -R0 ;  /* 0x000000ffff007224 */ /* 0x000fe400078e0a00 */
[----:B0-----:R-:W-:-:S04]  /*0ba0*/  IMAD.WIDE.U32 R4, R41, 0x8, R4 ;  /* 0x0000000829047825 */ /* 0x001fc800078e0004 */
[----:B------:R-:W-:Y:S02]  /*0bb0*/  IMAD.MOV.U32 R6, RZ, RZ, R4 ;  /* 0x000000ffff067224 */ /* 0x000fe400078e0004 */
[----:B------:R-:W-:-:S07]  /*0bc0*/  IMAD.MOV.U32 R7, RZ, RZ, R5 ;  /* 0x000000ffff077224 */ /* 0x000fce00078e0005 */
.L_x_620:
[----:B------:R-:W-:Y:S02]  /*0bd0*/  IMAD.MOV.U32 R4, RZ, RZ, R6 ;  /* 0x000000ffff047224 */ /* 0x000fe400078e0006 */
[----:B------:R-:W-:-:S06]  /*0be0*/  IMAD.MOV.U32 R5, RZ, RZ, R7 ;  /* 0x000000ffff057224 */ /* 0x000fcc00078e0007 */
[----:B------:R-:W2:Y:S01]  /*0bf0*/  LDG.E.64 R4, desc[UR6][R4.64] ;  /* 0x0000000604047981 */ /* 0x000ea2000c1e1b00 */
[----:B------:R-:W-:Y:S01]  /*0c00*/  VIADD R0, R0, 0x1 ;  /* 0x0000000100007836 */ /* 0x000fe20000000000 */
[----:B------:R-:W-:-:S04]  /*0c10*/  IADD3 R6, P2, PT, R6, 0x800, RZ ;  /* 0x0000080006067810 */ /* 0x000fc80007f5e0ff */
[----:B------:R-:W-:Y:S01]  /*0c20*/  ISETP.NE.AND P1, PT, R0, RZ, PT ;  /* 0x000000ff0000720c */ /* 0x000fe20003f25270 */
[----:B------:R-:W-:Y:S01]  /*0c30*/  IMAD.X R7, RZ, RZ, R7, P2 ;  /* 0x000000ffff077224 */ /* 0x000fe200010e0607 */
[----:B--2--5:R-:W-:-:S06]  /*0c40*/  DSETP.GEU.AND P0, PT, R36, R4, PT ;  /* 0x000000042400722a */ /* 0x024fcc0003f0e000 */
[----:B------:R-:W-:Y:S02]  /*0c50*/  FSEL R36, R4, R36, !P0 ;  /* 0x0000002404247208 */ /* 0x000fe40004000000 */
[----:B------:R-:W-:-:S03]  /*0c60*/  FSEL R37, R5, R37, !P0 ;  /* 0x0000002505257208 */ /* 0x000fc60004000000 */
[----:B------:R-:W-:Y:S05]  /*0c70*/  @P1 BRA `(.L_x_620) ;  /* 0xfffffffc00d41947 */ /* 0x000fea000383ffff */
.L_x_612:
[----:B------:R-:W-:Y:S05]  /*0c80*/  BSYNC.RECONVERGENT B1 ;  /* 0x0000000000017941 */ /* 0x000fea0003800200 */
.L_x_611:
        /* <DEDUP_REMOVED lines=85> */
.L_x_621:
        /* <DEDUP_REMOVED lines=18> */
[----:B------:R-:W-:-:S03]  /*1300*/  VIADD R0, R8, 0x4 ;  /* 0x0000000408007836 */ /* 0x000fc60000000000 */
[----:B------:R-:W0:Y:S02]  /*1310*/  SHFL.DOWN PT, R5, R7, 0x2, R9 ;  /* 0x0840000007057989 */ /* 0x000e2400000e0009 */
[----:B0-----:R-:W-:-:S06]  /*1320*/  DSETP.GEU.AND P1, PT, R6, R4, PT ;  /* 0x000000040600722a */ /* 0x001fcc0003f2e000 */
[----:B------:R-:W-:Y:S02]  /*1330*/  @!P0 FSEL R6, R4, R6, !P1 ;  /* 0x0000000604068208 */ /* 0x000fe40004800000 */
[----:B------:R-:W-:Y:S02]  /*1340*/  @!P0 FSEL R7, R5, R7, !P1 ;  /* 0x0000000705078208 */ /* 0x000fe40004800000 */
        /* <DEDUP_REMOVED lines=9> */
[C---:B------:R-:W-:Y:S01]  /*13e0*/  ISETP.NE.AND P0, PT, R8.reuse, RZ, PT ;  /* 0x000000ff0800720c */ /* 0x040fe20003f05270 */
[----:B------:R-:W-:Y:S02]  /*13f0*/  VIADD R0, R8, 0x10 ;  /* 0x0000001008007836 */ /* 0x000fe40000000000 */
[----:B------:R-:W0:Y:S10]  /*1400*/  SHFL.DOWN PT, R5, R7, 0x8, R9 ;  /* 0x0900000007057989 */ /* 0x000e3400000e0009 */
[----:B------:R-:W1:Y:S01]  /*1410*/  @!P0 S2R R11, SR_CgaCtaId ;  /* 0x00000000000b8919 */ /* 0x000e620000008800 */
[----:B------:R-:W-:Y:S01]  /*1420*/  @!P0 MOV R8, 0x400 ;  /* 0x0000040000088802 */ /* 0x000fe20000000f00 */
[----:B0-----:R-:W-:-:S06]  /*1430*/  DSETP.GEU.AND P2, PT, R6, R4, PT ;  /* 0x000000040600722a */ /* 0x001fcc0003f4e000 */
[----:B------:R-:W-:Y:S02]  /*1440*/  @!P1 FSEL R6, R4, R6, !P2 ;  /* 0x0000000604069208 */ /* 0x000fe40005000000 */
[----:B------:R-:W-:Y:S02]  /*1450*/  @!P1 FSEL R7, R5, R7, !P2 ;  /* 0x0000000705079208 */ /* 0x000fe40005000000 */
[----:B------:R-:W-:Y:S01]  /*1460*/  ISETP.GT.AND P1, PT, R0, R9, PT ;  /* 0x000000090000720c */ /* 0x000fe20003f24270 */
[----:B------:R-:W-:Y:S01]  /*1470*/  SHFL.DOWN PT, R4, R6, 0x10, R9 ;  /* 0x0a00000006047989 */ /* 0x000fe200000e0009 */
[----:B------:R-:W-:-:S03]  /*1480*/  @!P0 SHF.R.U32.HI R0, RZ, 0x2, R3 ;  /* 0x00000002ff008819 */ /* 0x000fc60000011603 */
[----:B------:R-:W0:Y:S01]  /*1490*/  SHFL.DOWN PT, R5, R7, 0x10, R9 ;  /* 0x0a00000007057989 */ /* 0x000e2200000e0009 */
[----:B------:R-:W-:Y:S02]  /*14a0*/  @!P0 LOP3.LUT R0, R0, 0xf8, RZ, 0xc0, !PT ;  /* 0x000000f800008812 */ /* 0x000fe400078ec0ff */
[----:B-1----:R-:W-:-:S05]  /*14b0*/  @!P0 LEA R11, R11, R8, 0x18 ;  /* 0x000000080b0b8211 */ /* 0x002fca00078ec0ff */
[----:B------:R-:W-:Y:S01]  /*14c0*/  @!P0 IMAD.IADD R11, R0, 0x1, R11 ;  /* 0x00000001000b8824 */ /* 0x000fe200078e020b */
[----:B0-----:R-:W-:-:S06]  /*14d0*/  DSETP.GEU.AND P2, PT, R6, R4, PT ;  /* 0x000000040600722a */ /* 0x001fcc0003f4e000 */
[----:B------:R-:W-:Y:S02]  /*14e0*/  @!P1 FSEL R6, R4, R6, !P2 ;  /* 0x0000000604069208 */ /* 0x000fe40005000000 */
[----:B------:R-:W-:-:S03]  /*14f0*/  @!P1 FSEL R7, R5, R7, !P2 ;  /* 0x0000000705079208 */ /* 0x000fc60005000000 */
[----:B------:R-:W-:Y:S02]  /*1500*/  IMAD.MOV.U32 R4, RZ, RZ, R6 ;  /* 0x000000ffff047224 */ /* 0x000fe400078e0006 */
        /* <DEDUP_REMOVED lines=14> */
[C---:B------:R-:W-:Y:S02]  /*15f0*/  ISETP.GT.U32.AND P1, PT, R2.reuse, 0x40, PT ;  /* 0x000000400200780c */ /* 0x040fe40003f24070 */
[----:B------:R-:W-:Y:S02]  /*1600*/  FSEL R12, R3, R4, P2 ;  /* 0x00000004030c7208 */ /* 0x000fe40001000000 */
[----:B------:R-:W-:Y:S02]  /*1610*/  FSEL R13, R13, R5, P2 ;  /* 0x000000050d0d7208 */ /* 0x000fe40001000000 */
[----:B------:R-:W0:Y:S01]  /*1620*/  LDS.128 R4, [UR4+0x30] ;  /* 0x00003004ff047984 */ /* 0x000e220008000c00 */
[----:B------:R-:W-:-:S03]  /*1630*/  ISETP.GT.U32.AND P2, PT, R2, 0x60, PT ;  /* 0x000000600200780c */ /* 0x000fc60003f44070 */
[----:B------:R-:W-:-:S06]  /*1640*/  DSETP.GEU.AND P3, PT, R12, R14, PT ;  /* 0x0000000e0c00722a */ /* 0x000fcc0003f6e000 */
[----:B------:R-:W-:Y:S02]  /*1650*/  @P1 FSEL R12, R14, R12, !P3 ;  /* 0x0000000c0e0c1208 */ /* 0x000fe40005800000 */
[----:B------:R-:W-:Y:S02]  /*1660*/  @P1 FSEL R13, R15, R13, !P3 ;  /* 0x0000000d0f0d1208 */ /* 0x000fe40005800000 */
[----:B------:R-:W-:-:S04]  /*1670*/  ISETP.GT.U32.AND P1, PT, R2, 0x80, PT ;  /* 0x000000800200780c */ /* 0x000fc80003f24070 */
[----:B-1----:R-:W-:-:S06]  /*1680*/  DSETP.GEU.AND P3, PT, R12, R8, PT ;  /* 0x000000080c00722a */ /* 0x002fcc0003f6e000 */
[----:B------:R-:W-:Y:S02]  /*1690*/  @P2 FSEL R12, R8, R12, !P3 ;  /* 0x0000000c080c2208 */ /* 0x000fe40005800000 */
[----:B------:R-:W-:Y:S02]  /*16a0*/  @P2 FSEL R13, R9, R13, !P3 ;  /* 0x0000000d090d2208 */ /* 0x000fe40005800000 */
[----:B------:R-:W-:Y:S01]  /*16b0*/  ISETP.GT.U32.AND P2, PT, R2, 0xa0, PT ;  /* 0x000000a00200780c */ /* 0x000fe20003f44070 */
[----:B------:R-:W1:Y:S03]  /*16c0*/  LDS.64 R8, [UR4+0x40] ;  /* 0x00004004ff087984 */ /* 0x000e660008000a00 */
        /* <DEDUP_REMOVED lines=23> */
.L_x_608:
[----:B------:R-:W0:Y:S01]  /*1840*/  S2R R0, SR_TID.X ;  /* 0x0000000000007919 */ /* 0x000e220000002100 */
[----:B------:R-:W1:Y:S02]  /*1850*/  LDCU.64 UR4, c[0x0][0x380] ;  /* 0x00007000ff0477ac */ /* 0x000e640008000a00 */
[----:B-1----:R-:W-:Y:S02]  /*1860*/  IMAD.U32 R6, RZ, RZ, UR4 ;  /* 0x00000004ff067e24 */ /* 0x002fe4000f8e00ff */
[----:B------:R-:W-:Y:S02]  /*1870*/  IMAD.U32 R7, RZ, RZ, UR5 ;  /* 0x00000005ff077e24 */ /* 0x000fe4000f8e00ff */
        /* <DEDUP_REMOVED lines=9> */
[----:B------:R-:W-:Y:S01]  /*1910*/  VIADD R24, R2, 0xfffff800 ;  /* 0xfffff80002187836 */ /* 0x000fe20000000000 */
[----:B------:R-:W-:-:S04]  /*1920*/  UMOV UR4, 0x800 ;  /* 0x0000080000047882 */ /* 0x000fc80000000000 */
[----:B------:R-:W-:Y:S01]  /*1930*/  ISETP.GE.U32.AND P1, PT, R24, 0x800, PT ;  /* 0x000008001800780c */ /* 0x000fe20003f26070 */
        /* <DEDUP_REMOVED lines=23> */
[----:B------:R-:W-:-:S07]  /*1ab0*/  UMOV UR4, 0x800 ;  /* 0x0000080000047882 */ /* 0x000fce0000000000 */
[----:B------:R-:W1:Y:S02]  /*1ac0*/  LDC.64 R6, c[0x0][0x380] ;  /* 0x0000e000ff067b82 */ /* 0x000e640000000a00 */
.L_x_625:
[----:B------:R-:W-:-:S04]  /*1ad0*/  VIADD R3, R0, UR4 ;  /* 0x0000000400037c36 */ /* 0x000fc80008000000 */
[----:B-1----:R-:W-:-:S05]  /*1ae0*/  IMAD.WIDE.U32 R2, R3, 0x8, R6 ;  /* 0x0000000803027825 */ /* 0x002fca00078e0006 */
[----:B------:R-:W2:Y:S04]  /*1af0*/  LDG.E.64 R10, desc[UR6][R2.64] ;  /* 0x00000006020a7981 */ /* 0x000ea8000c1e1b00 */
[----:B------:R-:W3:Y:S04]  /*1b00*/  LDG.E.64 R12, desc[UR6][R2.64+0x800] ;  /* 0x00080006020c7981 */ /* 0x000ee8000c1e1b00 */
[----:B------:R-:W4:Y:S04]  /*1b10*/  LDG.E.64 R14, desc[UR6][R2.64+0x1000] ;  /* 0x00100006020e7981 */ /* 0x000f28000c1e1b00 */
[----:B------:R-:W5:Y:S04]  /*1b20*/  LDG.E.64 R16, desc[UR6][R2.64+0x1800] ;  /* 0x0018000602107981 */ /* 0x000f68000c1e1b00 */
[----:B------:R-:W5:Y:S04]  /*1b30*/  LDG.E.64 R18, desc[UR6][R2.64+0x2000] ;  /* 0x0020000602127981 */ /* 0x000f68000c1e1b00 */
[----:B------:R-:W5:Y:S04]  /*1b40*/  LDG.E.64 R20, desc[UR6][R2.64+0x2800] ;  /* 0x0028000602147981 */ /* 0x000f68000c1e1b00 */
[----:B------:R-:W5:Y:S04]  /*1b50*/  LDG.E.64 R22, desc[UR6][R2.64+0x3000] ;  /* 0x0030000602167981 */ /* 0x000f68000c1e1b00 */
[----:B------:R1:W5:Y:S01]  /*1b60*/  LDG.E.64 R4, desc[UR6][R2.64+0x3800] ;  /* 0x0038000602047981 */ /* 0x000362000c1e1b00 */
        /* <DEDUP_REMOVED lines=10> */
[----:B-1----:R-:W-:Y:S02]  /*1c10*/  FSEL R2, R16, R8, !P0 ;  /* 0x0000000810027208 */ /* 0x002fe40004000000 */
        /* <DEDUP_REMOVED lines=10> */
[----:B------:R-:W-:-:S03]  /*1cc0*/  FSEL R9, R23, R3, !P0 ;  /* 0x0000000317097208 */ /* 0x000fc60004000000 */
[----:B------:R-:W-:-:S03]  /*1cd0*/  VIADD R3, R2, -UR4 ;  /* 0x8000000402037c36 */ /* 0x000fc60008000000 */
[----:B------:R-:W-:Y:S02]  /*1ce0*/  DSETP.GEU.AND P0, PT, R8, R4, PT ;  /* 0x000000040800722a */ /* 0x000fe40003f0e000 */
[----:B------:R-:W-:-:S04]  /*1cf0*/  ISETP.GE.U32.AND P1, PT, R3, 0x800, PT ;  /* 0x000008000300780c */ /* 0x000fc80003f26070 */
[----:B------:R-:W-:Y:S02]  /*1d00*/  FSEL R8, R4, R8, !P0 ;  /* 0x0000000804087208 */ /* 0x000fe40004000000 */
[----:B------:R-:W-:-:S07]  /*1d10*/  FSEL R9, R5, R9, !P0 ;  /* 0x0000000905097208 */ /* 0x000fce0004000000 */
[----:B------:R-:W-:Y:S05]  /*1d20*/  @!P1 BRA `(.L_x_624) ;  /* 0x0000000c00889947 */ /* 0x000fea0003800000 */
[----:B------:R-:W-:-:S06]  /*1d30*/  UIADD3 UR4, UPT, UPT, UR4, 0x800, URZ ;  /* 0x0000080004047890 */ /* 0x000fcc000fffe0ff */
[----:B------:R-:W-:-:S13]  /*1d40*/  ISETP.LT.U32.AND P0, PT, R24, UR4, PT ;  /* 0x0000000418007c0c */ /* 0x000fda000bf01070 */
[----:B------:R-:W-:Y:S05]  /*1d50*/  @!P0 BRA `(.L_x_625) ;  /* 0xfffffffc005c8947 */ /* 0x000fea000383ffff */
.L_x_623:
[----:B------:R-:W-:Y:S01]  /*1d60*/  VIADD R3, R2, -UR4 ;  /* 0x8000000402037c36 */ /* 0x000fe20008000000 */
[----:B------:R-:W-:Y:S04]  /*1d70*/  BSSY.RECONVERGENT B1, `(.L_x_624) ;  /* 0x00000dd000017945 */ /* 0x000fe80003800200 */
[----:B------:R-:W-:-:S04]  /*1d80*/  ISETP.GE.AND P0, PT, R0, R3, PT ;  /* 0x000000030000720c */ /* 0x000fc80003f06270 */
[----:B------:R-:W-:-:S13]  /*1d90*/  ISETP.LE.U32.OR P0, PT, R2, UR4, P0 ;  /* 0x0000000402007c0c */ /* 0x000fda0008703470 */
[----:B------:R-:W-:Y:S05]  /*1da0*/  @P0 BRA `(.L_x_626) ;  /* 0x0000000c00640947 */ /* 0x000fea0003800000 */
[----:B------:R-:W-:Y:S01]  /*1db0*/  LOP3.LUT R3, RZ, R0, RZ, 0x33, !PT ;  /* 0x00000000ff037212 */ /* 0x000fe200078e33ff */
[----:B------:R-:W-:Y:S01]  /*1dc0*/  BSSY.RECONVERGENT B2, `(.L_x_627) ;  /* 0x0000072000027945 */ /* 0x000fe20003800200 */
[----:B------:R-:W-:Y:S02]  /*1dd0*/  IMAD.MOV.U32 R5, RZ, RZ, R0 ;  /* 0x000000ffff057224 */ /* 0x000fe400078e0000 */
[----:B------:R-:W-:-:S04]  /*1de0*/  IADD3 R2, PT, PT, R2, -UR4, R3 ;  /* 0x8000000402027c10 */ /* 0x000fc8000fffe003 */
[C---:B------:R-:W-:Y:S02]  /*1df0*/  ISETP.GE.U32.AND P0, PT, R2.reuse, 0xf00, PT ;  /* 0x00000f000200780c */ /* 0x040fe40003f06070 */
[----:B------:R-:W-:-:S04]  /*1e00*/  LEA.HI R2, R2, 0x1, RZ, 0x18 ;  /* 0x0000000102027811 */ /* 0x000fc800078fc0ff */
[----:B------:R-:W-:-:S07]  /*1e10*/  LOP3.LUT R3, R2, 0xf, RZ, 0xc0, !PT ;  /* 0x0000000f02037812 */ /* 0x000fce00078ec0ff */
[----:B------:R-:W-:Y:S05]  /*1e20*/  @!P0 BRA `(.L_x_628) ;  /* 0x0000000400ac8947 */ /* 0x000fea0003800000 */
[----:B------:R-:W-:Y:S01]  /*1e30*/  LOP3.LUT R42, R2, 0x1fffff0, RZ, 0xc0, !PT ;  /* 0x01fffff0022a7812 */ /* 0x000fe200078ec0ff */
[----:B------:R-:W-:Y:S01]  /*1e40*/  BSSY.RECONVERGENT B3, `(.L_x_629) ;  /* 0x0000068000037945 */ /* 0x000fe20003800200 */
[C---:B------:R-:W-:Y:S01]  /*1e50*/  LOP3.LUT R5, R0.reuse, 0x800, RZ, 0xfc, !PT ;  /* 0x0000080000057812 */ /* 0x040fe200078efcff */
[----:B------:R-:W-:Y:S02]  /*1e60*/  VIADD R4, R0, UR4 ;  /* 0x0000000400047c36 */ /* 0x000fe40008000000 */
[----:B------:R-:W-:-:S07]  /*1e70*/  IMAD.MOV R42, RZ, RZ, -R42 ;  /* 0x000000ffff2a7224 */ /* 0x000fce00078e0a2a */
.L_x_630:
        /* <DEDUP_REMOVED lines=47> */
[----:B------:R-:W-:Y:S02]  /*2170*/  VIADD R42, R42, 0x10 ;  /* 0x000000102a2a7836 */ /* 0x000fe40000000000 */
[----:B------:R-:W-:Y:S02]  /*2180*/  VIADD R5, R5, 0x1000 ;  /* 0x0000100005057836 */ /* 0x000fe40000000000 */
[----:B------:R-:W-:Y:S01]  /*2190*/  VIADD R4, R4, 0x1000 ;  /* 0x0000100004047836 */ /* 0x000fe20000000000 */
[----:B------:R-:W-:Y:S01]  /*21a0*/  ISETP.NE.AND P1, PT, R42, RZ, PT ;  /* 0x000000ff2a00720c */ /* 0x000fe20003f25270 */
        /* <DEDUP_REMOVED lines=49> */
[----:B------:R-:W-:Y:S05]  /*24c0*/  BSYNC.RECONVERGENT B3 ;  /* 0x0000000000037941 */ /* 0x000fea0003800200 */
.L_x_629:
[----:B------:R-:W-:-:S07]  /*24d0*/  VIADD R5, R5, 0xfffff800 ;  /* 0xfffff80005057836 */ /* 0x000fce0000000000 */
.L_x_628:
[----:B------:R-:W-:Y:S05]  /*24e0*/  BSYNC.RECONVERGENT B2 ;  /* 0x0000000000027941 */ /* 0x000fea0003800200 */
.L_x_627:
        /* <DEDUP_REMOVED lines=56> */
.L_x_632:
[----:B------:R-:W-:Y:S05]  /*2870*/  BSYNC.RECONVERGENT B2 ;  /* 0x0000000000027941 */ /* 0x000fea0003800200 */
.L_x_631:
        /* <DEDUP_REMOVED lines=31> */
.L_x_634:
[----:B------:R-:W-:Y:S05]  /*2a70*/  BSYNC.RECONVERGENT B2 ;  /* 0x0000000000027941 */ /* 0x000fea0003800200 */
.L_x_633:
[----:B------:R-:W-:Y:S05]  /*2a80*/  @!P0 BRA `(.L_x_626) ;  /* 0x00000000002c8947 */ /* 0x000fea0003800000 */
[----:B------:R-:W-:Y:S02]  /*2a90*/  VIADD R5, R5, UR4 ;  /* 0x0000000405057c36 */ /* 0x000fe40008000000 */
[----:B------:R-:W-:-:S07]  /*2aa0*/  IMAD.MOV R4, RZ, RZ, -R16 ;  /* 0x000000ffff047224 */ /* 0x000fce00078e0a10 */
.L_x_635:
[----:B------:R-:W-:-:S06]  /*2ab0*/  IMAD.WIDE.U32 R2, R5, 0x8, R6 ;  /* 0x0000000805027825 */ /* 0x000fcc00078e0006 */
[----:B------:R-:W2:Y:S01]  /*2ac0*/  LDG.E.64 R2, desc[UR6][R2.64] ;  /* 0x0000000602027981 */ /* 0x000ea2000c1e1b00 */
[----:B------:R-:W-:Y:S02]  /*2ad0*/  VIADD R4, R4, 0x1 ;  /* 0x0000000104047836 */ /* 0x000fe40000000000 */
[----:B------:R-:W-:-:S03]  /*2ae0*/  VIADD R5, R5, 0x100 ;  /* 0x0000010005057836 */ /* 0x000fc60000000000 */
[----:B------:R-:W-:Y:S01]  /*2af0*/  ISETP.NE.AND P1, PT, R4, RZ, PT ;  /* 0x000000ff0400720c */ /* 0x000fe20003f25270 */
[----:B--2---:R-:W-:-:S06]  /*2b00*/  DSETP.GEU.AND P0, PT, R8, R2, PT ;  /* 0x000000020800722a */ /* 0x004fcc0003f0e000 */
[----:B------:R-:W-:Y:S02]  /*2b10*/  FSEL R8, R2, R8, !P0 ;  /* 0x0000000802087208 */ /* 0x000fe40004000000 */
[----:B------:R-:W-:-:S04]  /*2b20*/  FSEL R9, R3, R9, !P0 ;  /* 0x0000000903097208 */ /* 0x000fc80004000000 */
[----:B------:R-:W-:Y:S05]  /*2b30*/  @P1 BRA `(.L_x_635) ;  /* 0xfffffffc00dc1947 */ /* 0x000fea000383ffff */
.L_x_626:
[----:B------:R-:W-:Y:S05]  /*2b40*/  BSYNC.RECONVERGENT B1 ;  /* 0x0000000000017941 */ /* 0x000fea0003800200 */
.L_x_624:
        /* <DEDUP_REMOVED lines=50> */
[----:B------:R-:W2:Y:S01]  /*2e70*/  LDS.128 R12, [UR4+0x20] ;  /* 0x00002004ff0c7984 */ /* 0x000ea20008000c00 */
[----:B0-----:R-:W-:-:S06]  /*2e80*/  DSETP.GEU.AND P1, PT, R4, R8, PT ;  /* 0x000000080400722a */ /* 0x001fcc0003f2e000 */
[----:B-1----:R-:W-:Y:S02]  /*2e90*/  FSEL R2, R8, R4, !P1 ;  /* 0x0000000408027208 */ /* 0x002fe40004800000 */
        /* <DEDUP_REMOVED lines=21> */
.L_x_622:
[----:B------:R-:W-:Y:S05]  /*2ff0*/  BSYNC.RECONVERGENT B0 ;  /* 0x0000000000007941 */ /* 0x000fea0003800200 */
.L_x_607:
[----:B------:R-:W-:Y:S05]  /*3000*/  @P0 EXIT ;  /* 0x000000000000094d */ /* 0x000fea0003800000 */
[----:B------:R-:W2:Y:S01]  /*3010*/  LDCU.64 UR8, c[0x0][0x398] ;  /* 0x00007300ff0877ac */ /* 0x000ea20008000a00 */
[----:B01----:R-:W0:Y:S01]  /*3020*/  LDC.64 R6, c[0x0][0x388] ;  /* 0x0000e200ff067b82 */ /* 0x003e220000000a00 */
[----:B------:R-:W1:Y:S01]  /*3030*/  LDCU.64 UR4, c[0x0][0x398] ;  /* 0x00007300ff0477ac */ /* 0x000e620008000a00 */
[----:B--2---:R-:W-:-:S06]  /*3040*/  DSETP.GT.AND P0, PT, R4, UR8, PT ;  /* 0x0000000804007e2a */ /* 0x004fcc000bf04000 */
[----:B-1----:R-:W-:Y:S02]  /*3050*/  FSEL R2, R4, UR4, P0 ;  /* 0x0000000404027c08 */ /* 0x002fe40008000000 */
[----:B------:R-:W-:-:S05]  /*3060*/  FSEL R3, R5, UR5, P0 ;  /* 0x0000000505037c08 */ /* 0x000fca0008000000 */
[----:B0-----:R-:W-:Y:S01]  /*3070*/  STG.E.64 desc[UR6][R6.64], R2 ;  /* 0x0000000206007986 */ /* 0x001fe2000c101b06 */
[----:B------:R-:W-:Y:S05]  /*3080*/  EXIT ;  /* 0x000000000000794d */ /* 0x000fea0003800000 */
.L_x_636:
        /* <DEDUP_REMOVED lines=15> */
.L_x_1284:


//--------------------- .text._ZN3cub18CUB_300001_SM_10006detail6reduce28DeviceReduceSingleTileKernelINS2_10policy_hubImy11mul_functorImEE10Policy1000EPmS9_iS6_mmN4cuda3std3__410__identityEEEvT0_T1_T2_T3_T4_T6_ --------------------------
	.section	.text._ZN3cub18CUB_300001_SM_10006detail6reduce28DeviceReduceSingleTileKernelINS2_10policy_hubImy11mul_functorImEE10Policy1000EPmS9_iS6_mmN4cuda3std3__410__identityEEEvT0_T1_T2_T3_T4_T6_,"ax",@progbits
	.align	128
        .global         _ZN3cub18CUB_300001_SM_10006detail6reduce28DeviceReduceSingleTileKernelINS2_10policy_hubImy11mul_functorImEE10Policy1000EPmS9_iS6_mmN4cuda3std3__410__identityEEEvT0_T1_T2_T3_T4_T6_
        .type           _ZN3cub18CUB_300001_SM_10006detail6reduce28DeviceReduceSingleTileKernelINS2_10policy_hubImy11mul_functorImEE10Policy1000EPmS9_iS6_mmN4cuda3std3__410__identityEEEvT0_T1_T2_T3_T4_T6_,@function
        .size           _ZN3cub18CUB_300001_SM_10006detail6reduce28DeviceReduceSingleTileKernelINS2_10policy_hubImy11mul_functorImEE10Policy1000EPmS9_iS6_mmN4cuda3std3__410__identityEEEvT0_T1_T2_T3_T4_T6_,(.L_x_1285 - _ZN3cub18CUB_300001_SM_10006detail6reduce28DeviceReduceSingleTileKernelINS2_10policy_hubImy11mul_functorImEE10Policy1000EPmS9_iS6_mmN4cuda3std3__410__identityEEEvT0_T1_T2_T3_T4_T6_)
        .other          _ZN3cub18CUB_300001_SM_10006detail6reduce28DeviceReduceSingleTileKernelINS2_10policy_hubImy11mul_functorImEE10Policy1000EPmS9_iS6_mmN4cuda3std3__410__identityEEEvT0_T1_T2_T3_T4_T6_,@"STO_CUDA_ENTRY STV_DEFAULT"
_ZN3cub18CUB_300001_SM_10006detail6reduce28DeviceReduceSingleTileKernelINS2_10policy_hubImy11mul_functorImEE10Policy1000EPmS9_iS6_mmN4cuda3std3__410__identityEEEvT0_T1_T2_T3_T4_T6_:
.text._ZN3cub18CUB_300001_SM_10006detail6reduce28DeviceReduceSingleTileKernelINS2_10policy_hubImy11mul_functorImEE10Policy1000EPmS9_iS6_mmN4cuda3std3__410__identityEEEvT0_T1_T2_T3_T4_T6_:
[----:B------:R-:W-:Y:S01]  /*0000*/  LDC R1, c[0x0][0x37c] ;  /* 0x0000df00ff017b82 */ /* 0x000fe20000000800 */
[----:B------:R-:W0:Y:S01]  /*0010*/  LDCU UR4, c[0x0][0x390] ;  /* 0x00007200ff0477ac */ /* 0x000e220008000800 */
[----:B------:R-:W1:Y:S01]  /*0020*/  LDCU.64 UR6, c[0x0][0x358] ;  /* 0x00006b00ff0677ac */ /* 0x000e620008000a00 */
[----:B0-----:R-:W-:-:S04]  /*0030*/  MOV R4, UR4 ;  /* 0x0000000400047c02 */ /* 0x001fc80008000f00 */
        /* <DEDUP_REMOVED lines=9> */
.L_x_637:
        /* <DEDUP_REMOVED lines=9> */
[----:B0-----:R-:W-:Y:S02]  /*0160*/  ISETP.GE.AND P0, PT, R5, R4, PT ;  /* 0x000000040500720c */ /* 0x001fe40003f06270 */
[----:B------:R-:W-:-:S11]  /*0170*/  MOV R43, R5 ;  /* 0x00000005002b7202 */ /* 0x000fd60000000f00 */
[----:B------:R-:W-:Y:S05]  /*0180*/  @P0 BRA `(.L_x_642) ;  /* 0x0000000000100947 */ /* 0x000fea0003800000 */
[----:B------:R-:W0:Y:S02]  /*0190*/  LDC.64 R6, c[0x0][0x380] ;  /* 0x0000e000ff067b82 */ /* 0x000e240000000a00 */
[----:B0-----:R-:W-:-:S06]  /*01a0*/  IMAD.WIDE.U32 R6, R5, 0x8, R6 ;  /* 0x0000000805067825 */ /* 0x001fcc00078e0006 */
[----:B------:R-:W5:Y:S01]  /*01b0*/  LDG.E.64.CONSTANT R6, desc[UR6][R6.64] ;  /* 0x0000000606067981 */ /* 0x000f62000c1e9b00 */
[----:B------:R-:W-:-:S07]  /*01c0*/  IADD3 R43, PT, PT, R5, 0x100, RZ ;  /* 0x00000100052b7810 */ /* 0x000fce0007ffe0ff */
.L_x_642:
[----:B------:R-:W-:Y:S05]  /*01d0*/  BSYNC.RECONVERGENT B1 ;  /* 0x0000000000017941 */ /* 0x000fea0003800200 */
.L_x_641:
[----:B------:R-:W-:Y:S01]  /*01e0*/  ISETP.GE.AND P0, PT, R43, R4, PT ;  /* 0x000000042b00720c */ /* 0x000fe20003f06270 */
[----:B------:R-:W-:-:S12]  /*01f0*/  BSSY.RECONVERGENT B1, `(.L_x_643) ;  /* 0x00000ce000017945 */ /* 0x000fd80003800200 */
[----:B------:R-:W-:Y:S05]  /*0200*/  @P0 BRA `(.L_x_644) ;  /* 0x0000000c00300947 */ /* 0x000fea0003800000 */
[----:B------:R-:W-:Y:S01]  /*0210*/  LOP3.LUT R3, RZ, R43, RZ, 0x33, !PT ;  /* 0x0000002bff037212 */ /* 0x000fe200078e33ff */
[----:B------:R-:W-:Y:S03]  /*0220*/  BSSY.RECONVERGENT B2, `(.L_x_645) ;  /* 0x000001b000027945 */ /* 0x000fe60003800200 */
[----:B------:R-:W-:-:S04]  /*0230*/  IADD3 R0, PT, PT, R3, R4, RZ ;  /* 0x0000000403007210 */ /* 0x000fc80007ffe0ff */
[C---:B------:R-:W-:Y:S02]  /*0240*/  LOP3.LUT R2, R0.reuse, 0x300, RZ, 0xc0, !PT ;  /* 0x0000030000027812 */ /* 0x040fe400078ec0ff */
[----:B------:R-:W-:Y:S02]  /*0250*/  ISETP.GE.U32.AND P0, PT, R0, 0x300, PT ;  /* 0x000003000000780c */ /* 0x000fe40003f06070 */
[----:B------:R-:W-:-:S13]  /*0260*/  ISETP.NE.AND P1, PT, R2, 0x300, PT ;  /* 0x000003000200780c */ /* 0x000fda0003f25270 */
[----:B------:R-:W-:Y:S05]  /*0270*/  @!P1 BRA `(.L_x_646) ;  /* 0x0000000000549947 */ /* 0x000fea0003800000 */
[----:B------:R-:W0:Y:S01]  /*0280*/  LDC.64 R2, c[0x0][0x380] ;  /* 0x0000e000ff027b82 */ /* 0x000e220000000a00 */
[----:B------:R-:W-:-:S04]  /*0290*/  LEA.HI R0, R0, 0x1, RZ, 0x18 ;  /* 0x0000000100007811 */ /* 0x000fc800078fc0ff */
[----:B------:R-:W-:-:S04]  /*02a0*/  LOP3.LUT R0, R0, 0x3, RZ, 0xc0, !PT ;  /* 0x0000000300007812 */ /* 0x000fc800078ec0ff */
[----:B------:R-:W-:Y:S01]  /*02b0*/  IADD3 R0, PT, PT, -R0, RZ, RZ ;  /* 0x000000ff00007210 */ /* 0x000fe20007ffe1ff */
[----:B0-----:R-:W-:-:S03]  /*02c0*/  IMAD.WIDE.U32 R2, R43, 0x8, R2 ;  /* 0x000000082b027825 */ /* 0x001fc600078e0002 */
[----:B------:R-:W-:Y:S02]  /*02d0*/  MOV R10, R2 ;  /* 0x00000002000a7202 */ /* 0x000fe40000000f00 */
[----:B------:R-:W-:-:S07]  /*02e0*/  MOV R11, R3 ;  /* 0x00000003000b7202 */ /* 0x000fce0000000f00 */
.L_x_647:
[----:B------:R-:W-:Y:S02]  /*02f0*/  MOV R2, R10 ;  /* 0x0000000a00027202 */ /* 0x000fe40000000f00 */
[----:B------:R-:W-:-:S06]  /*0300*/  MOV R3, R11 ;  /* 0x0000000b00037202 */ /* 0x000fcc0000000f00 */
[----:B------:R-:W2:Y:S01]  /*0310*/  LDG.E.64.CONSTANT R2, desc[UR6][R2.64] ;  /* 0x0000000602027981 */ /* 0x000ea2000c1e9b00 */
[----:B------:R-:W-:Y:S02]  /*0320*/  IADD3 R0, PT, PT, R0, 0x1, RZ ;  /* 0x0000000100007810 */ /* 0x000fe40007ffe0ff */
[----:B------:R-:W-:Y:S02]  /*0330*/  IADD3 R10, P2, PT, R10, 0x800, RZ ;  /* 0x000008000a0a7810 */ /* 0x000fe40007f5e0ff */
[----:B------:R-:W-:Y:S02]  /*0340*/  ISETP.NE.AND P1, PT, R0, RZ, PT ;  /* 0x000000ff0000720c */ /* 0x000fe40003f25270 */
[----:B------:R-:W-:Y:S02]  /*0350*/  IADD3 R43, PT, PT, R43, 0x100, RZ ;  /* 0x000001002b2b7810 */ /* 0x000fe40007ffe0ff */
[----:B------:R-:W-:Y:S01]  /*0360*/  IADD3.X R11, PT, PT, RZ, R11, RZ, P2, !PT ;  /* 0x0000000bff0b7210 */ /* 0x000fe200017fe4ff */
[----:B--2--5:R-:W-:-:S02]  /*0370*/  IMAD R12, R3, R6, RZ ;  /* 0x00000006030c7224 */ /* 0x024fc400078e02ff */
[----:B------:R-:W-:-:S04]  /*0380*/  IMAD.WIDE.U32 R8, R2, R6, RZ ;  /* 0x0000000602087225 */ /* 0x000fc800078e00ff */
[----:B------:R-:W-:Y:S01]  /*0390*/  IMAD R7, R2, R7, R12 ;  /* 0x0000000702077224 */ /* 0x000fe200078e020c */
[----:B------:R-:W-:-:S04]  /*03a0*/  MOV R6, R8 ;  /* 0x0000000800067202 */ /* 0x000fc80000000f00 */
[----:B------:R-:W-:Y:S01]  /*03b0*/  IADD3 R7, PT, PT, R9, R7, RZ ;  /* 0x0000000709077210 */ /* 0x000fe20007ffe0ff */
[----:B------:R-:W-:Y:S06]  /*03c0*/  @P1 BRA `(.L_x_647) ;  /* 0xfffffffc00c81947 */ /* 0x000fec000383ffff */
.L_x_646:
[----:B------:R-:W-:Y:S05]  /*03d0*/  BSYNC.RECONVERGENT B2 ;  /* 0x0000000000027941 */ /* 0x000fea0003800200 */
.L_x_645:
[----:B------:R-:W-:Y:S05]  /*03e0*/  @!P0 BRA `(.L_x_644) ;  /* 0x0000000800b88947 */ /* 0x000fea0003800000 */
[----:B------:R-:W-:Y:S01]  /*03f0*/  IADD3 R0, PT, PT, -R43, R4, RZ ;  /* 0x000000042b007210 */ /* 0x000fe20007ffe1ff */
[----:B------:R-:W-:Y:S01]  /*0400*/  BSSY.RECONVERGENT B2, `(.L_x_648) ;  /* 0x0000061000027945 */ /* 0x000fe20003800200 */
[----:B------:R-:W-:Y:S02]  /*0410*/  PLOP3.LUT P0, PT, PT, PT, PT, 0x80, 0x8 ;  /* 0x000000000008781c */ /* 0x000fe40003f0f070 */
[----:B------:R-:W-:-:S13]  /*0420*/  ISETP.GT.AND P1, PT, R0, 0xc00, PT ;  /* 0x00000c000000780c */ /* 0x000fda0003f24270 */
[----:B------:R-:W-:Y:S05]  /*0430*/  @!P1 BRA `(.L_x_649) ;  /* 0x0000000400749947 */ /* 0x000fea0003800000 */
[----:B------:R-:W0:Y:S01]  /*0440*/  LDC.64 R2, c[0x0][0x380] ;  /* 0x0000e000ff027b82 */ /* 0x000e220000000a00 */
[----:B------:R-:W-:Y:S02]  /*0450*/  PLOP3.LUT P0, PT, PT, PT, PT, 0x8, 0x80 ;  /* 0x000000000080781c */ /* 0x000fe40003f0e170 */
[----:B------:R-:W-:-:S11]  /*0460*/  IADD3 R0, PT, PT, R4, -0xc00, RZ ;  /* 0xfffff40004007810 */ /* 0x000fd60007ffe0ff */
.L_x_650:
[----:B0-----:R-:W-:-:S05]  /*0470*/  IMAD.WIDE R30, R43, 0x8, R2 ;  /* 0x000000082b1e7825 */ /* 0x001fca00078e0202 */
[----:B------:R-:W2:Y:S04]  /*0480*/  LDG.E.64.CONSTANT R8, desc[UR6][R30.64] ;  /* 0x000000061e087981 */ /* 0x000ea8000c1e9b00 */
[----:B------:R-:W3:Y:S04]  /*0490*/  LDG.E.64.CONSTANT R10, desc[UR6][R30.64+0x800] ;  /* 0x000800061e0a7981 */ /* 0x000ee8000c1e9b00 */
[----:B------:R-:W4:Y:S01]  /*04a0*/  LDG.E.64.CONSTANT R12, desc[UR6][R30.64+0x1000] ;  /* 0x001000061e0c7981 */ /* 0x000f22000c1e9b00 */
[----:B------:R-:W-:-:S03]  /*04b0*/  IADD3 R39, PT, PT, R43, 0x400, RZ ;  /* 0x000004002b277810 */ /* 0x000fc60007ffe0ff */
[----:B------:R-:W4:Y:S02]  /*04c0*/  LDG.E.64.CONSTANT R14, desc[UR6][R30.64+0x1800] ;  /* 0x001800061e0e7981 */ /* 0x000f24000c1e9b00 */
[----:B------:R-:W-:-:S05]  /*04d0*/  IMAD.WIDE R38, R39, 0x8, R2 ;  /* 0x0000000827267825 */ /* 0x000fca00078e0202 */
[----:B------:R-:W4:Y:S04]  /*04e0*/  LDG.E.64.CONSTANT R16, desc[UR6][R38.64] ;  /* 0x0000000626107981 */ /* 0x000f28000c1e9b00 */
[----:B------:R-:W4:Y:S04]  /*04f0*/  LDG.E.64.CONSTANT R18, desc[UR6][R38.64+0x800] ;  /* 0x0008000626127981 */ /* 0x000f28000c1e9b00 */
        /* <DEDUP_REMOVED lines=8> */
[----:B------:R0:W4:Y:S02]  /*0580*/  LDG.E.64.CONSTANT R30, desc[UR6][R44.64+0x1800] ;  /* 0x001800062c1e7981 */ /* 0x000124000c1e9b00 */
[----:B0-----:R-:W-:-:S05]  /*0590*/  IMAD.WIDE R44, R33, 0x8, R2 ;  /* 0x00000008212c7825 */ /* 0x001fca00078e0202 */
[----:B------:R-:W4:Y:S04]  /*05a0*/  LDG.E.64.CONSTANT R32, desc[UR6][R44.64] ;  /* 0x000000062c207981 */ /* 0x000f28000c1e9b00 */
[----:B------:R-:W4:Y:S04]  /*05b0*/  LDG.E.64.CONSTANT R34, desc[UR6][R44.64+0x800] ;  /* 0x000800062c227981 */ /* 0x000f28000c1e9b00 */
[----:B------:R-:W4:Y:S04]  /*05c0*/  LDG.E.64.CONSTANT R36, desc[UR6][R44.64+0x1000] ;  /* 0x001000062c247981 */ /* 0x000f28000c1e9b00 */
[----:B------:R-:W4:Y:S01]  /*05d0*/  LDG.E.64.CONSTANT R38, desc[UR6][R44.64+0x1800] ;  /* 0x001800062c267981 */ /* 0x000f22000c1e9b00 */
[----:B------:R-:W-:-:S04]  /*05e0*/  IADD3 R43, PT, PT, R43, 0x1000, RZ ;  /* 0x000010002b2b7810 */ /* 0x000fc80007ffe0ff */
[----:B------:R-:W-:Y:S01]  /*05f0*/  ISETP.GE.AND P1, PT, R43, R0, PT ;  /* 0x000000002b00720c */ /* 0x000fe20003f26270 */
[-C--:B--2--5:R-:W-:Y:S02]  /*0600*/  IMAD R9, R9, R6.reuse, RZ ;  /* 0x0000000609097224 */ /* 0x0a4fe400078e02ff */
[----:B------:R-:W-:-:S04]  /*0610*/  IMAD.WIDE.U32 R40, R8, R6, RZ ;  /* 0x0000000608287225 */ /* 0x000fc800078e00ff */
[----:B------:R-:W-:Y:S02]  /*0620*/  IMAD R7, R8, R7, R9 ;  /* 0x0000000708077224 */ /* 0x000fe400078e0209 */
[----:B---3--:R-:W-:-:S03]  /*0630*/  IMAD R6, R11, R40, RZ ;  /* 0x000000280b067224 */ /* 0x008fc600078e02ff */
[----:B------:R-:W-:Y:S01]  /*0640*/  IADD3 R7, PT, PT, R41, R7, RZ ;  /* 0x0000000729077210 */ /* 0x000fe20007ffe0ff */
[----:B------:R-:W-:-:S04]  /*0650*/  IMAD.WIDE.U32 R40, R10, R40, RZ ;  /* 0x000000280a287225 */ /* 0x000fc800078e00ff */
[----:B------:R-:W-:Y:S02]  /*0660*/  IMAD R7, R10, R7, R6 ;  /* 0x000000070a077224 */ /* 0x000fe400078e0206 */
[----:B----4-:R-:W-:-:S03]  /*0670*/  IMAD R6, R13, R40, RZ ;  /* 0x000000280d067224 */ /* 0x010fc600078e02ff */
[----:B------:R-:W-:Y:S01]  /*0680*/  IADD3 R7, PT, PT, R41, R7, RZ ;  /* 0x0000000729077210 */ /* 0x000fe20007ffe0ff */
[----:B------:R-:W-:-:S04]  /*0690*/  IMAD.WIDE.U32 R40, R12, R40, RZ ;  /* 0x000000280c287225 */ /* 0x000fc800078e00ff */
[----:B------:R-:W-:Y:S02]  /*06a0*/  IMAD R7, R12, R7, R6 ;  /* 0x000000070c077224 */ /* 0x000fe400078e0206 */
[----:B------:R-:W-:-:S03]  /*06b0*/  IMAD R6, R15, R40, RZ ;  /* 0x000000280f067224 */ /* 0x000fc600078e02ff */
        /* <DEDUP_REMOVED lines=50> */
[----:B------:R-:W-:-:S05]  /*09e0*/  IMAD R9, R38, R9, R8 ;  /* 0x0000000926097224 */ /* 0x000fca00078e0208 */
[----:B------:R-:W-:Y:S01]  /*09f0*/  IADD3 R7, PT, PT, R7, R9, RZ ;  /* 0x0000000907077210 */ /* 0x000fe20007ffe0ff */
[----:B------:R-:W-:Y:S06]  /*0a00*/  @!P1 BRA `(.L_x_650) ;  /* 0xfffffff800989947 */ /* 0x000fec000383ffff */
.L_x_649:
[----:B------:R-:W-:Y:S05]  /*0a10*/  BSYNC.RECONVERGENT B2 ;  /* 0x0000000000027941 */ /* 0x000fea0003800200 */
.L_x_648:
[----:B------:R-:W-:Y:S01]  /*0a20*/  IADD3 R0, PT, PT, -R43, R4, RZ ;  /* 0x000000042b007210 */ /* 0x000fe20007ffe1ff */
[----:B------:R-:W-:Y:S03]  /*0a30*/  BSSY.RECONVERGENT B2, `(.L_x_651) ;  /* 0x0000031000027945 */ /* 0x000fe60003800200 */
[----:B------:R-:W-:-:S13]  /*0a40*/  ISETP.GT.AND P1, PT, R0, 0x400, PT ;  /* 0x000004000000780c */ /* 0x000fda0003f24270 */
[----:B------:R-:W-:Y:S05]  /*0a50*/  @!P1 BRA `(.L_x_652) ;  /* 0x0000000000b89947 */ /* 0x000fea0003800000 */
[----:B------:R-:W0:Y:S02]  /*0a60*/  LDC.64 R24, c[0x0][0x380] ;  /* 0x0000e000ff187b82 */ /* 0x000e240000000a00 */
        /* <DEDUP_REMOVED lines=9> */
[----:B------:R-:W4:Y:S04]  /*0b00*/  LDG.E.64.CONSTANT R8, desc[UR6][R24.64+0x1000] ;  /* 0x0010000618087981 */ /* 0x000f28000c1e9b00 */
[----:B------:R-:W4:Y:S01]  /*0b10*/  LDG.E.64.CONSTANT R2, desc[UR6][R24.64+0x1800] ;  /* 0x0018000618027981 */ /* 0x000f22000c1e9b00 */
[----:B------:R-:W-:-:S02]  /*0b20*/  PLOP3.LUT P0, PT, PT, PT, PT, 0x8, 0x80 ;  /* 0x000000000080781c */ /* 0x000fc40003f0e170 */
[----:B------:R-:W-:Y:S01]  /*0b30*/  IADD3 R43, PT, PT, R43, 0x800, RZ ;  /* 0x000008002b2b7810 */ /* 0x000fe20007ffe0ff */
        /* <DEDUP_REMOVED lines=27> */
[-C--:B------:R-:W-:Y:S02]  /*0cf0*/  IMAD R0, R3, R26.reuse, RZ ;  /* 0x0000001a03007224 */ /* 0x080fe400078e02ff */
[----:B------:R-:W-:Y:S01]  /*0d00*/  IMAD.WIDE.U32 R6, R2, R26, RZ ;  /* 0x0000001a02067225 */ /* 0x000fe200078e00ff */
[----:B------:R-:W-:-:S05]  /*0d10*/  IADD3 R9, PT, PT, R27, R9, RZ ;  /* 0x000000091b097210 */ /* 0x000fca0007ffe0ff */
[----:B------:R-:W-:-:S05]  /*0d20*/  IMAD R9, R2, R9, R0 ;  /* 0x0000000902097224 */ /* 0x000fca00078e0200 */
[----:B------:R-:W-:-:S07]  /*0d30*/  IADD3 R7, PT, PT, R7, R9, RZ ;  /* 0x0000000907077210 */ /* 0x000fce0007ffe0ff */
.L_x_652:
[----:B------:R-:W-:Y:S05]  /*0d40*/  BSYNC.RECONVERGENT B2 ;  /* 0x0000000000027941 */ /* 0x000fea0003800200 */
.L_x_651:
[----:B------:R-:W-:-:S13]  /*0d50*/  ISETP.LT.OR P0, PT, R43, R4, P0 ;  /* 0x000000042b00720c */ /* 0x000fda0000701670 */
[----:B------:R-:W-:Y:S05]  /*0d60*/  @!P0 BRA `(.L_x_644) ;  /* 0x0000000000588947 */ /* 0x000fea0003800000 */
[----:B------:R-:W0:Y:S02]  /*0d70*/  LDC.64 R2, c[0x0][0x380] ;  /* 0x0000e000ff027b82 */ /* 0x000e240000000a00 */
[----:B0-----:R-:W-:-:S05]  /*0d80*/  IMAD.WIDE R2, R43, 0x8, R2 ;  /* 0x000000082b027825 */ /* 0x001fca00078e0202 */
[----:B------:R-:W2:Y:S04]  /*0d90*/  LDG.E.64.CONSTANT R8, desc[UR6][R2.64] ;  /* 0x0000000602087981 */ /* 0x000ea8000c1e9b00 */
[----:B------:R-:W3:Y:S04]  /*0da0*/  LDG.E.64.CONSTANT R10, desc[UR6][R2.64+0x800] ;  /* 0x00080006020a7981 */ /* 0x000ee8000c1e9b00 */
[----:B------:R-:W4:Y:S04]  /*0db0*/  LDG.E.64.CONSTANT R12, desc[UR6][R2.64+0x1000] ;  /* 0x00100006020c7981 */ /* 0x000f28000c1e9b00 */
[----:B------:R0:W4:Y:S01]  /*0dc0*/  LDG.E.64.CONSTANT R14, desc[UR6][R2.64+0x1800] ;  /* 0x00180006020e7981 */ /* 0x000122000c1e9b00 */
[----:B--2--5:R-:W-:-:S02]  /*0dd0*/  IMAD R0, R9, R6, RZ ;  /* 0x0000000609007224 */ /* 0x024fc400078e02ff */
        /* <DEDUP_REMOVED lines=9> */
[----:B0-----:R-:W-:Y:S02]  /*0e70*/  IMAD R3, R12, R7, R0 ;  /* 0x000000070c037224 */ /* 0x001fe400078e0200 */
[-C--:B------:R-:W-:Y:S02]  /*0e80*/  IMAD R0, R15, R16.reuse, RZ ;  /* 0x000000100f007224 */ /* 0x080fe400078e02ff */
[----:B------:R-:W-:Y:S01]  /*0e90*/  IMAD.WIDE.U32 R6, R14, R16, RZ ;  /* 0x000000100e067225 */ /* 0x000fe200078e00ff */
[----:B------:R-:W-:-:S05]  /*0ea0*/  IADD3 R3, PT, PT, R17, R3, RZ ;  /* 0x0000000311037210 */ /* 0x000fca0007ffe0ff */
[----:B------:R-:W-:-:S05]  /*0eb0*/  IMAD R3, R14, R3, R0 ;  /* 0x000000030e037224 */ /* 0x000fca00078e0200 */
[----:B------:R-:W-:-:S07]  /*0ec0*/  IADD3 R7, PT, PT, R7, R3, RZ ;  /* 0x0000000307077210 */ /* 0x000fce0007ffe0ff */
.L_x_644:
[----:B------:R-:W-:Y:S05]  /*0ed0*/  BSYNC.RECONVERGENT B1 ;  /* 0x0000000000017941 */ /* 0x000fea0003800200 */
.L_x_643:
[----:B------:R-:W-:-:S13]  /*0ee0*/  ISETP.GE.AND P0, PT, R4, 0x100, PT ;  /* 0x000001000400780c */ /* 0x000fda0003f06270 */
[----:B------:R-:W-:Y:S05]  /*0ef0*/  @!P0 BRA `(.L_x_653) ;  /* 0x0000000400788947 */ /* 0x000fea0003800000 */
[----:B------:R-:W0:Y:S01]  /*0f00*/  S2R R10, SR_LANEID ;  /* 0x00000000000a7919 */ /* 0x000e220000000000 */
[----:B-----5:R-:W1:Y:S04]  /*0f10*/  SHFL.DOWN PT, R2, R7, 0x1, 0x1f ;  /* 0x08201f0007027f89 */ /* 0x020e6800000e0000 */
[----:B------:R-:W2:Y:S01]  /*0f20*/  SHFL.DOWN PT, R0, R6, 0x1, 0x1f ;  /* 0x08201f0006007f89 */ /* 0x000ea200000e0000 */
[C---:B0-----:R-:W-:Y:S02]  /*0f30*/  ISETP.GT.AND P0, PT, R10.reuse, 0x1e, PT ;  /* 0x0000001e0a00780c */ /* 0x041fe40003f04270 */
[----:B------:R-:W-:Y:S02]  /*0f40*/  ISETP.NE.AND P1, PT, R10, RZ, PT ;  /* 0x000000ff0a00720c */ /* 0x000fe40003f25270 */
[----:B-1----:R-:W-:-:S02]  /*0f50*/  SEL R3, R2, RZ, !P0 ;  /* 0x000000ff02037207 */ /* 0x002fc40004000000 */
[----:B--2---:R-:W-:Y:S02]  /*0f60*/  SEL R0, R0, 0x1, !P0 ;  /* 0x0000000100007807 */ /* 0x004fe40004000000 */
[----:B------:R-:W-:Y:S01]  /*0f70*/  ISETP.GT.AND P0, PT, R10, 0x1d, PT ;  /* 0x0000001d0a00780c */ /* 0x000fe20003f04270 */
[-C--:B------:R-:W-:Y:S02]  /*0f80*/  IMAD R4, R3, R6.reuse, RZ ;  /* 0x0000000603047224 */ /* 0x080fe400078e02ff */
[----:B------:R-:W-:-:S04]  /*0f90*/  IMAD.WIDE.U32 R2, R0, R6, RZ ;  /* 0x0000000600027225 */ /* 0x000fc800078e00ff */
[----:B------:R-:W-:Y:S02]  /*0fa0*/  IMAD R9, R7, R0, R4 ;  /* 0x0000000007097224 */ /* 0x000fe400078e0204 */
[----:B------:R-:W-:Y:S03]  /*0fb0*/  SHFL.DOWN PT, R0, R2, 0x2, 0x1f ;  /* 0x08401f0002007f89 */ /* 0x000fe600000e0000 */
[----:B------:R-:W-:-:S05]  /*0fc0*/  IADD3 R4, PT, PT, R3, R9, RZ ;  /* 0x0000000903047210 */ /* 0x000fca0007ffe0ff */
[----:B------:R-:W0:Y:S02]  /*0fd0*/  SHFL.DOWN PT, R3, R4, 0x2, 0x1f ;  /* 0x08401f0004037f89 */ /* 0x000e2400000e0000 */
[----:B0-----:R-:W-:Y:S02]  /*0fe0*/  SEL R7, R3, RZ, !P0 ;  /* 0x000000ff03077207 */ /* 0x001fe40004000000 */
[----:B------:R-:W-:Y:S02]  /*0ff0*/  SEL R3, R0, 0x1, !P0 ;  /* 0x0000000100037807 */ /* 0x000fe40004000000 */
[----:B------:R-:W-:Y:S01]  /*1000*/  ISETP.GT.AND P0, PT, R10, 0x1b, PT ;  /* 0x0000001b0a00780c */ /* 0x000fe20003f04270 */
[-C--:B------:R-:W-:Y:S02]  /*1010*/  IMAD R0, R7, R2.reuse, RZ ;  /* 0x0000000207007224 */ /* 0x080fe400078e02ff */
[----:B------:R-:W-:-:S04]  /*1020*/  IMAD.WIDE.U32 R6, R3, R2, RZ ;  /* 0x0000000203067225 */ /* 0x000fc800078e00ff */
[----:B------:R-:W-:Y:S02]  /*1030*/  IMAD R3, R3, R4, R0 ;  /* 0x0000000403037224 */ /* 0x000fe400078e0200 */
[----:B------:R-:W0:Y:S03]  /*1040*/  SHFL.DOWN PT, R0, R6, 0x4, 0x1f ;  /* 0x08801f0006007f89 */ /* 0x000e2600000e0000 */
[----:B------:R-:W-:-:S05]  /*1050*/  IADD3 R8, PT, PT, R7, R3, RZ ;  /* 0x0000000307087210 */ /* 0x000fca0007ffe0ff */
[----:B------:R-:W1:Y:S01]  /*1060*/  SHFL.DOWN PT, R3, R8, 0x4, 0x1f ;  /* 0x08801f0008037f89 */ /* 0x000e6200000e0000 */
[----:B0-----:R-:W-:Y:S02]  /*1070*/  SEL R7, R0, 0x1, !P0 ;  /* 0x0000000100077807 */ /* 0x001fe40004000000 */
[----:B-1----:R-:W-:Y:S02]  /*1080*/  SEL R3, R3, RZ, !P0 ;  /* 0x000000ff03037207 */ /* 0x002fe40004000000 */
[----:B------:R-:W-:-:S03]  /*1090*/  ISETP.GT.AND P0, PT, R10, 0x17, PT ;  /* 0x000000170a00780c */ /* 0x000fc60003f04270 */
        /* <DEDUP_REMOVED lines=11> */
[----:B------:R-:W-:Y:S01]  /*1150*/  IMAD R3, R3, R4, R0 ;  /* 0x0000000403037224 */ /* 0x000fe200078e0200 */
[----:B------:R-:W-:Y:S01]  /*1160*/  @!P1 MOV R4, 0x400 ;  /* 0x0000040000049802 */ /* 0x000fe20000000f00 */
[----:B------:R-:W0:Y:S03]  /*1170*/  SHFL.DOWN PT, R0, R6, 0x10, 0x1f ;  /* 0x0a001f0006007f89 */ /* 0x000e2600000e0000 */
[----:B------:R-:W-:Y:S02]  /*1180*/  IADD3 R8, PT, PT, R7, R3, RZ ;  /* 0x0000000307087210 */ /* 0x000fe40007ffe0ff */
[----:B------:R-:W1:Y:S03]  /*1190*/  @!P1 S2R R7, SR_CgaCtaId ;  /* 0x0000000000079919 */ /* 0x000e660000008800 */
[----:B------:R-:W2:Y:S01]  /*11a0*/  SHFL.DOWN PT, R3, R8, 0x10, 0x1f ;  /* 0x0a001f0008037f89 */ /* 0x000ea200000e0000 */
[----:B0-----:R-:W-:-:S02]  /*11b0*/  SEL R9, R0, 0x1, !P0 ;  /* 0x0000000100097807 */ /* 0x001fc40004000000 */
[----:B------:R-:W-:-:S04]  /*11c0*/  @!P1 SHF.R.U32.HI R0, RZ, 0x2, R5 ;  /* 0x00000002ff009819 */ /* 0x000fc80000011605 */
[----:B------:R-:W-:Y:S02]  /*11d0*/  @!P1 LOP3.LUT R0, R0, 0xf8, RZ, 0xc0, !PT ;  /* 0x000000f800009812 */ /* 0x000fe400078ec0ff */
[----:B--2---:R-:W-:Y:S02]  /*11e0*/  SEL R3, R3, RZ, !P0 ;  /* 0x000000ff03037207 */ /* 0x004fe40004000000 */
[----:B------:R-:W-:Y:S02]  /*11f0*/  ISETP.NE.AND P0, PT, R5, RZ, PT ;  /* 0x000000ff0500720c */ /* 0x000fe40003f05270 */
[----:B-1----:R-:W-:Y:S01]  /*1200*/  @!P1 LEA R7, R7, R4, 0x18 ;  /* 0x0000000407079211 */ /* 0x002fe200078ec0ff */
[-C--:B------:R-:W-:Y:S02]  /*1210*/  IMAD R10, R3, R6.reuse, RZ ;  /* 0x00000006030a7224 */ /* 0x080fe400078e02ff */
[----:B------:R-:W-:Y:S01]  /*1220*/  IMAD.WIDE.U32 R2, R9, R6, RZ ;  /* 0x0000000609027225 */ /* 0x000fe200078e00ff */
[----:B------:R-:W-:-:S03]  /*1230*/  @!P1 IADD3 R7, PT, PT, R0, R7, RZ ;  /* 0x0000000700079210 */ /* 0x000fc60007ffe0ff */
[----:B------:R-:W-:-:S05]  /*1240*/  IMAD R9, R9, R8, R10 ;  /* 0x0000000809097224 */ /* 0x000fca00078e020a */
[----:B------:R-:W-:-:S05]  /*1250*/  IADD3 R3, PT, PT, R3, R9, RZ ;  /* 0x0000000903037210 */ /* 0x000fca0007ffe0ff */
[----:B------:R0:W-:Y:S01]  /*1260*/  @!P1 STS.64 [R7+0x8], R2 ;  /* 0x0000080207009388 */ /* 0x0001e20000000a00 */
[----:B------:R-:W-:Y:S06]  /*1270*/  BAR.SYNC.DEFER_BLOCKING 0x0 ;  /* 0x0000000000007b1d */ /* 0x000fec0000010000 */
[----:B------:R-:W-:Y:S05]  /*1280*/  @P0 BRA `(.L_x_654) ;  /* 0x0000005800180947 */ /* 0x000fea0003800000 */
[----:B------:R-:W1:Y:S01]  /*1290*/  S2UR UR5, SR_CgaCtaId ;  /* 0x00000000000579c3 */ /* 0x000e620000008800 */
[----:B------:R-:W-:Y:S02]  /*12a0*/  UMOV UR4, 0x400 ;  /* 0x0000040000047882 */ /* 0x000fe40000000000 */
[----:B-1----:R-:W-:-:S09]  /*12b0*/  ULEA UR4, UR5, UR4, 0x18 ;  /* 0x0000000405047291 */ /* 0x002fd2000f8ec0ff */
[----:B------:R-:W1:Y:S04]  /*12c0*/  LDS.128 R12, [UR4+0x10] ;  /* 0x00001004ff0c7984 */ /* 0x000e680008000c00 */
[----:B------:R-:W2:Y:S04]  /*12d0*/  LDS.128 R8, [UR4+0x20] ;  /* 0x00002004ff087984 */ /* 0x000ea80008000c00 */
[----:B0-----:R-:W0:Y:S01]  /*12e0*/  LDS.128 R4, [UR4+0x30] ;  /* 0x00003004ff047984 */ /* 0x001e220008000c00 */
[-C--:B-1----:R-:W-:Y:S02]  /*12f0*/  IMAD R0, R13, R2.reuse, RZ ;  /* 0x000000020d007224 */ /* 0x082fe400078e02ff */
[----:B------:R-:W-:-:S04]  /*1300*/  IMAD.WIDE.U32 R16, R12, R2, RZ ;  /* 0x000000020c107225 */ /* 0x000fc800078e00ff */
[----:B------:R-:W-:-:S05]  /*1310*/  IMAD R3, R12, R3, R0 ;  /* 0x000000030c037224 */ /* 0x000fca00078e0200 */
[----:B------:R-:W-:-:S05]  /*1320*/  IADD3 R3, PT, PT, R17, R3, RZ ;  /* 0x0000000311037210 */ /* 0x000fca0007ffe0ff */
[-C--:B------:R-:W-:Y:S02]  /*1330*/  IMAD R13, R3, R14.reuse, RZ ;  /* 0x0000000e030d7224 */ /* 0x080fe400078e02ff */
[----:B------:R-:W-:-:S04]  /*1340*/  IMAD.WIDE.U32 R2, R16, R14, RZ ;  /* 0x0000000e10027225 */ /* 0x000fc800078e00ff */
[----:B------:R-:W-:-:S05]  /*1350*/  IMAD R13, R16, R15, R13 ;  /* 0x0000000f100d7224 */ /* 0x000fca00078e020d */
[----:B------:R-:W-:Y:S01]  /*1360*/  IADD3 R3, PT, PT, R3, R13, RZ ;  /* 0x0000000d03037210 */ /* 0x000fe20007ffe0ff */
[----:B--2---:R-:W-:-:S04]  /*1370*/  IMAD.WIDE.U32 R12, R2, R8, RZ ;  /* 0x00000008020c7225 */ /* 0x004fc800078e00ff */
[----:B------:R-:W-:-:S04]  /*1380*/  IMAD R3, R3, R8, RZ ;  /* 0x0000000803037224 */ /* 0x000fc800078e02ff */
[----:B------:R-:W-:Y:S02]  /*1390*/  IMAD R3, R9, R2, R3 ;  /* 0x0000000209037224 */ /* 0x000fe400078e0203 */
[----:B------:R-:W-:-:S03]  /*13a0*/  IMAD.WIDE.U32 R8, R12, R10, RZ ;  /* 0x0000000a0c087225 */ /* 0x000fc600078e00ff */
[----:B------:R-:W-:-:S05]  /*13b0*/  IADD3 R3, PT, PT, R13, R3, RZ ;  /* 0x000000030d037210 */ /* 0x000fca0007ffe0ff */
[----:B------:R-:W-:Y:S02]  /*13c0*/  IMAD R13, R3, R10, RZ ;  /* 0x0000000a030d7224 */ /* 0x000fe400078e02ff */
[----:B------:R-:W1:Y:S02]  /*13d0*/  LDS.64 R2, [UR4+0x40] ;  /* 0x00004004ff027984 */ /* 0x000e640008000a00 */
[----:B------:R-:W-:Y:S02]  /*13e0*/  IMAD R13, R12, R11, R13 ;  /* 0x0000000b0c0d7224 */ /* 0x000fe400078e020d */
[----:B0-----:R-:W-:-:S03]  /*13f0*/  IMAD.WIDE.U32 R10, R8, R4, RZ ;  /* 0x00000004080a7225 */ /* 0x001fc600078e00ff */
[----:B------:R-:W-:-:S05]  /*1400*/  IADD3 R9, PT, PT, R9, R13, RZ ;  /* 0x0000000d09097210 */ /* 0x000fca0007ffe0ff */
[----:B------:R-:W-:-:S04]  /*1410*/  IMAD R9, R9, R4, RZ ;  /* 0x0000000409097224 */ /* 0x000fc800078e02ff */
[----:B------:R-:W-:-:S05]  /*1420*/  IMAD R5, R5, R8, R9 ;  /* 0x0000000805057224 */ /* 0x000fca00078e0209 */
[----:B------:R-:W-:-:S05]  /*1430*/  IADD3 R5, PT, PT, R11, R5, RZ ;  /* 0x000000050b057210 */ /* 0x000fca0007ffe0ff */
[-C--:B------:R-:W-:Y:S02]  /*1440*/  IMAD R9, R5, R6.reuse, RZ ;  /* 0x0000000605097224 */ /* 0x080fe400078e02ff */
[----:B------:R-:W-:-:S04]  /*1450*/  IMAD.WIDE.U32 R4, R10, R6, RZ ;  /* 0x000000060a047225 */ /* 0x000fc800078e00ff */
[----:B------:R-:W-:-:S05]  /*1460*/  IMAD R9, R10, R7, R9 ;  /* 0x000000070a097224 */ /* 0x000fca00078e0209 */
[----:B------:R-:W-:Y:S01]  /*1470*/  IADD3 R5, PT, PT, R5, R9, RZ ;  /* 0x0000000905057210 */ /* 0x000fe20007ffe0ff */
[----:B-1----:R-:W-:-:S04]  /*1480*/  IMAD.WIDE.U32 R6, R4, R2, RZ ;  /* 0x0000000204067225 */ /* 0x002fc800078e00ff */
[----:B------:R-:W-:Y:S01]  /*1490*/  IMAD R5, R5, R2, RZ ;  /* 0x0000000205057224 */ /* 0x000fe200078e02ff */
[----:B------:R-:W-:-:S03]  /*14a0*/  MOV R2, R6 ;  /* 0x0000000600027202 */ /* 0x000fc60000000f00 */
[----:B------:R-:W-:-:S05]  /*14b0*/  IMAD R5, R3, R4, R5 ;  /* 0x0000000403057224 */ /* 0x000fca00078e0205 */
[----:B------:R-:W-:Y:S01]  /*14c0*/  IADD3 R3, PT, PT, R7, R5, RZ ;  /* 0x0000000507037210 */ /* 0x000fe20007ffe0ff */
[----:B------:R-:W-:Y:S06]  /*14d0*/  BRA `(.L_x_654) ;  /* 0x0000005400847947 */ /* 0x000fec0003800000 */
.L_x_653:
[----:B------:R-:W-:-:S04]  /*14e0*/  LOP3.LUT R0, R5, 0x3e0, RZ, 0xc0, !PT ;  /* 0x000003e005007812 */ /* 0x000fc800078ec0ff */
[----:B------:R-:W-:Y:S02]  /*14f0*/  IADD3 R3, PT, PT, R0, 0x20, RZ ;  /* 0x0000002000037810 */ /* 0x000fe40007ffe0ff */
[----:B------:R-:W-:Y:S02]  /*1500*/  LOP3.LUT R9, RZ, R0, RZ, 0x33, !PT ;  /* 0x00000000ff097212 */ /* 0x000fe400078e33ff */
[----:B------:R-:W0:Y:S01]  /*1510*/  S2R R0, SR_LANEID ;  /* 0x0000000000007919 */ /* 0x000e220000000000 */
[-C--:B------:R-:W-:Y:S02]  /*1520*/  ISETP.GT.AND P0, PT, R3, R4.reuse, PT ;  /* 0x000000040300720c */ /* 0x080fe40003f04270 */
[----:B------:R-:W-:-:S04]  /*1530*/  IADD3 R3, PT, PT, R9, R4, RZ ;  /* 0x0000000409037210 */ /* 0x000fc80007ffe0ff */
[----:B------:R-:W-:-:S05]  /*1540*/  SEL R3, R3, 0x1f, P0 ;  /* 0x0000001f03037807 */ /* 0x000fca0000000000 */
[----:B-----5:R-:W1:Y:S04]  /*1550*/  SHFL.DOWN PT, R8, R7, 0x1, R3 ;  /* 0x0820000007087989 */ /* 0x020e6800000e0003 */
[----:B------:R-:W2:Y:S01]  /*1560*/  SHFL.DOWN PT, R2, R6, 0x1, R3 ;  /* 0x0820000006027989 */ /* 0x000ea200000e0003 */
[C---:B0-----:R-:W-:Y:S02]  /*1570*/  ISETP.GE.AND P0, PT, R0.reuse, R3, PT ;  /* 0x000000030000720c */ /* 0x041fe40003f06270 */
[----:B------:R-:W-:Y:S02]  /*1580*/  ISETP.NE.AND P1, PT, R0, RZ, PT ;  /* 0x000000ff0000720c */ /* 0x000fe40003f25270 */
[----:B-1----:R-:W-:Y:S02]  /*1590*/  SEL R9, R8, RZ, !P0 ;  /* 0x000000ff08097207 */ /* 0x002fe40004000000 */
[----:B--2---:R-:W-:-:S03]  /*15a0*/  SEL R2, R2, 0x1, !P0 ;  /* 0x0000000102027807 */ /* 0x004fc60004000000 */
[-C--:B------:R-:W-:Y:S02]  /*15b0*/  IMAD R10, R9, R6.reuse, RZ ;  /* 0x00000006090a7224 */ /* 0x080fe400078e02ff */
[----:B------:R-:W-:-:S04]  /*15c0*/  IMAD.WIDE.U32 R8, R2, R6, RZ ;  /* 0x0000000602087225 */ /* 0x000fc800078e00ff */
[----:B------:R-:W-:Y:S01]  /*15d0*/  IMAD R11, R7, R2, R10 ;  /* 0x00000002070b7224 */ /* 0x000fe200078e020a */
[----:B------:R-:W-:Y:S01]  /*15e0*/  IADD3 R10, PT, PT, R0, 0x2, RZ ;  /* 0x00000002000a7810 */ /* 0x000fe20007ffe0ff */
[----:B------:R-:W-:Y:S03]  /*15f0*/  SHFL.DOWN PT, R2, R8, 0x2, R3 ;  /* 0x0840000008027989 */ /* 0x000fe600000e0003 */
[----:B------:R-:W-:Y:S02]  /*1600*/  IADD3 R12, PT, PT, R9, R11, RZ ;  /* 0x0000000b090c7210 */ /* 0x000fe40007ffe0ff */
[----:B------:R-:W-:Y:S02]  /*1610*/  ISETP.GT.AND P0, PT, R10, R3, PT ;  /* 0x000000030a00720c */ /* 0x000fe40003f04270 */
[----:B------:R-:W-:Y:S01]  /*1620*/  @!P1 MOV R11, 0x400 ;  /* 0x00000400000b9802 */ /* 0x000fe20000000f00 */
[----:B------:R-:W0:Y:S02]  /*1630*/  SHFL.DOWN PT, R9, R12, 0x2, R3 ;  /* 0x084000000c097989 */ /* 0x000e2400000e0003 */
[----:B0-----:R-:W-:-:S02]  /*1640*/  SEL R7, R9, RZ, !P0 ;  /* 0x000000ff09077207 */ /* 0x001fc40004000000 */
[----:B------:R-:W-:-:S03]  /*1650*/  SEL R9, R2, 0x1, !P0 ;  /* 0x0000000102097807 */ /* 0x000fc60004000000 */
[-C--:B------:R-:W-:Y:S02]  /*1660*/  IMAD R2, R7, R8.reuse, RZ ;  /* 0x0000000807027224 */ /* 0x080fe400078e02ff */
[----:B------:R-:W-:Y:S01]  /*1670*/  IMAD.WIDE.U32 R6, R9, R8, RZ ;  /* 0x0000000809067225 */ /* 0x000fe200078e00ff */
[----:B------:R-:W-:-:S03]  /*1680*/  IADD3 R8, PT, PT, R0, 0x4, RZ ;  /* 0x0000000400087810 */ /* 0x000fc60007ffe0ff */
[----:B------:R-:W-:Y:S01]  /*1690*/  IMAD R9, R9, R12, R2 ;  /* 0x0000000c09097224 */ /* 0x000fe200078e0202 */
[----:B------:R-:W-:Y:S01]  /*16a0*/  ISETP.GT.AND P0, PT, R8, R3, PT ;  /* 0x000000030800720c */ /* 0x000fe20003f04270 */
[----:B------:R-:W-:Y:S03]  /*16b0*/  SHFL.DOWN PT, R2, R6, 0x4, R3 ;  /* 0x0880000006027989 */ /* 0x000fe600000e0003 */
[----:B------:R-:W-:-:S05]  /*16c0*/  IADD3 R10, PT, PT, R7, R9, RZ ;  /* 0x00000009070a7210 */ /* 0x000fca0007ffe0ff */
[----:B------:R-:W0:Y:S02]  /*16d0*/  SHFL.DOWN PT, R7, R10, 0x4, R3 ;  /* 0x088000000a077989 */ /* 0x000e2400000e0003 */
[----:B0-----:R-:W-:Y:S02]  /*16e0*/  SEL R9, R7, RZ, !P0 ;  /* 0x000000ff07097207 */ /* 0x001fe40004000000 */
[----:B------:R-:W-:-:S03]  /*16f0*/  SEL R7, R2, 0x1, !P0 ;  /* 0x0000000102077807 */ /* 0x000fc60004000000 */
[-C--:B------:R-:W-:Y:S02]  /*1700*/  IMAD R2, R9, R6.reuse, RZ ;  /* 0x0000000609027224 */ /* 0x080fe400078e02ff */
[C---:B------:R-:W-:Y:S01]  /*1710*/  IMAD.WIDE.U32 R8, R7.reuse, R6, RZ ;  /* 0x0000000607087225 */ /* 0x040fe200078e00ff */
[C---:B------:R-:W-:Y:S02]  /*1720*/  IADD3 R6, PT, PT, R0.reuse, 0x8, RZ ;  /* 0x0000000800067810 */ /* 0x040fe40007ffe0ff */
[----:B------:R-:W-:Y:S01]  /*1730*/  IADD3 R0, PT, PT, R0, 0x10, RZ ;  /* 0x0000001000007810 */ /* 0x000fe20007ffe0ff */
[----:B------:R-:W-:Y:S01]  /*1740*/  IMAD R7, R7, R10, R2 ;  /* 0x0000000a07077224 */ /* 0x000fe200078e0202 */
[----:B------:R-:W-:Y:S01]  /*1750*/  ISETP.GT.AND P0, PT, R6, R3, PT ;  /* 0x000000030600720c */ /* 0x000fe20003f04270 */
[----:B------:R-:W0:Y:S03]  /*1760*/  SHFL.DOWN PT, R2, R8, 0x8, R3 ;  /* 0x0900000008027989 */ /* 0x000e2600000e0003 */
[----:B------:R-:W-:-:S05]  /*1770*/  IADD3 R12, PT, PT, R9, R7, RZ ;  /* 0x00000007090c7210 */ /* 0x000fca0007ffe0ff */
[----:B------:R-:W1:Y:S01]  /*1780*/  SHFL.DOWN PT, R7, R12, 0x8, R3 ;  /* 0x090000000c077989 */ /* 0x000e6200000e0003 */
[----:B0-----:R-:W-:Y:S02]  /*1790*/  SEL R9, R2, 0x1, !P0 ;  /* 0x0000000102097807 */ /* 0x001fe40004000000 */
[----:B-1----:R-:W-:Y:S02]  /*17a0*/  SEL R7, R7, RZ, !P0 ;  /* 0x000000ff07077207 */ /* 0x002fe40004000000 */
[----:B------:R-:W-:-:S03]  /*17b0*/  ISETP.GT.AND P0, PT, R0, R3, PT ;  /* 0x000000030000720c */ /* 0x000fc60003f04270 */
[-C--:B------:R-:W-:Y:S02]  /*17c0*/  IMAD R2, R7, R8.reuse, RZ ;  /* 0x0000000807027224 */ /* 0x080fe400078e02ff */
[----:B------:R-:W-:-:S04]  /*17d0*/  IMAD.WIDE.U32 R6, R9, R8, RZ ;  /* 0x0000000809067225 */ /* 0x000fc800078e00ff */
[----:B------:R-:W-:Y:S02]  /*17e0*/  IMAD R9, R9, R12, R2 ;  /* 0x0000000c09097224 */ /* 0x000fe400078e0202 */
[----:B------:R-:W0:Y:S03]  /*17f0*/  @!P1 S2R R12, SR_CgaCtaId ;  /* 0x00000000000c9919 */ /* 0x000e260000008800 */
[----:B------:R-:W-:Y:S01]  /*1800*/  IADD3 R10, PT, PT, R7, R9, RZ ;  /* 0x00000009070a7210 */ /* 0x000fe20007ffe0ff */
[----:B------:R-:W-:Y:S04]  /*1810*/  SHFL.DOWN PT, R2, R6, 0x10, R3 ;  /* 0x0a00000006027989 */ /* 0x000fe800000e0003 */
[----:B------:R-:W1:Y:S02]  /*1820*/  SHFL.DOWN PT, R7, R10, 0x10, R3 ;  /* 0x0a0000000a077989 */ /* 0x000e6400000e0003 */
[----:B-1----:R-:W-:-:S02]  /*1830*/  SEL R9, R7, RZ, !P0 ;  /* 0x000000ff07097207 */ /* 0x002fc40004000000 */
[----:B------:R-:W-:Y:S02]  /*1840*/  SEL R7, R2, 0x1, !P0 ;  /* 0x0000000102077807 */ /* 0x000fe40004000000 */
[----:B------:R-:W-:Y:S01]  /*1850*/  @!P1 SHF.R.U32.HI R2, RZ, 0x2, R5 ;  /* 0x00000002ff029819 */ /* 0x000fe20000011605 */
[-C--:B------:R-:W-:Y:S01]  /*1860*/  IMAD R0, R9, R6.reuse, RZ ;  /* 0x0000000609007224 */ /* 0x080fe200078e02ff */
[----:B------:R-:W-:Y:S01]  /*1870*/  ISETP.NE.AND P0, PT, R5, RZ, PT ;  /* 0x000000ff0500720c */ /* 0x000fe20003f05270 */
[----:B------:R-:W-:Y:S01]  /*1880*/  IMAD.WIDE.U32 R8, R7, R6, RZ ;  /* 0x0000000607087225 */ /* 0x000fe200078e00ff */
[----:B0-----:R-:W-:-:S03]  /*1890*/  @!P1 LEA R11, R12, R11, 0x18 ;  /* 0x0000000b0c0b9211 */ /* 0x001fc600078ec0ff */
[----:B------:R-:W-:Y:S01]  /*18a0*/  IMAD R7, R7, R10, R0 ;  /* 0x0000000a07077224 */ /* 0x000fe200078e0200 */
[----:B------:R-:W-:Y:S02]  /*18b0*/  @!P1 LOP3.LUT R0, R2, 0xf8, RZ, 0xc0, !PT ;  /* 0x000000f802009812 */ /* 0x000fe400078ec0ff */
[----:B------:R-:W-:Y:S02]  /*18c0*/  MOV R2, R8 ;  /* 0x0000000800027202 */ /* 0x000fe40000000f00 */
[----:B------:R-:W-:Y:S02]  /*18d0*/  IADD3 R3, PT, PT, R9, R7, RZ ;  /* 0x0000000709037210 */ /* 0x000fe40007ffe0ff */
[----:B------:R-:W-:-:S05]  /*18e0*/  @!P1 IADD3 R11, PT, PT, R0, R11, RZ ;  /* 0x0000000b000b9210 */ /* 0x000fca0007ffe0ff */
[----:B------:R4:W-:Y:S01]  /*18f0*/  @!P1 STS.64 [R11+0x8], R2 ;  /* 0x000008020b009388 */ /* 0x0009e20000000a00 */
[----:B------:R-:W-:Y:S06]  /*1900*/  BAR.SYNC.DEFER_BLOCKING 0x0 ;  /* 0x0000000000007b1d */ /* 0x000fec0000010000 */
[----:B------:R-:W-:Y:S05]  /*1910*/  @P0 BRA `(.L_x_654) ;  /* 0x0000005000740947 */ /* 0x000fea0003800000 */
[----:B------:R-:W0:Y:S01]  /*1920*/  S2UR UR5, SR_CgaCtaId ;  /* 0x00000000000579c3 */ /* 0x000e220000008800 */
[----:B------:R-:W-:Y:S01]  /*1930*/  UMOV UR4, 0x400 ;  /* 0x0000040000047882 */ /* 0x000fe20000000000 */
[----:B------:R-:W-:Y:S01]  /*1940*/  ISETP.GT.AND P1, PT, R4, 0x20, PT ;  /* 0x000000200400780c */ /* 0x000fe20003f24270 */
[----:B0-----:R-:W-:-:S09]  /*1950*/  ULEA UR4, UR5, UR4, 0x18 ;  /* 0x0000000405047291 */ /* 0x001fd2000f8ec0ff */
[----:B----4-:R-:W0:Y:S04]  /*1960*/  LDS.128 R8, [UR4+0x10] ;  /* 0x00001004ff087984 */ /* 0x010e280008000c00 */
[----:B------:R-:W1:Y:S01]  /*1970*/  LDS.128 R12, [UR4+0x20] ;  /* 0x00002004ff0c7984 */ /* 0x000e620008000c00 */
[----:B0-----:R-:W-:Y:S02]  /*1980*/  SEL R5, R9, RZ, P1 ;  /* 0x000000ff09057207 */ /* 0x001fe40000800000 */
[----:B------:R-:W-:Y:S02]  /*1990*/  SEL R8, R8, 0x1, P1 ;  /* 0x0000000108087807 */ /* 0x000fe40000800000 */
[----:B------:R-:W-:Y:S01]  /*19a0*/  ISETP.GT.AND P1, PT, R4, 0x40, PT ;  /* 0x000000400400780c */ /* 0x000fe20003f24270 */
[----:B------:R-:W-:-:S03]  /*19b0*/  IMAD R5, R5, R2, RZ ;  /* 0x0000000205057224 */ /* 0x000fc600078e02ff */
[----:B------:R-:W-:Y:S01]  /*19c0*/  SEL R7, R10, 0x1, P1 ;  /* 0x000000010a077807 */ /* 0x000fe20000800000 */
[C---:B------:R-:W-:Y:S02]  /*19d0*/  IMAD R5, R8.reuse, R3, R5 ;  /* 0x0000000308057224 */ /* 0x040fe400078e0205 */
[----:B------:R-:W-:-:S05]  /*19e0*/  IMAD.WIDE.U32 R2, R8, R2, RZ ;  /* 0x0000000208027225 */ /* 0x000fca00078e00ff */
[----:B------:R-:W-:Y:S02]  /*19f0*/  IADD3 R0, PT, PT, R3, R5, RZ ;  /* 0x0000000503007210 */ /* 0x000fe40007ffe0ff */
[----:B------:R-:W-:Y:S02]  /*1a00*/  SEL R3, R11, RZ, P1 ;  /* 0x000000ff0b037207 */ /* 0x000fe40000800000 */
[----:B------:R-:W0:Y:S01]  /*1a10*/  LDS.128 R8, [UR4+0x30] ;  /* 0x00003004ff087984 */ /* 0x000e220008000c00 */
[-C--:B------:R-:W-:Y:S01]  /*1a20*/  IMAD R0, R0, R7.reuse, RZ ;  /* 0x0000000700007224 */ /* 0x080fe200078e02ff */
[----:B------:R-:W-:Y:S01]  /*1a30*/  ISETP.GT.AND P1, PT, R4, 0x60, PT ;  /* 0x000000600400780c */ /* 0x000fe20003f24270 */
[----:B------:R-:W-:-:S04]  /*1a40*/  IMAD.WIDE.U32 R6, R2, R7, RZ ;  /* 0x0000000702067225 */ /* 0x000fc800078e00ff */
[----:B------:R-:W-:Y:S01]  /*1a50*/  IMAD R5, R3, R2, R0 ;  /* 0x0000000203057224 */ /* 0x000fe200078e0200 */
[----:B-1----:R-:W-:-:S04]  /*1a60*/  SEL R3, R12, 0x1, P1 ;  /* 0x000000010c037807 */ /* 0x002fc80000800000 */
[----:B------:R-:W-:Y:S02]  /*1a70*/  IADD3 R0, PT, PT, R7, R5, RZ ;  /* 0x0000000507007210 */ /* 0x000fe40007ffe0ff */
[----:B------:R-:W-:Y:S01]  /*1a80*/  SEL R5, R13, RZ, P1 ;  /* 0x000000ff0d057207 */ /* 0x000fe20000800000 */
[----:B------:R-:W-:Y:S01]  /*1a90*/  IMAD.WIDE.U32 R12, R6, R3, RZ ;  /* 0x00000003060c7225 */ /* 0x000fe200078e00ff */
[----:B------:R-:W-:-:S03]  /*1aa0*/  ISETP.GT.AND P1, PT, R4, 0x80, PT ;  /* 0x000000800400780c */ /* 0x000fc60003f24270 */
[----:B------:R-:W-:Y:S01]  /*1ab0*/  IMAD R0, R0, R3, RZ ;  /* 0x0000000300007224 */ /* 0x000fe200078e02ff */
[----:B------:R-:W-:Y:S01]  /*1ac0*/  SEL R7, R14, 0x1, P1 ;  /* 0x000000010e077807 */ /* 0x000fe20000800000 */
[----:B------:R-:W1:Y:S01]  /*1ad0*/  LDS.64 R2, [UR4+0x40] ;  /* 0x00004004ff027984 */ /* 0x000e620008000a00 */
[----:B------:R-:W-:Y:S01]  /*1ae0*/  SEL R15, R15, RZ, P1 ;  /* 0x000000ff0f0f7207 */ /* 0x000fe20000800000 */
[----:B------:R-:W-:Y:S01]  /*1af0*/  IMAD R5, R5, R6, R0 ;  /* 0x0000000605057224 */ /* 0x000fe200078e0200 */
[----:B------:R-:W-:-:S04]  /*1b00*/  ISETP.GT.AND P1, PT, R4, 0xa0, PT ;  /* 0x000000a00400780c */ /* 0x000fc80003f24270 */
[----:B------:R-:W-:-:S05]  /*1b10*/  IADD3 R0, PT, PT, R13, R5, RZ ;  /* 0x000000050d007210 */ /* 0x000fca0007ffe0ff */
[-C--:B------:R-:W-:Y:S02]  /*1b20*/  IMAD R0, R0, R7.reuse, RZ ;  /* 0x0000000700007224 */ /* 0x080fe400078e02ff */
[----:B------:R-:W-:-:S04]  /*1b30*/  IMAD.WIDE.U32 R6, R12, R7, RZ ;  /* 0x000000070c067225 */ /* 0x000fc800078e00ff */
[----:B------:R-:W-:Y:S01]  /*1b40*/  IMAD R15, R15, R12, R0 ;  /* 0x0000000c0f0f7224 */ /* 0x000fe200078e0200 */
[----:B0-----:R-:W-:-:S04]  /*1b50*/  SEL R5, R8, 0x1, P1 ;  /* 0x0000000108057807 */ /* 0x001fc80000800000 */
[----:B------:R-:W-:Y:S02]  /*1b60*/  IADD3 R0, PT, PT, R7, R15, RZ ;  /* 0x0000000f07007210 */ /* 0x000fe40007ffe0ff */
[----:B------:R-:W-:Y:S01]  /*1b70*/  SEL R7, R9, RZ, P1 ;  /* 0x000000ff09077207 */ /* 0x000fe20000800000 */
[----:B------:R-:W-:Y:S01]  /*1b80*/  IMAD.WIDE.U32 R8, R6, R5, RZ ;  /* 0x0000000506087225 */ /* 0x000fe200078e00ff */
[----:B------:R-:W-:-:S03]  /*1b90*/  ISETP.GT.AND P1, PT, R4, 0xc0, PT ;  /* 0x000000c00400780c */ /* 0x000fc60003f24270 */
[----:B------:R-:W-:Y:S01]  /*1ba0*/  IMAD R0, R0, R5, RZ ;  /* 0x0000000500007224 */ /* 0x000fe200078e02ff */
[----:B------:R-:W-:Y:S02]  /*1bb0*/  SEL R5, R10, 0x1, P1 ;  /* 0x000000010a057807 */ /* 0x000fe40000800000 */
[----:B------:R-:W-:Y:S01]  /*1bc0*/  SEL R11, R11, RZ, P1 ;  /* 0x000000ff0b0b7207 */ /* 0x000fe20000800000 */
[----:B------:R-:W-:Y:S01]  /*1bd0*/  IMAD R7, R7, R6, R0 ;  /* 0x0000000607077224 */ /* 0x000fe200078e0200 */
[----:B------:R-:W-:-:S04]  /*1be0*/  ISETP.GT.AND P1, PT, R4, 0xe0, PT ;  /* 0x000000e00400780c */ /* 0x000fc80003f24270 */
[----:B------:R-:W-:Y:S02]  /*1bf0*/  IADD3 R0, PT, PT, R9, R7, RZ ;  /* 0x0000000709007210 */ /* 0x000fe40007ffe0ff */
[----:B-1----:R-:W-:-:S03]  /*1c00*/  SEL R7, R2, 0x1, P1 ;  /* 0x0000000102077807 */ /* 0x002fc60000800000 */
[-C--:B------:R-:W-:Y:S02]  /*1c10*/  IMAD R0, R0, R5.reuse, RZ ;  /* 0x0000000500007224 */ /* 0x080fe400078e02ff */
[----:B------:R-:W-:-:S04]  /*1c20*/  IMAD.WIDE.U32 R4, R8, R5, RZ ;  /* 0x0000000508047225 */ /* 0x000fc800078e00ff */
[----:B------:R-:W-:-:S05]  /*1c30*/  IMAD R11, R11, R8, R0 ;  /* 0x000000080b0b7224 */ /* 0x000fca00078e0200 */
[----:B------:R-:W-:Y:S02]  /*1c40*/  IADD3 R0, PT, PT, R5, R11, RZ ;  /* 0x0000000b05007210 */ /* 0x000fe40007ffe0ff */
[----:B------:R-:W-:Y:S01]  /*1c50*/  SEL R5, R3, RZ, P1 ;  /* 0x000000ff03057207 */ /* 0x000fe20000800000 */
[----:B------:R-:W-:-:S04]  /*1c60*/  IMAD.WIDE.U32 R2, R4, R7, RZ ;  /* 0x0000000704027225 */ /* 0x000fc800078e00ff */
[----:B------:R-:W-:-:S04]  /*1c70*/  IMAD R0, R0, R7, RZ ;  /* 0x0000000700007224 */ /* 0x000fc800078e02ff */
[----:B------:R-:W-:-:S05]  /*1c80*/  IMAD R5, R5, R4, R0 ;  /* 0x0000000405057224 */ /* 0x000fca00078e0200 */
[----:B------:R-:W-:Y:S01]  /*1c90*/  IADD3 R3, PT, PT, R3, R5, RZ ;  /* 0x0000000503037210 */ /* 0x000fe20007ffe0ff */
[----:B------:R-:W-:Y:S06]  /*1ca0*/  BRA `(.L_x_654) ;  /* 0x0000004c00907947 */ /* 0x000fec0003800000 */
.L_x_640:
[----:B------:R-:W0:Y:S01]  /*1cb0*/  S2R R0, SR_TID.X ;  /* 0x0000000000007919 */ /* 0x000e220000002100 */
[----:B------:R-:W1:Y:S02]  /*1cc0*/  LDCU.64 UR4, c[0x0][0x380] ;  /* 0x00007000ff0477ac */ /* 0x000e640008000a00 */
[----:B-1----:R-:W-:Y:S02]  /*1cd0*/  MOV R2, UR4 ;  /* 0x0000000400027c02 */ /* 0x002fe40008000f00 */
[----:B------:R-:W-:Y:S02]  /*1ce0*/  MOV R3, UR5 ;  /* 0x0000000500037c02 */ /* 0x000fe40008000f00 */
[----:B0-----:R-:W-:-:S05]  /*1cf0*/  SHF.L.U32 R21, R0, 0x2, RZ ;  /* 0x0000000200157819 */ /* 0x001fca00000006ff */
[----:B------:R-:W-:-:S05]  /*1d00*/  IMAD.WIDE.U32 R6, R21, 0x8, R2 ;  /* 0x0000000815067825 */ /* 0x000fca00078e0002 */
[----:B------:R-:W2:Y:S04]  /*1d10*/  LDG.E.128.CONSTANT R24, desc[UR6][R6.64] ;  /* 0x0000000606187981 */ /* 0x000ea8000c1e9d00 */
[----:B------:R-:W3:Y:S04]  /*1d20*/  LDG.E.128.CONSTANT R12, desc[UR6][R6.64+0x10] ;  /* 0x00001006060c7981 */ /* 0x000ee8000c1e9d00 */
[----:B------:R-:W4:Y:S04]  /*1d30*/  LDG.E.128.CONSTANT R8, desc[UR6][R6.64+0x2000] ;  /* 0x0020000606087981 */ /* 0x000f28000c1e9d00 */
[----:B------:R4:W5:Y:S01]  /*1d40*/  LDG.E.128.CONSTANT R16, desc[UR6][R6.64+0x2010] ;  /* 0x0020100606107981 */ /* 0x000962000c1e9d00 */
[----:B------:R-:W-:Y:S01]  /*1d50*/  ISETP.GE.U32.AND P0, PT, R4, 0x1000, PT ;  /* 0x000010000400780c */ /* 0x000fe20003f06070 */
[----:B------:R-:W-:Y:S01]  /*1d60*/  UMOV UR4, 0x800 ;  /* 0x0000080000047882 */ /* 0x000fe20000000000 */
[----:B--2---:R-:W-:-:S02]  /*1d70*/  IMAD R5, R27, R24, RZ ;  /* 0x000000181b057224 */ /* 0x004fc400078e02ff */
[----:B------:R-:W-:-:S04]  /*1d80*/  IMAD.WIDE.U32 R22, R26, R24, RZ ;  /* 0x000000181a167225 */ /* 0x000fc800078e00ff */
[----:B------:R-:W-:Y:S02]  /*1d90*/  IMAD R5, R25, R26, R5 ;  /* 0x0000001a19057224 */ /* 0x000fe400078e0205 */
[----:B---3--:R-:W-:-:S03]  /*1da0*/  IMAD R13, R13, R22, RZ ;  /* 0x000000160d0d7224 */ /* 0x008fc600078e02ff */
[----:B------:R-:W-:Y:S01]  /*1db0*/  IADD3 R5, PT, PT, R23, R5, RZ ;  /* 0x0000000517057210 */ /* 0x000fe20007ffe0ff */
[----:B------:R-:W-:-:S04]  /*1dc0*/  IMAD.WIDE.U32 R22, R12, R22, RZ ;  /* 0x000000160c167225 */ /* 0x000fc800078e00ff */
[----:B------:R-:W-:Y:S02]  /*1dd0*/  IMAD R5, R12, R5, R13 ;  /* 0x000000050c057224 */ /* 0x000fe400078e020d */
[----:B------:R-:W-:-:S03]  /*1de0*/  IMAD R12, R15, R22, RZ ;  /* 0x000000160f0c7224 */ /* 0x000fc600078e02ff */
        /* <DEDUP_REMOVED lines=11> */
[----:B-----5:R-:W-:-:S03]  /*1ea0*/  IMAD R6, R17, R22, RZ ;  /* 0x0000001611067224 */ /* 0x020fc600078e02ff */
[----:B------:R-:W-:Y:S01]  /*1eb0*/  IADD3 R5, PT, PT, R23, R5, RZ ;  /* 0x0000000517057210 */ /* 0x000fe20007ffe0ff */
[----:B------:R-:W-:-:S04]  /*1ec0*/  IMAD.WIDE.U32 R22, R16, R22, RZ ;  /* 0x0000001610167225 */ /* 0x000fc800078e00ff */
[----:B------:R-:W-:Y:S02]  /*1ed0*/  IMAD R5, R16, R5, R6 ;  /* 0x0000000510057224 */ /* 0x000fe400078e0206 */
[-C--:B------:R-:W-:Y:S02]  /*1ee0*/  IMAD R6, R19, R22.reuse, RZ ;  /* 0x0000001613067224 */ /* 0x080fe400078e02ff */
[----:B------:R-:W-:Y:S01]  /*1ef0*/  IMAD.WIDE.U32 R38, R18, R22, RZ ;  /* 0x0000001612267225 */ /* 0x000fe200078e00ff */
[----:B------:R-:W-:-:S05]  /*1f00*/  IADD3 R5, PT, PT, R23, R5, RZ ;  /* 0x0000000517057210 */ /* 0x000fca0007ffe0ff */
[----:B------:R-:W-:-:S05]  /*1f10*/  IMAD R5, R18, R5, R6 ;  /* 0x0000000512057224 */ /* 0x000fca00078e0206 */
[----:B------:R-:W-:Y:S01]  /*1f20*/  IADD3 R42, PT, PT, R39, R5, RZ ;  /* 0x00000005272a7210 */ /* 0x000fe20007ffe0ff */
[----:B------:R-:W-:Y:S06]  /*1f30*/  @!P0 BRA `(.L_x_655) ;  /* 0x0000000000c48947 */ /* 0x000fec0003800000 */
[----:B------:R-:W0:Y:S01]  /*1f40*/  LDC R20, c[0x0][0x390] ;  /* 0x0000e400ff147b82 */ /* 0x000e220000000800 */
[----:B------:R-:W-:Y:S01]  /*1f50*/  IADD3 R24, PT, PT, R4, -0x800, RZ ;  /* 0xfffff80004187810 */ /* 0x000fe20007ffe0ff */
[----:B------:R-:W-:-:S06]  /*1f60*/  UMOV UR4, 0x800 ;  /* 0x0000080000047882 */ /* 0x000fcc0000000000 */
[----:B------:R-:W1:Y:S02]  /*1f70*/  LDC.64 R2, c[0x0][0x380] ;  /* 0x0000e000ff027b82 */ /* 0x000e640000000a00 */
.L_x_657:
[----:B------:R-:W-:-:S05]  /*1f80*/  IADD3 R23, PT, PT, R21, UR4, RZ ;  /* 0x0000000415177c10 */ /* 0x000fca000fffe0ff */
[----:B-1----:R-:W-:-:S05]  /*1f90*/  IMAD.WIDE.U32 R22, R23, 0x8, R2 ;  /* 0x0000000817167825 */ /* 0x002fca00078e0002 */
[----:B------:R-:W2:Y:S04]  /*1fa0*/  LDG.E.128.CONSTANT R4, desc[UR6][R22.64] ;  /* 0x0000000616047981 */ /* 0x000ea8000c1e9d00 */
[----:B------:R-:W3:Y:S04]  /*1fb0*/  LDG.E.128.CONSTANT R12, desc[UR6][R22.64+0x10] ;  /* 0x00001006160c7981 */ /* 0x000ee8000c1e9d00 */
[----:B------:R-:W4:Y:S04]  /*1fc0*/  LDG.E.128.CONSTANT R16, desc[UR6][R22.64+0x2000] ;  /* 0x0020000616107981 */ /* 0x000f28000c1e9d00 */
[----:B------:R-:W5:Y:S01]  /*1fd0*/  LDG.E.128.CONSTANT R8, desc[UR6][R22.64+0x2010] ;  /* 0x0020100616087981 */ /* 0x000f62000c1e9d00 */
[----:B--2---:R-:W-:-:S02]  /*1fe0*/  IMAD R5, R5, R38, RZ ;  /* 0x0000002605057224 */ /* 0x004fc400078e02ff */
[----:B------:R-:W-:-:S04]  /*1ff0*/  IMAD.WIDE.U32 R38, R4, R38, RZ ;  /* 0x0000002604267225 */ /* 0x000fc800078e00ff */
[----:B------:R-:W-:Y:S02]  /*2000*/  IMAD R5, R4, R42, R5 ;  /* 0x0000002a04057224 */ /* 0x000fe400078e0205 */
[----:B------:R-:W-:-:S03]  /*2010*/  IMAD R4, R7, R38, RZ ;  /* 0x0000002607047224 */ /* 0x000fc600078e02ff */
[----:B------:R-:W-:Y:S01]  /*2020*/  IADD3 R5, PT, PT, R39, R5, RZ ;  /* 0x0000000527057210 */ /* 0x000fe20007ffe0ff */
        /* <DEDUP_REMOVED lines=17> */
[----:B------:R-:W-:Y:S01]  /*2140*/  IMAD R5, R18, R5, R4 ;  /* 0x0000000512057224 */ /* 0x000fe200078e0204 */
[----:B0-----:R-:W-:Y:S01]  /*2150*/  MOV R4, R20 ;  /* 0x0000001400047202 */ /* 0x001fe20000000f00 */
[----:B-----5:R-:W-:-:S03]  /*2160*/  IMAD R6, R9, R38, RZ ;  /* 0x0000002609067224 */ /* 0x020fc600078e02ff */
[----:B------:R-:W-:Y:S01]  /*2170*/  IADD3 R5, PT, PT, R39, R5, RZ ;  /* 0x0000000527057210 */ /* 0x000fe20007ffe0ff */
[----:B------:R-:W-:Y:S01]  /*2180*/  IMAD.WIDE.U32 R38, R8, R38, RZ ;  /* 0x0000002608267225 */ /* 0x000fe200078e00ff */
[----:B------:R-:W-:-:S03]  /*2190*/  IADD3 R7, PT, PT, R4, -UR4, RZ ;  /* 0x8000000404077c10 */ /* 0x000fc6000fffe0ff */
[----:B------:R-:W-:Y:S01]  /*21a0*/  IMAD R5, R8, R5, R6 ;  /* 0x0000000508057224 */ /* 0x000fe200078e0206 */
[----:B------:R-:W-:Y:S01]  /*21b0*/  ISETP.GE.AND P0, PT, R7, 0x800, PT ;  /* 0x000008000700780c */ /* 0x000fe20003f06270 */
[----:B------:R-:W-:-:S03]  /*21c0*/  IMAD R6, R11, R38, RZ ;  /* 0x000000260b067224 */ /* 0x000fc600078e02ff */
[----:B------:R-:W-:Y:S01]  /*21d0*/  IADD3 R5, PT, PT, R39, R5, RZ ;  /* 0x0000000527057210 */ /* 0x000fe20007ffe0ff */
[----:B------:R-:W-:-:S04]  /*21e0*/  IMAD.WIDE.U32 R38, R10, R38, RZ ;  /* 0x000000260a267225 */ /* 0x000fc800078e00ff */
[----:B------:R-:W-:-:S05]  /*21f0*/  IMAD R5, R10, R5, R6 ;  /* 0x000000050a057224 */ /* 0x000fca00078e0206 */
[----:B------:R-:W-:Y:S01]  /*2200*/  IADD3 R42, PT, PT, R39, R5, RZ ;  /* 0x00000005272a7210 */ /* 0x000fe20007ffe0ff */
[----:B------:R-:W-:Y:S06]  /*2210*/  @!P0 BRA `(.L_x_656) ;  /* 0x0000000c00748947 */ /* 0x000fec0003800000 */
[----:B------:R-:W-:-:S06]  /*2220*/  UIADD3 UR4, UPT, UPT, UR4, 0x800, URZ ;  /* 0x0000080004047890 */ /* 0x000fcc000fffe0ff */
[----:B------:R-:W-:-:S13]  /*2230*/  ISETP.LT.AND P0, PT, R24, UR4, PT ;  /* 0x0000000418007c0c */ /* 0x000fda000bf01270 */
[----:B------:R-:W-:Y:S05]  /*2240*/  @!P0 BRA `(.L_x_657) ;  /* 0xfffffffc004c8947 */ /* 0x000fea000383ffff */
.L_x_655:
[----:B------:R-:W-:-:S13]  /*2250*/  ISETP.LE.AND P0, PT, R4, UR4, PT ;  /* 0x0000000404007c0c */ /* 0x000fda000bf03270 */
[----:B------:R-:W-:Y:S05]  /*2260*/  @P0 BRA `(.L_x_656) ;  /* 0x0000000c00600947 */ /* 0x000fea0003800000 */
[----:B------:R-:W-:Y:S01]  /*2270*/  IADD3 R41, PT, PT, R4, -UR4, RZ ;  /* 0x8000000404297c10 */ /* 0x000fe2000fffe0ff */
[----:B------:R-:W-:Y:S03]  /*2280*/  BSSY.RECONVERGENT B1, `(.L_x_656) ;  /* 0x00000d6000017945 */ /* 0x000fe60003800200 */
[----:B------:R-:W-:-:S13]  /*2290*/  ISETP.GE.AND P0, PT, R0, R41, PT ;  /* 0x000000290000720c */ /* 0x000fda0003f06270 */
[----:B------:R-:W-:Y:S05]  /*22a0*/  @P0 BRA `(.L_x_658) ;  /* 0x0000000c004c0947 */ /* 0x000fea0003800000 */
[-C--:B------:R-:W-:Y:S01]  /*22b0*/  LOP3.LUT R5, RZ, R0.reuse, RZ, 0x33, !PT ;  /* 0x00000000ff057212 */ /* 0x080fe200078e33ff */
[----:B------:R-:W-:Y:S01]  /*22c0*/  BSSY.RECONVERGENT B2, `(.L_x_659) ;  /* 0x0000017000027945 */ /* 0x000fe20003800200 */
[----:B------:R-:W-:Y:S02]  /*22d0*/  MOV R40, R0 ;  /* 0x0000000000287202 */ /* 0x000fe40000000f00 */
[----:B------:R-:W-:-:S04]  /*22e0*/  IADD3 R4, PT, PT, R4, -UR4, R5 ;  /* 0x8000000404047c10 */ /* 0x000fc8000fffe005 */
[C---:B------:R-:W-:Y:S02]  /*22f0*/  LOP3.LUT R5, R4.reuse, 0x300, RZ, 0xc0, !PT ;  /* 0x0000030004057812 */ /* 0x040fe400078ec0ff */
[----:B------:R-:W-:Y:S02]  /*2300*/  ISETP.GE.U32.AND P1, PT, R4, 0x300, PT ;  /* 0x000003000400780c */ /* 0x000fe40003f26070 */
[----:B------:R-:W-:-:S13]  /*2310*/  ISETP.NE.AND P0, PT, R5, 0x300, PT ;  /* 0x000003000500780c */ /* 0x000fda0003f05270 */
[----:B------:R-:W-:Y:S05]  /*2320*/  @!P0 BRA `(.L_x_660) ;  /* 0x0000000000408947 */ /* 0x000fea0003800000 */
[----:B------:R-:W-:Y:S02]  /*2330*/  LEA.HI R4, R4, 0x1, RZ, 0x18 ;  /* 0x0000000104047811 */ /* 0x000fe400078fc0ff */
[----:B------:R-:W-:Y:S02]  /*2340*/  IADD3 R7, PT, PT, R0, UR4, RZ ;  /* 0x0000000400077c10 */ /* 0x000fe4000fffe0ff */
[----:B------:R-:W-:Y:S02]  /*2350*/  LOP3.LUT R4, R4, 0x3, RZ, 0xc0, !PT ;  /* 0x0000000304047812 */ /* 0x000fe400078ec0ff */
[----:B------:R-:W-:Y:S02]  /*2360*/  MOV R40, R0 ;  /* 0x0000000000287202 */ /* 0x000fe40000000f00 */
[----:B------:R-:W-:-:S07]  /*2370*/  IADD3 R6, PT, PT, -R4, RZ, RZ ;  /* 0x000000ff04067210 */ /* 0x000fce0007ffe1ff */
.L_x_661:
[----:B------:R-:W-:-:S06]  /*2380*/  IMAD.WIDE.U32 R4, R7, 0x8, R2 ;  /* 0x0000000807047825 */ /* 0x000fcc00078e0002 */
[----:B------:R-:W2:Y:S01]  /*2390*/  LDG.E.64.CONSTANT R4, desc[UR6][R4.64] ;  /* 0x0000000604047981 */ /* 0x000ea2000c1e9b00 */
[----:B------:R-:W-:Y:S02]  /*23a0*/  IADD3 R6, PT, PT, R6, 0x1, RZ ;  /* 0x0000000106067810 */ /* 0x000fe40007ffe0ff */
[----:B------:R-:W-:Y:S02]  /*23b0*/  IADD3 R40, PT, PT, R40, 0x100, RZ ;  /* 0x0000010028287810 */ /* 0x000fe40007ffe0ff */
[----:B------:R-:W-:Y:S02]  /*23c0*/  ISETP.NE.AND P0, PT, R6, RZ, PT ;  /* 0x000000ff0600720c */ /* 0x000fe40003f05270 */
[----:B------:R-:W-:Y:S01]  /*23d0*/  IADD3 R7, PT, PT, R7, 0x100, RZ ;  /* 0x0000010007077810 */ /* 0x000fe20007ffe0ff */
[-C--:B--2---:R-:W-:Y:S02]  /*23e0*/  IMAD R9, R5, R38.reuse, RZ ;  /* 0x0000002605097224 */ /* 0x084fe400078e02ff */
[----:B------:R-:W-:-:S04]  /*23f0*/  IMAD.WIDE.U32 R38, R4, R38, RZ ;  /* 0x0000002604267225 */ /* 0x000fc800078e00ff */
[----:B------:R-:W-:-:S05]  /*2400*/  IMAD R9, R4, R42, R9 ;  /* 0x0000002a04097224 */ /* 0x000fca00078e0209 */
[----:B------:R-:W-:Y:S01]  /*2410*/  IADD3 R42, PT, PT, R39, R9, RZ ;  /* 0x00000009272a7210 */ /* 0x000fe20007ffe0ff */
[----:B------:R-:W-:Y:S06]  /*2420*/  @P0 BRA `(.L_x_661) ;  /* 0xfffffffc00d40947 */ /* 0x000fec000383ffff */
.L_x_660:
[----:B------:R-:W-:Y:S05]  /*2430*/  BSYNC.RECONVERGENT B2 ;  /* 0x0000000000027941 */ /* 0x000fea0003800200 */
.L_x_659:
[----:B------:R-:W-:Y:S05]  /*2440*/  @!P1 BRA `(.L_x_658) ;  /* 0x0000000800e49947 */ /* 0x000fea0003800000 */
[----:B------:R-:W0:Y:S01]  /*2450*/  LDCU.64 UR8, c[0x0][0x380] ;  /* 0x00007000ff0877ac */ /* 0x000e220008000a00 */
[----:B------:R-:W-:Y:S01]  /*2460*/  IADD3 R7, PT, PT, R41, -R40, RZ ;  /* 0x8000002829077210 */ /* 0x000fe20007ffe0ff */
[----:B------:R-:W-:Y:S01]  /*2470*/  BSSY.RECONVERGENT B2, `(.L_x_662) ;  /* 0x000006a000027945 */ /* 0x000fe20003800200 */
[C---:B------:R-:W-:Y:S02]  /*2480*/  IADD3 R5, P0, PT, R40.reuse, UR4, RZ ;  /* 0x0000000428057c10 */ /* 0x040fe4000ff1e0ff */
[----:B------:R-:W-:Y:S02]  /*2490*/  ISETP.GT.AND P1, PT, R7, 0xc00, PT ;  /* 0x00000c000700780c */ /* 0x000fe40003f24270 */
[----:B------:R-:W-:Y:S02]  /*24a0*/  IADD3.X R6, PT, PT, RZ, RZ, RZ, P0, !PT ;  /* 0x000000ffff067210 */ /* 0x000fe400007fe4ff */
[----:B------:R-:W-:Y:S02]  /*24b0*/  IADD3 R43, PT, PT, R40, UR4, RZ ;  /* 0x00000004282b7c10 */ /* 0x000fe4000fffe0ff */
[----:B0-----:R-:W-:-:S04]  /*24c0*/  LEA R4, P0, R5, UR8, 0x3 ;  /* 0x0000000805047c11 */ /* 0x001fc8000f8018ff */
[----:B------:R-:W-:Y:S02]  /*24d0*/  LEA.HI.X R5, R5, UR9, R6, 0x3, P0 ;  /* 0x0000000905057c11 */ /* 0x000fe400080f1c06 */
[----:B------:R-:W-:-:S04]  /*24e0*/  IADD3 R4, P0, PT, R4, 0x1000, RZ ;  /* 0x0000100004047810 */ /* 0x000fc80007f1e0ff */
[----:B------:R-:W-:Y:S02]  /*24f0*/  IADD3.X R5, PT, PT, RZ, R5, RZ, P0, !PT ;  /* 0x00000005ff057210 */ /* 0x000fe400007fe4ff */
[----:B------:R-:W-:Y:S01]  /*2500*/  PLOP3.LUT P0, PT, PT, PT, PT, 0x80, 0x8 ;  /* 0x000000000008781c */ /* 0x000fe20003f0f070 */
[----:B------:R-:W-:-:S12]  /*2510*/  @!P1 BRA `(.L_x_663) ;  /* 0x00000004007c9947 */ /* 0x000fd80003800000 */
[----:B------:R-:W-:Y:S02]  /*2520*/  PLOP3.LUT P0, PT, PT, PT, PT, 0x8, 0x80 ;  /* 0x000000000080781c */ /* 0x000fe40003f0e170 */
[----:B------:R-:W-:-:S11]  /*2530*/  IADD3 R45, PT, PT, R41, -0xc00, RZ ;  /* 0xfffff400292d7810 */ /* 0x000fd60007ffe0ff */
.L_x_664:
[C---:B------:R-:W-:Y:S01]  /*2540*/  IMAD.WIDE.U32 R36, R43.reuse, 0x8, R2 ;  /* 0x000000082b247825 */ /* 0x040fe200078e0002 */
[----:B------:R-:W2:Y:S04]  /*2550*/  LDG.E.64.CONSTANT R6, desc[UR6][R4.64+-0x800] ;  /* 0xfff8000604067981 */ /* 0x000ea8000c1e9b00 */
[----:B------:R-:W3:Y:S04]  /*2560*/  LDG.E.64.CONSTANT R8, desc[UR6][R4.64] ;  /* 0x0000000604087981 */ /* 0x000ee8000c1e9b00 */
[----:B------:R-:W4:Y:S01]  /*2570*/  LDG.E.64.CONSTANT R36, desc[UR6][R36.64] ;  /* 0x0000000624247981 */ /* 0x000f22000c1e9b00 */
[----:B------:R-:W-:-:S03]  /*2580*/  IADD3 R13, PT, PT, R43, 0x400, RZ ;  /* 0x000004002b0d7810 */ /* 0x000fc60007ffe0ff */
[----:B------:R-:W5:Y:S02]  /*2590*/  LDG.E.64.CONSTANT R10, desc[UR6][R4.64+0x800] ;  /* 0x00080006040a7981 */ /* 0x000f64000c1e9b00 */
[----:B------:R-:W-:Y:S02]  /*25a0*/  IMAD.WIDE.U32 R12, R13, 0x8, R2 ;  /* 0x000000080d0c7825 */ /* 0x000fe400078e0002 */
[----:B------:R-:W5:Y:S04]  /*25b0*/  LDG.E.64.CONSTANT R14, desc[UR6][R4.64+0x1800] ;  /* 0x00180006040e7981 */ /* 0x000f68000c1e9b00 */
[----:B------:R-:W5:Y:S04]  /*25c0*/  LDG.E.64.CONSTANT R12, desc[UR6][R12.64] ;  /* 0x000000060c0c7981 */ /* 0x000f68000c1e9b00 */
[----:B------:R-:W5:Y:S01]  /*25d0*/  LDG.E.64.CONSTANT R16, desc[UR6][R4.64+0x2000] ;  /* 0x0020000604107981 */ /* 0x000f62000c1e9b00 */
        /* <DEDUP_REMOVED lines=11> */
[----:B------:R-:W5:Y:S04]  /*2690*/  LDG.E.64.CONSTANT R32, desc[UR6][R4.64+0x6000] ;  /* 0x0060000604207981 */ /* 0x000f68000c1e9b00 */
[----:B------:R0:W5:Y:S01]  /*26a0*/  LDG.E.64.CONSTANT R34, desc[UR6][R4.64+0x6800] ;  /* 0x0068000604227981 */ /* 0x000162000c1e9b00 */
[----:B------:R-:W-:-:S04]  /*26b0*/  IADD3 R40, PT, PT, R40, 0x1000, RZ ;  /* 0x0000100028287810 */ /* 0x000fc80007ffe0ff */
[----:B------:R-:W-:Y:S02]  /*26c0*/  ISETP.GE.AND P1, PT, R40, R45, PT ;  /* 0x0000002d2800720c */ /* 0x000fe40003f26270 */
[----:B0-----:R-:W-:Y:S02]  /*26d0*/  IADD3 R4, P2, PT, R4, 0x8000, RZ ;  /* 0x0000800004047810 */ /* 0x001fe40007f5e0ff */
[----:B------:R-:W-:Y:S02]  /*26e0*/  IADD3 R43, PT, PT, R43, 0x1000, RZ ;  /* 0x000010002b2b7810 */ /* 0x000fe40007ffe0ff */
[----:B------:R-:W-:Y:S01]  /*26f0*/  IADD3.X R5, PT, PT, RZ, R5, RZ, P2, !PT ;  /* 0x00000005ff057210 */ /* 0x000fe200017fe4ff */
[-C--:B----4-:R-:W-:Y:S02]  /*2700*/  IMAD R37, R37, R38.reuse, RZ ;  /* 0x0000002625257224 */ /* 0x090fe400078e02ff */
[----:B------:R-:W-:-:S04]  /*2710*/  IMAD.WIDE.U32 R38, R36, R38, RZ ;  /* 0x0000002624267225 */ /* 0x000fc800078e00ff */
[----:B------:R-:W-:Y:S02]  /*2720*/  IMAD R37, R36, R42, R37 ;  /* 0x0000002a24257224 */ /* 0x000fe400078e0225 */
[----:B--2---:R-:W-:-:S03]  /*2730*/  IMAD R7, R7, R38, RZ ;  /* 0x0000002607077224 */ /* 0x004fc600078e02ff */
[----:B------:R-:W-:Y:S01]  /*2740*/  IADD3 R37, PT, PT, R39, R37, RZ ;  /* 0x0000002527257210 */ /* 0x000fe20007ffe0ff */
[----:B------:R-:W-:-:S04]  /*2750*/  IMAD.WIDE.U32 R38, R6, R38, RZ ;  /* 0x0000002606267225 */ /* 0x000fc800078e00ff */
[----:B------:R-:W-:Y:S02]  /*2760*/  IMAD R7, R6, R37, R7 ;  /* 0x0000002506077224 */ /* 0x000fe400078e0207 */
[----:B---3--:R-:W-:-:S03]  /*2770*/  IMAD R6, R9, R38, RZ ;  /* 0x0000002609067224 */ /* 0x008fc600078e02ff */
[----:B------:R-:W-:Y:S01]  /*2780*/  IADD3 R7, PT, PT, R39, R7, RZ ;  /* 0x0000000727077210 */ /* 0x000fe20007ffe0ff */
[----:B------:R-:W-:-:S04]  /*2790*/  IMAD.WIDE.U32 R38, R8, R38, RZ ;  /* 0x0000002608267225 */ /* 0x000fc800078e00ff */
[----:B------:R-:W-:Y:S02]  /*27a0*/  IMAD R7, R8, R7, R6 ;  /* 0x0000000708077224 */ /* 0x000fe400078e0206 */
[----:B-----5:R-:W-:-:S03]  /*27b0*/  IMAD R6, R11, R38, RZ ;  /* 0x000000260b067224 */ /* 0x020fc600078e02ff */
        /* <DEDUP_REMOVED lines=53> */
.L_x_663:
[----:B------:R-:W-:Y:S05]  /*2b10*/  BSYNC.RECONVERGENT B2 ;  /* 0x0000000000027941 */ /* 0x000fea0003800200 */
.L_x_662:
[----:B------:R-:W-:Y:S01]  /*2b20*/  IADD3 R6, PT, PT, R41, -R40, RZ ;  /* 0x8000002829067210 */ /* 0x000fe20007ffe0ff */
[----:B------:R-:W-:Y:S03]  /*2b30*/  BSSY.RECONVERGENT B2, `(.L_x_665) ;  /* 0x0000033000027945 */ /* 0x000fe60003800200 */
[----:B------:R-:W-:-:S13]  /*2b40*/  ISETP.GT.AND P1, PT, R6, 0x400, PT ;  /* 0x000004000600780c */ /* 0x000fda0003f24270 */
[----:B------:R-:W-:Y:S05]  /*2b50*/  @!P1 BRA `(.L_x_666) ;  /* 0x0000000000c09947 */ /* 0x000fea0003800000 */
        /* <DEDUP_REMOVED lines=9> */
[----:B------:R-:W5:Y:S04]  /*2bf0*/  LDG.E.64.CONSTANT R8, desc[UR6][R4.64+0x2000] ;  /* 0x0020000604087981 */ /* 0x000f68000c1e9b00 */
[----:B------:R0:W5:Y:S01]  /*2c00*/  LDG.E.64.CONSTANT R6, desc[UR6][R4.64+0x2800] ;  /* 0x0028000604067981 */ /* 0x000162000c1e9b00 */
[----:B------:R-:W-:-:S02]  /*2c10*/  PLOP3.LUT P0, PT, PT, PT, PT, 0x8, 0x80 ;  /* 0x000000000080781c */ /* 0x000fc40003f0e170 */
[----:B------:R-:W-:Y:S02]  /*2c20*/  IADD3 R40, PT, PT, R40, 0x800, RZ ;  /* 0x0000080028287810 */ /* 0x000fe40007ffe0ff */
[----:B------:R-:W-:Y:S02]  /*2c30*/  IADD3 R43, PT, PT, R43, 0x800, RZ ;  /* 0x000008002b2b7810 */ /* 0x000fe40007ffe0ff */
[----:B0-----:R-:W-:-:S04]  /*2c40*/  IADD3 R4, P1, PT, R4, 0x4000, RZ ;  /* 0x0000400004047810 */ /* 0x001fc80007f3e0ff */
        /* <DEDUP_REMOVED lines=32> */
[----:B------:R-:W-:-:S07]  /*2e50*/  IADD3 R42, PT, PT, R39, R7, RZ ;  /* 0x00000007272a7210 */ /* 0x000fce0007ffe0ff */
.L_x_666:
[----:B------:R-:W-:Y:S05]  /*2e60*/  BSYNC.RECONVERGENT B2 ;  /* 0x0000000000027941 */ /* 0x000fea0003800200 */
.L_x_665:
[----:B------:R-:W-:-:S13]  /*2e70*/  ISETP.LT.OR P0, PT, R40, R41, P0 ;  /* 0x000000292800720c */ /* 0x000fda0000701670 */
[----:B------:R-:W-:Y:S05]  /*2e80*/  @!P0 BRA `(.L_x_658) ;  /* 0x0000000000548947 */ /* 0x000fea0003800000 */
[----:B------:R-:W-:Y:S01]  /*2e90*/  IMAD.WIDE.U32 R2, R43, 0x8, R2 ;  /* 0x000000082b027825 */ /* 0x000fe200078e0002 */
[----:B------:R-:W2:Y:S04]  /*2ea0*/  LDG.E.64.CONSTANT R6, desc[UR6][R4.64+-0x800] ;  /* 0xfff8000604067981 */ /* 0x000ea8000c1e9b00 */
[----:B------:R-:W3:Y:S04]  /*2eb0*/  LDG.E.64.CONSTANT R8, desc[UR6][R4.64] ;  /* 0x0000000604087981 */ /* 0x000ee8000c1e9b00 */
[----:B------:R-:W4:Y:S04]  /*2ec0*/  LDG.E.64.CONSTANT R2, desc[UR6][R2.64] ;  /* 0x0000000602027981 */ /* 0x000f28000c1e9b00 */
[----:B------:R-:W5:Y:S01]  /*2ed0*/  LDG.E.64.CONSTANT R10, desc[UR6][R4.64+0x800] ;  /* 0x00080006040a7981 */ /* 0x000f62000c1e9b00 */
[----:B----4-:R-:W-:-:S02]  /*2ee0*/  IMAD R13, R3, R38, RZ ;  /* 0x00000026030d7224 */ /* 0x010fc400078e02ff */
        /* <DEDUP_REMOVED lines=13> */
[----:B------:R-:W-:-:S05]  /*2fc0*/  IMAD R3, R10, R3, R2 ;  /* 0x000000030a037224 */ /* 0x000fca00078e0202 */
[----:B------:R-:W-:-:S07]  /*2fd0*/  IADD3 R42, PT, PT, R39, R3, RZ ;  /* 0x00000003272a7210 */ /* 0x000fce0007ffe0ff */
.L_x_658:
[----:B------:R-:W-:Y:S05]  /*2fe0*/  BSYNC.RECONVERGENT B1 ;  /* 0x0000000000017941 */ /* 0x000fea0003800200 */
.L_x_656:
[----:B------:R-:W0:Y:S01]  /*2ff0*/  S2R R9, SR_LANEID ;  /* 0x0000000000097919 */ /* 0x000e220000000000 */
[----:B------:R-:W1:Y:S04]  /*3000*/  SHFL.DOWN PT, R3, R42, 0x1, 0x1f ;  /* 0x08201f002a037f89 */ /* 0x000e6800000e0000 */
        /* <DEDUP_REMOVED lines=8> */
[----:B------:R-:W-:Y:S01]  /*3090*/  IMAD R5, R42, R5, R4 ;  /* 0x000000052a057224 */ /* 0x000fe200078e0204 */
[----:B------:R-:W0:Y:S04]  /*30a0*/  @!P1 S2R R10, SR_CgaCtaId ;  /* 0x00000000000a9919 */ /* 0x000e280000008800 */
[----:B------:R-:W-:Y:S02]  /*30b0*/  IADD3 R8, PT, PT, R3, R5, RZ ;  /* 0x0000000503087210 */ /* 0x000fe40007ffe0ff */
[----:B------:R-:W1:Y:S04]  /*30c0*/  SHFL.DOWN PT, R3, R2, 0x2, 0x1f ;  /* 0x08401f0002037f89 */ /* 0x000e6800000e0000 */
[----:B------:R-:W2:Y:S01]  /*30d0*/  SHFL.DOWN PT, R4, R8, 0x2, 0x1f ;  /* 0x08401f0008047f89 */ /* 0x000ea200000e0000 */
[----:B-1----:R-:W-:-:S02]  /*30e0*/  SEL R3, R3, 0x1, !P0 ;  /* 0x0000000103037807 */ /* 0x002fc40004000000 */
[----:B--2---:R-:W-:Y:S02]  /*30f0*/  SEL R5, R4, RZ, !P0 ;  /* 0x000000ff04057207 */ /* 0x004fe40004000000 */
[----:B------:R-:W-:-:S03]  /*3100*/  ISETP.GT.AND P0, PT, R9, 0x1b, PT ;  /* 0x0000001b0900780c */ /* 0x000fc60003f04270 */
[-C--:B------:R-:W-:Y:S02]  /*3110*/  IMAD R6, R5, R2.reuse, RZ ;  /* 0x0000000205067224 */ /* 0x080fe400078e02ff */
[----:B------:R-:W-:-:S04]  /*3120*/  IMAD.WIDE.U32 R4, R3, R2, RZ ;  /* 0x0000000203047225 */ /* 0x000fc800078e00ff */
[----:B------:R-:W-:-:S05]  /*3130*/  IMAD R3, R3, R8, R6 ;  /* 0x0000000803037224 */ /* 0x000fca00078e0206 */
[----:B------:R-:W-:Y:S02]  /*3140*/  IADD3 R6, PT, PT, R5, R3, RZ ;  /* 0x0000000305067210 */ /* 0x000fe40007ffe0ff */
[----:B------:R-:W-:Y:S04]  /*3150*/  SHFL.DOWN PT, R3, R4, 0x4, 0x1f ;  /* 0x08801f0004037f89 */ /* 0x000fe800000e0000 */
[----:B------:R-:W1:Y:S02]  /*3160*/  SHFL.DOWN PT, R5, R6, 0x4, 0x1f ;  /* 0x08801f0006057f89 */ /* 0x000e6400000e0000 */
[----:B-1----:R-:W-:Y:S02]  /*3170*/  SEL R7, R5, RZ, !P0 ;  /* 0x000000ff05077207 */ /* 0x002fe40004000000 */
[----:B------:R-:W-:-:S02]  /*3180*/  SEL R5, R3, 0x1, !P0 ;  /* 0x0000000103057807 */ /* 0x000fc40004000000 */
[----:B------:R-:W-:Y:S01]  /*3190*/  ISETP.GT.AND P0, PT, R9, 0x17, PT ;  /* 0x000000170900780c */ /* 0x000fe20003f04270 */
[-C--:B------:R-:W-:Y:S02]  /*31a0*/  IMAD R7, R7, R4.reuse, RZ ;  /* 0x0000000407077224 */ /* 0x080fe400078e02ff */
[----:B------:R-:W-:-:S04]  /*31b0*/  IMAD.WIDE.U32 R2, R5, R4, RZ ;  /* 0x0000000405027225 */ /* 0x000fc800078e00ff */
[----:B------:R-:W-:-:S05]  /*31c0*/  IMAD R7, R5, R6, R7 ;  /* 0x0000000605077224 */ /* 0x000fca00078e0207 */
[----:B------:R-:W-:Y:S02]  /*31d0*/  IADD3 R8, PT, PT, R3, R7, RZ ;  /* 0x0000000703087210 */ /* 0x000fe40007ffe0ff */
[----:B------:R-:W1:Y:S04]  /*31e0*/  SHFL.DOWN PT, R3, R2, 0x8, 0x1f ;  /* 0x09001f0002037f89 */ /* 0x000e6800000e0000 */
[----:B------:R-:W2:Y:S01]  /*31f0*/  SHFL.DOWN PT, R5, R8, 0x8, 0x1f ;  /* 0x09001f0008057f89 */ /* 0x000ea200000e0000 */
[----:B-1----:R-:W-:Y:S02]  /*3200*/  SEL R3, R3, 0x1, !P0 ;  /* 0x0000000103037807 */ /* 0x002fe40004000000 */
[----:B--2---:R-:W-:Y:S02]  /*3210*/  SEL R5, R5, RZ, !P0 ;  /* 0x000000ff05057207 */ /* 0x004fe40004000000 */
[----:B------:R-:W-:-:S02]  /*3220*/  ISETP.GT.AND P0, PT, R9, 0xf, PT ;  /* 0x0000000f0900780c */ /* 0x000fc40003f04270 */
[----:B------:R-:W-:Y:S01]  /*3230*/  @!P1 MOV R9, 0x400 ;  /* 0x0000040000099802 */ /* 0x000fe20000000f00 */
[-C--:B------:R-:W-:Y:S02]  /*3240*/  IMAD R6, R5, R2.reuse, RZ ;  /* 0x0000000205067224 */ /* 0x080fe400078e02ff */
[----:B------:R-:W-:Y:S01]  /*3250*/  IMAD.WIDE.U32 R4, R3, R2, RZ ;  /* 0x0000000203047225 */ /* 0x000fe200078e00ff */
[----:B0-----:R-:W-:-:S03]  /*3260*/  @!P1 LEA R9, R10, R9, 0x18 ;  /* 0x000000090a099211 */ /* 0x001fc600078ec0ff */
[----:B------:R-:W-:Y:S01]  /*3270*/  IMAD R3, R3, R8, R6 ;  /* 0x0000000803037224 */ /* 0x000fe200078e0206 */
[----:B------:R-:W0:Y:S01]  /*3280*/  SHFL.DOWN PT, R2, R4, 0x10, 0x1f ;  /* 0x0a001f0004027f89 */ /* 0x000e2200000e0000 */
[----:B------:R-:W-:-:S03]  /*3290*/  @!P1 SHF.R.U32.HI R8, RZ, 0x2, R0 ;  /* 0x00000002ff089819 */ /* 0x000fc60000011600 */
[----:B------:R-:W-:Y:S02]  /*32a0*/  IADD3 R6, PT, PT, R5, R3, RZ ;  /* 0x0000000305067210 */ /* 0x000fe40007ffe0ff */
[----:B------:R-:W-:-:S03]  /*32b0*/  @!P1 LOP3.LUT R8, R8, 0xf8, RZ, 0xc0, !PT ;  /* 0x000000f808089812 */ /* 0x000fc600078ec0ff */
[----:B------:R-:W1:Y:S01]  /*32c0*/  SHFL.DOWN PT, R3, R6, 0x10, 0x1f ;  /* 0x0a001f0006037f89 */ /* 0x000e6200000e0000 */
[----:B------:R-:W-:Y:S02]  /*32d0*/  @!P1 IADD3 R9, PT, PT, R8, R9, RZ ;  /* 0x0000000908099210 */ /* 0x000fe40007ffe0ff */
[----:B0-----:R-:W-:Y:S02]  /*32e0*/  SEL R5, R2, 0x1, !P0 ;  /* 0x0000000102057807 */ /* 0x001fe40004000000 */
[----:B-1----:R-:W-:Y:S02]  /*32f0*/  SEL R3, R3, RZ, !P0 ;  /* 0x000000ff03037207 */ /* 0x002fe40004000000 */
[----:B------:R-:W-:-:S03]  /*3300*/  ISETP.NE.AND P0, PT, R0, RZ, PT ;  /* 0x000000ff0000720c */ /* 0x000fc60003f05270 */
[-C--:B------:R-:W-:Y:S02]  /*3310*/  IMAD R7, R3, R4.reuse, RZ ;  /* 0x0000000403077224 */ /* 0x080fe400078e02ff */
[----:B------:R-:W-:-:S04]  /*3320*/  IMAD.WIDE.U32 R2, R5, R4, RZ ;  /* 0x0000000405027225 */ /* 0x000fc800078e00ff */
[----:B------:R-:W-:-:S05]  /*3330*/  IMAD R7, R5, R6, R7 ;  /* 0x0000000605077224 */ /* 0x000fca00078e0207 */
[----:B------:R-:W-:-:S05]  /*3340*/  IADD3 R3, PT, PT, R3, R7, RZ ;  /* 0x0000000703037210 */ /* 0x000fca0007ffe0ff */
[----:B------:R3:W-:Y:S01]  /*3350*/  @!P1 STS.64 [R9+0x8], R2 ;  /* 0x0000080209009388 */ /* 0x0007e20000000a00 */
[----:B------:R-:W-:Y:S06]  /*3360*/  BAR.SYNC.DEFER_BLOCKING 0x0 ;  /* 0x0000000000007b1d */ /* 0x000fec0000010000 */
[----:B------:R-:W-:Y:S05]  /*3370*/  @P0 BRA `(.L_x_654) ;  /* 0x0000003400dc0947 */ /* 0x000fea0003800000 */
[----:B------:R-:W0:Y:S01]  /*3380*/  S2UR UR5, SR_CgaCtaId ;  /* 0x00000000000579c3 */ /* 0x000e220000008800 */
[----:B------:R-:W-:Y:S02]  /*3390*/  UMOV UR4, 0x400 ;  /* 0x0000040000047882 */ /* 0x000fe40000000000 */
[----:B0-----:R-:W-:-:S09]  /*33a0*/  ULEA UR4, UR5, UR4, 0x18 ;  /* 0x0000000405047291 */ /* 0x001fd2000f8ec0ff */
[----:B------:R-:W0:Y:S04]  /*33b0*/  LDS.128 R12, [UR4+0x10] ;  /* 0x00001004ff0c7984 */ /* 0x000e280008000c00 */
[----:B---3--:R-:W1:Y:S04]  /*33c0*/  LDS.128 R8, [UR4+0x20] ;  /* 0x00002004ff087984 */ /* 0x008e680008000c00 */
[----:B------:R-:W2:Y:S01]  /*33d0*/  LDS.128 R4, [UR4+0x30] ;  /* 0x00003004ff047984 */ /* 0x000ea20008000c00 */
[-C--:B0-----:R-:W-:Y:S02]  /*33e0*/  IMAD R0, R13, R2.reuse, RZ ;  /* 0x000000020d007224 */ /* 0x081fe400078e02ff */
[----:B------:R-:W-:-:S04]  /*33f0*/  IMAD.WIDE.U32 R16, R12, R2, RZ ;  /* 0x000000020c107225 */ /* 0x000fc800078e00ff */
[----:B------:R-:W-:-:S05]  /*3400*/  IMAD R3, R12, R3, R0 ;  /* 0x000000030c037224 */ /* 0x000fca00078e0200 */
[----:B------:R-:W-:-:S05]  /*3410*/  IADD3 R3, PT, PT, R17, R3, RZ ;  /* 0x0000000311037210 */ /* 0x000fca0007ffe0ff */
[-C--:B------:R-:W-:Y:S02]  /*3420*/  IMAD R13, R3, R14.reuse, RZ ;  /* 0x0000000e030d7224 */ /* 0x080fe400078e02ff */
[----:B------:R-:W-:-:S04]  /*3430*/  IMAD.WIDE.U32 R2, R16, R14, RZ ;  /* 0x0000000e10027225 */ /* 0x000fc800078e00ff */
[----:B------:R-:W-:-:S05]  /*3440*/  IMAD R13, R16, R15, R13 ;  /* 0x0000000f100d7224 */ /* 0x000fca00078e020d */
[----:B------:R-:W-:Y:S01]  /*3450*/  IADD3 R3, PT, PT, R3, R13, RZ ;  /* 0x0000000d03037210 */ /* 0x000fe20007ffe0ff */
[----:B-1----:R-:W-:-:S04]  /*3460*/  IMAD.WIDE.U32 R12, R2, R8, RZ ;  /* 0x00000008020c7225 */ /* 0x002fc800078e00ff */
[----:B------:R-:W-:-:S04]  /*3470*/  IMAD R3, R3, R8, RZ ;  /* 0x0000000803037224 */ /* 0x000fc800078e02ff */
[----:B------:R-:W-:Y:S02]  /*3480*/  IMAD R3, R9, R2, R3 ;  /* 0x0000000209037224 */ /* 0x000fe400078e0203 */
[----:B------:R-:W-:-:S03]  /*3490*/  IMAD.WIDE.U32 R8, R12, R10, RZ ;  /* 0x0000000a0c087225 */ /* 0x000fc600078e00ff */
[----:B------:R-:W-:-:S05]  /*34a0*/  IADD3 R3, PT, PT, R13, R3, RZ ;  /* 0x000000030d037210 */ /* 0x000fca0007ffe0ff */
[----:B------:R-:W-:Y:S02]  /*34b0*/  IMAD R13, R3, R10, RZ ;  /* 0x0000000a030d7224 */ /* 0x000fe400078e02ff */
[----:B------:R-:W0:Y:S02]  /*34c0*/  LDS.64 R2, [UR4+0x40] ;  /* 0x00004004ff027984 */ /* 0x000e240008000a00 */
[----:B------:R-:W-:Y:S02]  /*34d0*/  IMAD R13, R12, R11, R13 ;  /* 0x0000000b0c0d7224 */ /* 0x000fe400078e020d */
[----:B--2---:R-:W-:-:S03]  /*34e0*/  IMAD.WIDE.U32 R10, R8, R4, RZ ;  /* 0x00000004080a7225 */ /* 0x004fc600078e00ff */
        /* <DEDUP_REMOVED lines=8> */
[----:B0-----:R-:W-:-:S04]  /*3570*/  IMAD.WIDE.U32 R6, R4, R2, RZ ;  /* 0x0000000204067225 */ /* 0x001fc800078e00ff */
[----:B------:R-:W-:Y:S01]  /*3580*/  IMAD R5, R5, R2, RZ ;  /* 0x0000000205057224 */ /* 0x000fe200078e02ff */
[----:B------:R-:W-:-:S03]  /*3590*/  MOV R2, R6 ;  /* 0x0000000600027202 */ /* 0x000fc60000000f00 */
[----:B------:R-:W-:-:S05]  /*35a0*/  IMAD R5, R3, R4, R5 ;  /* 0x0000000403057224 */ /* 0x000fca00078e0205 */
[----:B------:R-:W-:Y:S01]  /*35b0*/  IADD3 R3, PT, PT, R7, R5, RZ ;  /* 0x0000000507037210 */ /* 0x000fe20007ffe0ff */
[----:B------:R-:W-:Y:S06]  /*35c0*/  BRA `(.L_x_654) ;  /* 0x0000003400487947 */ /* 0x000fec0003800000 */
.L_x_639:
        /* <DEDUP_REMOVED lines=9> */
[----:B0-----:R-:W-:-:S05]  /*3660*/  IMAD.WIDE.U32 R2, R5, 0x8, R2 ;  /* 0x0000000805027825 */ /* 0x001fca00078e0002 */
[----:B------:R0:W5:Y:S01]  /*3670*/  LDG.E.64.CONSTANT R6, desc[UR6][R2.64] ;  /* 0x0000000602067981 */ /* 0x000162000c1e9b00 */
[----:B------:R-:W-:-:S07]  /*3680*/  IADD3 R43, PT, PT, R5, 0x100, RZ ;  /* 0x00000100052b7810 */ /* 0x000fce0007ffe0ff */
.L_x_669:
[----:B------:R-:W-:Y:S05]  /*3690*/  BSYNC.RECONVERGENT B1 ;  /* 0x0000000000017941 */ /* 0x000fea0003800200 */
.L_x_668:
[----:B------:R-:W-:Y:S01]  /*36a0*/  ISETP.GE.AND P0, PT, R43, R4, PT ;  /* 0x000000042b00720c */ /* 0x000fe20003f06270 */
[----:B------:R-:W-:-:S12]  /*36b0*/  BSSY.RECONVERGENT B1, `(.L_x_670) ;  /* 0x00000ce000017945 */ /* 0x000fd80003800200 */
[----:B------:R-:W-:Y:S05]  /*36c0*/  @P0 BRA `(.L_x_671) ;  /* 0x0000000c00300947 */ /* 0x000fea0003800000 */
[----:B0-----:R-:W-:Y:S01]  /*36d0*/  LOP3.LUT R3, RZ, R43, RZ, 0x33, !PT ;  /* 0x0000002bff037212 */ /* 0x001fe200078e33ff */
        /* <DEDUP_REMOVED lines=13> */
.L_x_674:
        /* <DEDUP_REMOVED lines=14> */
.L_x_673:
[----:B------:R-:W-:Y:S05]  /*3890*/  BSYNC.RECONVERGENT B2 ;  /* 0x0000000000027941 */ /* 0x000fea0003800200 */
.L_x_672:
        /* <DEDUP_REMOVED lines=9> */
.L_x_677:
        /* <DEDUP_REMOVED lines=90> */
.L_x_676:
[----:B------:R-:W-:Y:S05]  /*3ed0*/  BSYNC.RECONVERGENT B2 ;  /* 0x0000000000027941 */ /* 0x000fea0003800200 */
.L_x_675:
        /* <DEDUP_REMOVED lines=50> */
.L_x_679:
[----:B------:R-:W-:Y:S05]  /*4200*/  BSYNC.RECONVERGENT B2 ;  /* 0x0000000000027941 */ /* 0x000fea0003800200 */
.L_x_678:
        /* <DEDUP_REMOVED lines=24> */
.L_x_671:
[----:B------:R-:W-:Y:S05]  /*4390*/  BSYNC.RECONVERGENT B1 ;  /* 0x0000000000017941 */ /* 0x000fea0003800200 */
.L_x_670:
[----:B------:R-:W-:-:S13]  /*43a0*/  ISETP.GE.AND P0, PT, R4, 0x100, PT ;  /* 0x000001000400780c */ /* 0x000fda0003f06270 */
[----:B------:R-:W-:Y:S05]  /*43b0*/  @!P0 BRA `(.L_x_680) ;  /* 0x0000000400788947 */ /* 0x000fea0003800000 */
[----:B------:R-:W1:Y:S01]  /*43c0*/  S2R R11, SR_LANEID ;  /* 0x00000000000b7919 */ /* 0x000e620000000000 */
[----:B0----5:R-:W0:Y:S04]  /*43d0*/  SHFL.DOWN PT, R2, R7, 0x1, 0x1f ;  /* 0x08201f0007027f89 */ /* 0x021e2800000e0000 */
[----:B------:R-:W2:Y:S01]  /*43e0*/  SHFL.DOWN PT, R0, R6, 0x1, 0x1f ;  /* 0x08201f0006007f89 */ /* 0x000ea200000e0000 */
[C---:B-1----:R-:W-:Y:S02]  /*43f0*/  ISETP.GT.AND P0, PT, R11.reuse, 0x1e, PT ;  /* 0x0000001e0b00780c */ /* 0x042fe40003f04270 */
[----:B------:R-:W-:Y:S02]  /*4400*/  ISETP.NE.AND P1, PT, R11, RZ, PT ;  /* 0x000000ff0b00720c */ /* 0x000fe40003f25270 */
[----:B0-----:R-:W-:-:S02]  /*4410*/  SEL R3, R2, RZ, !P0 ;  /* 0x000000ff02037207 */ /* 0x001fc40004000000 */
[----:B--2---:R-:W-:Y:S02]  /*4420*/  SEL R0, R0, 0x1, !P0 ;  /* 0x0000000100007807 */ /* 0x004fe40004000000 */
[----:B------:R-:W-:Y:S01]  /*4430*/  ISETP.GT.AND P0, PT, R11, 0x1d, PT ;  /* 0x0000001d0b00780c */ /* 0x000fe20003f04270 */
[-C--:B------:R-:W-:Y:S02]  /*4440*/  IMAD R4, R3, R6.reuse, RZ ;  /* 0x0000000603047224 */ /* 0x080fe400078e02ff */
[----:B------:R-:W-:-:S04]  /*4450*/  IMAD.WIDE.U32 R2, R0, R6, RZ ;  /* 0x0000000600027225 */ /* 0x000fc800078e00ff */
[----:B------:R-:W-:Y:S01]  /*4460*/  IMAD R9, R7, R0, R4 ;  /* 0x0000000007097224 */ /* 0x000fe200078e0204 */
[----:B------:R-:W0:Y:S04]  /*4470*/  @!P1 S2R R10, SR_CgaCtaId ;  /* 0x00000000000a9919 */ /* 0x000e280000008800 */
[----:B------:R-:W-:Y:S01]  /*4480*/  IADD3 R8, PT, PT, R3, R9, RZ ;  /* 0x0000000903087210 */ /* 0x000fe20007ffe0ff */
[----:B------:R-:W-:Y:S01]  /*4490*/  SHFL.DOWN PT, R0, R2, 0x2, 0x1f ;  /* 0x08401f0002007f89 */ /* 0x000fe200000e0000 */
[----:B------:R-:W-:-:S03]  /*44a0*/  @!P1 MOV R9, 0x400 ;  /* 0x0000040000099802 */ /* 0x000fc60000000f00 */
[----:B------:R-:W1:Y:S01]  /*44b0*/  SHFL.DOWN PT, R3, R8, 0x2, 0x1f ;  /* 0x08401f0008037f89 */ /* 0x000e6200000e0000 */
[----:B0-----:R-:W-:Y:S02]  /*44c0*/  @!P1 LEA R9, R10, R9, 0x18 ;  /* 0x000000090a099211 */ /* 0x001fe400078ec0ff */
[----:B-1----:R-:W-:Y:S02]  /*44d0*/  SEL R7, R3, RZ, !P0 ;  /* 0x000000ff03077207 */ /* 0x002fe40004000000 */
        /* <DEDUP_REMOVED lines=23> */
[----:B------:R-:W-:Y:S01]  /*4650*/  @!P1 SHF.R.U32.HI R8, RZ, 0x2, R5 ;  /* 0x00000002ff089819 */ /* 0x000fe20000011605 */
[----:B------:R-:W0:Y:S03]  /*4660*/  SHFL.DOWN PT, R0, R6, 0x10, 0x1f ;  /* 0x0a001f0006007f89 */ /* 0x000e2600000e0000 */
        /* <DEDUP_REMOVED lines=18> */
[----:B--2---:R-:W1:Y:S04]  /*4790*/  LDS.128 R8, [UR4+0x20] ;  /* 0x00002004ff087984 */ /* 0x004e680008000c00 */
        /* <DEDUP_REMOVED lines=32> */
.L_x_680:
[----:B------:R-:W-:-:S04]  /*49a0*/  LOP3.LUT R0, R5, 0x3e0, RZ, 0xc0, !PT ;  /* 0x000003e005007812 */ /* 0x000fc800078ec0ff */
[----:B0-----:R-:W-:Y:S02]  /*49b0*/  IADD3 R3, PT, PT, R0, 0x20, RZ ;  /* 0x0000002000037810 */ /* 0x001fe40007ffe0ff */
        /* <DEDUP_REMOVED lines=70> */
[----:B-1----:R-:W0:Y:S04]  /*4e20*/  LDS.128 R8, [UR4+0x10] ;  /* 0x00001004ff087984 */ /* 0x002e280008000c00 */
        /* <DEDUP_REMOVED lines=52> */
.L_x_667:
        /* <DEDUP_REMOVED lines=12> */
[----:B------:R-:W-:-:S02]  /*5230*/  HFMA2 R43, -RZ, RZ, 0, 0.0001220703125 ;  /* 0x00000800ff2b7431 */ /* 0x000fc400000001ff */
[-C--:B--2---:R-:W-:Y:S02]  /*5240*/  IMAD R5, R15, R22.reuse, RZ ;  /* 0x000000160f057224 */ /* 0x084fe400078e02ff */
        /* <DEDUP_REMOVED lines=29> */
[----:B------:R-:W-:Y:S02]  /*5420*/  IADD3 R8, PT, PT, R4, -0x800, RZ ;  /* 0xfffff80004087810 */ /* 0x000fe40007ffe0ff */
[----:B------:R-:W-:-:S07]  /*5430*/  MOV R43, 0x800 ;  /* 0x00000800002b7802 */ /* 0x000fce0000000f00 */
.L_x_683:
        /* <DEDUP_REMOVED lines=8> */
[----:B------:R-:W5:Y:S01]  /*54c0*/  LDG.E.64.CONSTANT R6, desc[UR6][R18.64+0x3800] ;  /* 0x0038000612067981 */ /* 0x000f62000c1e9b00 */
[----:B--2---:R-:W-:-:S02]  /*54d0*/  IMAD R21, R21, R38, RZ ;  /* 0x0000002615157224 */ /* 0x004fc400078e02ff */
        /* <DEDUP_REMOVED lines=27> */
[----:B------:R-:W-:-:S03]  /*5690*/  IMAD R7, R7, R38, RZ ;  /* 0x0000002607077224 */ /* 0x000fc600078e02ff */
[----:B------:R-:W-:Y:S02]  /*56a0*/  IADD3 R10, PT, PT, -R43, R4, RZ ;  /* 0x000000042b0a7210 */ /* 0x000fe40007ffe1ff */
[----:B------:R-:W-:Y:S01]  /*56b0*/  IADD3 R5, PT, PT, R39, R5, RZ ;  /* 0x0000000527057210 */ /* 0x000fe20007ffe0ff */
[----:B------:R-:W-:Y:S01]  /*56c0*/  IMAD.WIDE.U32 R38, R6, R38, RZ ;  /* 0x0000002606267225 */ /* 0x000fe200078e00ff */
[----:B------:R-:W-:-:S03]  /*56d0*/  ISETP.GE.AND P0, PT, R10, 0x800, PT ;  /* 0x000008000a00780c */ /* 0x000fc60003f06270 */
[----:B------:R-:W-:-:S05]  /*56e0*/  IMAD R7, R6, R5, R7 ;  /* 0x0000000506077224 */ /* 0x000fca00078e0207 */
[----:B------:R-:W-:-:S05]  /*56f0*/  IADD3 R42, PT, PT, R39, R7, RZ ;  /* 0x00000007272a7210 */ /* 0x000fca0007ffe0ff */
[----:B------:R-:W-:Y:S05]  /*5700*/  @!P0 BRA `(.L_x_682) ;  /* 0x0000000c00848947 */ /* 0x000fea0003800000 */
[----:B------:R-:W-:-:S04]  /*5710*/  IADD3 R43, PT, PT, R43, 0x800, RZ ;  /* 0x000008002b2b7810 */ /* 0x000fc80007ffe0ff */
[----:B------:R-:W-:-:S13]  /*5720*/  ISETP.GT.AND P0, PT, R43, R8, PT ;  /* 0x000000082b00720c */ /* 0x000fda0003f04270 */
[----:B------:R-:W-:Y:S05]  /*5730*/  @!P0 BRA `(.L_x_683) ;  /* 0xfffffffc00408947 */ /* 0x000fea000383ffff */
.L_x_681:
[----:B------:R-:W-:-:S13]  /*5740*/  ISETP.GE.AND P0, PT, R43, R4, PT ;  /* 0x000000042b00720c */ /* 0x000fda0003f06270 */
[----:B------:R-:W-:Y:S05]  /*5750*/  @P0 BRA `(.L_x_682) ;  /* 0x0000000c00700947 */ /* 0x000fea0003800000 */
[----:B------:R-:W-:Y:S01]  /*5760*/  IADD3 R41, PT, PT, -R43, R4, RZ ;  /* 0x000000042b297210 */ /* 0x000fe20007ffe1ff */
[----:B------:R-:W-:Y:S03]  /*5770*/  BSSY.RECONVERGENT B1, `(.L_x_682) ;  /* 0x00000da000017945 */ /* 0x000fe60003800200 */
[----:B------:R-:W-:-:S13]  /*5780*/  ISETP.GE.AND P0, PT, R0, R41, PT ;  /* 0x000000290000720c */ /* 0x000fda0003f06270 */
[----:B------:R-:W-:Y:S05]  /*5790*/  @P0 BRA `(.L_x_684) ;  /* 0x0000000c005c0947 */ /* 0x000fea0003800000 */
[-C--:B------:R-:W-:Y:S01]  /*57a0*/  LOP3.LUT R2, RZ, R0.reuse, RZ, 0x33, !PT ;  /* 0x00000000ff027212 */ /* 0x080fe200078e33ff */
[----:B------:R-:W-:Y:S01]  /*57b0*/  BSSY.RECONVERGENT B2, `(.L_x_685) ;  /* 0x0000018000027945 */ /* 0x000fe20003800200 */
[----:B------:R-:W-:Y:S02]  /*57c0*/  MOV R40, R0 ;  /* 0x0000000000287202 */ /* 0x000fe40000000f00 */
[----:B------:R-:W-:-:S04]  /*57d0*/  IADD3 R2, PT, PT, -R43, R4, R2 ;  /* 0x000000042b027210 */ /* 0x000fc80007ffe102 */
[C---:B------:R-:W-:Y:S02]  /*57e0*/  LOP3.LUT R3, R2.reuse, 0x300, RZ, 0xc0, !PT ;  /* 0x0000030002037812 */ /* 0x040fe400078ec0ff */
[----:B------:R-:W-:Y:S02]  /*57f0*/  ISETP.GE.U32.AND P1, PT, R2, 0x300, PT ;  /* 0x000003000200780c */ /* 0x000fe40003f26070 */
[----:B------:R-:W-:-:S13]  /*5800*/  ISETP.NE.AND P0, PT, R3, 0x300, PT ;  /* 0x000003000300780c */ /* 0x000fda0003f05270 */
[----:B------:R-:W-:Y:S05]  /*5810*/  @!P0 BRA `(.L_x_686) ;  /* 0x0000000000448947 */ /* 0x000fea0003800000 */
[----:B------:R-:W0:Y:S01]  /*5820*/  LDC.64 R4, c[0x0][0x380] ;  /* 0x0000e000ff047b82 */ /* 0x000e220000000a00 */
[----:B------:R-:W-:Y:S02]  /*5830*/  LEA.HI R2, R2, 0x1, RZ, 0x18 ;  /* 0x0000000102027811 */ /* 0x000fe400078fc0ff */
[----:B------:R-:W-:Y:S02]  /*5840*/  IADD3 R7, PT, PT, R0, R43, RZ ;  /* 0x0000002b00077210 */ /* 0x000fe40007ffe0ff */
[----:B------:R-:W-:Y:S02]  /*5850*/  LOP3.LUT R2, R2, 0x3, RZ, 0xc0, !PT ;  /* 0x0000000302027812 */ /* 0x000fe400078ec0ff */
[----:B------:R-:W-:Y:S02]  /*5860*/  MOV R40, R0 ;  /* 0x0000000000287202 */ /* 0x000fe40000000f00 */
[----:B------:R-:W-:-:S07]  /*5870*/  IADD3 R6, PT, PT, -R2, RZ, RZ ;  /* 0x000000ff02067210 */ /* 0x000fce0007ffe1ff */
.L_x_687:
[----:B0-----:R-:W-:-:S06]  /*5880*/  IMAD.WIDE.U32 R2, R7, 0x8, R4 ;  /* 0x0000000807027825 */ /* 0x001fcc00078e0004 */
        /* <DEDUP_REMOVED lines=10> */
.L_x_686:
[----:B------:R-:W-:Y:S05]  /*5930*/  BSYNC.RECONVERGENT B2 ;  /* 0x0000000000027941 */ /* 0x000fea0003800200 */
.L_x_685:
[----:B------:R-:W-:Y:S05]  /*5940*/  @!P1 BRA `(.L_x_684) ;  /* 0x0000000800f09947 */ /* 0x000fea0003800000 */
[----:B------:R-:W0:Y:S01]  /*5950*/  LDCU.64 UR4, c[0x0][0x380] ;  /* 0x00007000ff0477ac */ /* 0x000e220008000a00 */
[----:B------:R-:W-:Y:S01]  /*5960*/  IADD3 R5, PT, PT, R41, -R40, RZ ;  /* 0x8000002829057210 */ /* 0x000fe20007ffe0ff */
[----:B------:R-:W-:Y:S01]  /*5970*/  BSSY.RECONVERGENT B2, `(.L_x_688) ;  /* 0x000006b000027945 */ /* 0x000fe20003800200 */
[CC--:B------:R-:W-:Y:S02]  /*5980*/  IADD3 R3, P0, PT, R40.reuse, R43.reuse, RZ ;  /* 0x0000002b28037210 */ /* 0x0c0fe40007f1e0ff */
[----:B------:R-:W-:Y:S02]  /*5990*/  ISETP.GT.AND P1, PT, R5, 0xc00, PT ;  /* 0x00000c000500780c */ /* 0x000fe40003f24270 */
[----:B------:R-:W-:Y:S02]  /*59a0*/  IADD3.X R4, PT, PT, RZ, RZ, RZ, P0, !PT ;  /* 0x000000ffff047210 */ /* 0x000fe400007fe4ff */
[----:B------:R-:W-:Y:S02]  /*59b0*/  IADD3 R43, PT, PT, R40, R43, RZ ;  /* 0x0000002b282b7210 */ /* 0x000fe40007ffe0ff */
[----:B0-----:R-:W-:-:S04]  /*59c0*/  LEA R2, P0, R3, UR4, 0x3 ;  /* 0x0000000403027c11 */ /* 0x001fc8000f8018ff */
[----:B------:R-:W-:Y:S02]  /*59d0*/  LEA.HI.X R3, R3, UR5, R4, 0x3, P0 ;  /* 0x0000000503037c11 */ /* 0x000fe400080f1c04 */
[----:B------:R-:W-:-:S04]  /*59e0*/  IADD3 R2, P0, PT, R2, 0x1000, RZ ;  /* 0x0000100002027810 */ /* 0x000fc80007f1e0ff */
[----:B------:R-:W-:Y:S02]  /*59f0*/  IADD3.X R3, PT, PT, RZ, R3, RZ, P0, !PT ;  /* 0x00000003ff037210 */ /* 0x000fe400007fe4ff */
[----:B------:R-:W-:Y:S01]  /*5a00*/  PLOP3.LUT P0, PT, PT, PT, PT, 0x80, 0x8 ;  /* 0x000000000008781c */ /* 0x000fe20003f0f070 */
[----:B------:R-:W-:-:S12]  /*5a10*/  @!P1 BRA `(.L_x_689) ;  /* 0x0000000400809947 */ /* 0x000fd80003800000 */
[----:B------:R-:W0:Y:S01]  /*5a20*/  LDC.64 R4, c[0x0][0x380] ;  /* 0x0000e000ff047b82 */ /* 0x000e220000000a00 */
[----:B------:R-:W-:Y:S02]  /*5a30*/  PLOP3.LUT P0, PT, PT, PT, PT, 0x8, 0x80 ;  /* 0x000000000080781c */ /* 0x000fe40003f0e170 */
[----:B------:R-:W-:-:S11]  /*5a40*/  IADD3 R45, PT, PT, R41, -0xc00, RZ ;  /* 0xfffff400292d7810 */ /* 0x000fd60007ffe0ff */
.L_x_690:
[C---:B0-----:R-:W-:Y:S01]  /*5a50*/  IMAD.WIDE.U32 R36, R43.reuse, 0x8, R4 ;  /* 0x000000082b247825 */ /* 0x041fe200078e0004 */
        /* <DEDUP_REMOVED lines=92> */
.L_x_689:
[----:B------:R-:W-:Y:S05]  /*6020*/  BSYNC.RECONVERGENT B2 ;  /* 0x0000000000027941 */ /* 0x000fea0003800200 */
.L_x_688:
[----:B------:R-:W-:Y:S01]  /*6030*/  IADD3 R4, PT, PT, R41, -R40, RZ ;  /* 0x8000002829047210 */ /* 0x000fe20007ffe0ff */
[----:B------:R-:W-:Y:S03]  /*6040*/  BSSY.RECONVERGENT B2, `(.L_x_691) ;  /* 0x0000034000027945 */ /* 0x000fe60003800200 */
[----:B------:R-:W-:-:S13]  /*6050*/  ISETP.GT.AND P1, PT, R4, 0x400, PT ;  /* 0x000004000400780c */ /* 0x000fda0003f24270 */
[----:B------:R-:W-:Y:S05]  /*6060*/  @!P1 BRA `(.L_x_692) ;  /* 0x0000000000c49947 */ /* 0x000fea0003800000 */
[----:B------:R-:W0:Y:S01]  /*6070*/  LDC.64 R12, c[0x0][0x380] ;  /* 0x0000e000ff0c7b82 */ /* 0x000e220000000a00 */
[----:B------:R-:W2:Y:S04]  /*6080*/  LDG.E.64.CONSTANT R16, desc[UR6][R2.64+-0x800] ;  /* 0xfff8000602107981 */ /* 0x000ea8000c1e9b00 */
[----:B------:R-:W3:Y:S01]  /*6090*/  LDG.E.64.CONSTANT R14, desc[UR6][R2.64] ;  /* 0x00000006020e7981 */ /* 0x000ee2000c1e9b00 */
[----:B------:R-:W-:-:S03]  /*60a0*/  IADD3 R5, PT, PT, R43, 0x400, RZ ;  /* 0x000004002b057810 */ /* 0x000fc60007ffe0ff */
        /* <DEDUP_REMOVED lines=8> */
[----:B------:R-:W-:Y:S02]  /*6130*/  PLOP3.LUT P0, PT, PT, PT, PT, 0x8, 0x80 ;  /* 0x000000000080781c */ /* 0x000fe40003f0e170 */
[----:B0-----:R-:W-:Y:S02]  /*6140*/  IADD3 R2, P1, PT, R2, 0x4000, RZ ;  /* 0x0000400002027810 */ /* 0x001fe40007f3e0ff */
[----:B------:R-:W-:Y:S02]  /*6150*/  IADD3 R40, PT, PT, R40, 0x800, RZ ;  /* 0x0000080028287810 */ /* 0x000fe40007ffe0ff */
[----:B------:R-:W-:-:S02]  /*6160*/  IADD3.X R3, PT, PT, RZ, R3, RZ, P1, !PT ;  /* 0x00000003ff037210 */ /* 0x000fc40000ffe4ff */
[----:B------:R-:W-:Y:S01]  /*6170*/  IADD3 R43, PT, PT, R43, 0x800, RZ ;  /* 0x000008002b2b7810 */ /* 0x000fe20007ffe0ff */
[-C--:B--2---:R-:W-:Y:S02]  /*6180*/  IMAD R21, R19, R38.reuse, RZ ;  /* 0x0000002613157224 */ /* 0x084fe400078e02ff */
        /* <DEDUP_REMOVED lines=31> */
.L_x_692:
[----:B------:R-:W-:Y:S05]  /*6380*/  BSYNC.RECONVERGENT B2 ;  /* 0x0000000000027941 */ /* 0x000fea0003800200 */
.L_x_691:
[----:B------:R-:W-:-:S13]  /*6390*/  ISETP.LT.OR P0, PT, R40, R41, P0 ;  /* 0x000000292800720c */ /* 0x000fda0000701670 */
[----:B------:R-:W-:Y:S05]  /*63a0*/  @!P0 BRA `(.L_x_684) ;  /* 0x0000000000588947 */ /* 0x000fea0003800000 */
[----:B------:R-:W0:Y:S01]  /*63b0*/  LDC.64 R4, c[0x0][0x380] ;  /* 0x0000e000ff047b82 */ /* 0x000e220000000a00 */
[----:B------:R-:W2:Y:S04]  /*63c0*/  LDG.E.64.CONSTANT R6, desc[UR6][R2.64+-0x800] ;  /* 0xfff8000602067981 */ /* 0x000ea8000c1e9b00 */
[----:B------:R-:W3:Y:S04]  /*63d0*/  LDG.E.64.CONSTANT R8, desc[UR6][R2.64] ;  /* 0x0000000602087981 */ /* 0x000ee8000c1e9b00 */
[----:B------:R1:W4:Y:S01]  /*63e0*/  LDG.E.64.CONSTANT R10, desc[UR6][R2.64+0x800] ;  /* 0x00080006020a7981 */ /* 0x000322000c1e9b00 */
[----:B0-----:R-:W-:-:S06]  /*63f0*/  IMAD.WIDE.U32 R4, R43, 0x8, R4 ;  /* 0x000000082b047825 */ /* 0x001fcc00078e0004 */
[----:B------:R-:W5:Y:S02]  /*6400*/  LDG.E.64.CONSTANT R4, desc[UR6][R4.64] ;  /* 0x0000000604047981 */ /* 0x000f64000c1e9b00 */
[-C--:B-----5:R-:W-:Y:S02]  /*6410*/  IMAD R13, R5, R38.reuse, RZ ;  /* 0x00000026050d7224 */ /* 0x0a0fe400078e02ff */
        /* <DEDUP_REMOVED lines=9> */
[----:B-1----:R-:W-:Y:S02]  /*64b0*/  IMAD R3, R8, R5, R4 ;  /* 0x0000000508037224 */ /* 0x002fe400078e0204 */
[----:B----4-:R-:W-:-:S03]  /*64c0*/  IMAD R2, R11, R38, RZ ;  /* 0x000000260b027224 */ /* 0x010fc600078e02ff */
[----:B------:R-:W-:Y:S01]  /*64d0*/  IADD3 R3, PT, PT, R39, R3, RZ ;  /* 0x0000000327037210 */ /* 0x000fe20007ffe0ff */
[----:B------:R-:W-:-:S04]  /*64e0*/  IMAD.WIDE.U32 R38, R10, R38, RZ ;  /* 0x000000260a267225 */ /* 0x000fc800078e00ff */
[----:B------:R-:W-:-:S05]  /*64f0*/  IMAD R3, R10, R3, R2 ;  /* 0x000000030a037224 */ /* 0x000fca00078e0202 */
[----:B------:R-:W-:-:S07]  /*6500*/  IADD3 R42, PT, PT, R39, R3, RZ ;  /* 0x00000003272a7210 */ /* 0x000fce0007ffe0ff */
.L_x_684:
[----:B------:R-:W-:Y:S05]  /*6510*/  BSYNC.RECONVERGENT B1 ;  /* 0x0000000000017941 */ /* 0x000fea0003800200 */
.L_x_682:
        /* <DEDUP_REMOVED lines=61> */
[----:B0-----:R-:W0:Y:S04]  /*68f0*/  LDS.128 R8, [UR4+0x20] ;  /* 0x00002004ff087984 */ /* 0x001e280008000c00 */
[----:B------:R-:W2:Y:S01]  /*6900*/  LDS.128 R4, [UR4+0x30] ;  /* 0x00003004ff047984 */ /* 0x000ea20008000c00 */
        /* <DEDUP_REMOVED lines=8> */
[----:B0-----:R-:W-:-:S04]  /*6990*/  IMAD.WIDE.U32 R12, R2, R8, RZ ;  /* 0x00000008020c7225 */ /* 0x001fc800078e00ff */
        /* <DEDUP_REMOVED lines=20> */
[----:B------:R-:W-:-:S07]  /*6ae0*/  IADD3 R3, PT, PT, R7, R5, RZ ;  /* 0x0000000507037210 */ /* 0x000fce0007ffe0ff */
.L_x_654:
[----:B------:R-:W-:Y:S05]  /*6af0*/  BSYNC.RECONVERGENT B0 ;  /* 0x0000000000007941 */ /* 0x000fea0003800200 */
.L_x_638:
[----:B------:R-:W-:Y:S05]  /*6b00*/  @P0 EXIT ;  /* 0x000000000000094d */ /* 0x000fea0003800000 */
[----:B------:R-:W1:Y:S01]  /*6b10*/  LDCU.64 UR4, c[0x0][0x398] ;  /* 0x00007300ff0477ac */ /* 0x000e620008000a00 */
[----:B0-----:R-:W0:Y:S01]  /*6b20*/  LDC.64 R6, c[0x0][0x388] ;  /* 0x0000e200ff067b82 */ /* 0x001e220000000a00 */
[----:B-1234-:R-:W-:Y:S02]  /*6b30*/  IMAD R3, R3, UR4, RZ ;  /* 0x0000000403037c24 */ /* 0x01efe4000f8e02ff */
[----:B------:R-:W-:-:S04]  /*6b40*/  IMAD.WIDE.U32 R4, R2, UR4, RZ ;  /* 0x0000000402047c25 */ /* 0x000fc8000f8e00ff */
[----:B------:R-:W-:-:S05]  /*6b50*/  IMAD R3, R2, UR5, R3 ;  /* 0x0000000502037c24 */ /* 0x000fca000f8e0203 */
[----:B------:R-:W-:-:S05]  /*6b60*/  IADD3 R5, PT, PT, R5, R3, RZ ;  /* 0x0000000305057210 */ /* 0x000fca0007ffe0ff */
[----:B0-----:R-:W-:Y:S01]  /*6b70*/  STG.E.64 desc[UR6][R6.64], R4 ;  /* 0x0000000406007986 */ /* 0x001fe2000c101b06 */
[----:B------:R-:W-:Y:S05]  /*6b80*/  EXIT ;  /* 0x000000000000794d */ /* 0x000fea0003800000 */
.L_x_693:
        /* <DEDUP_REMOVED lines=15> */
.L_x_1285:


//--------------------- .text._ZN3cub18CUB_300001_SM_10006detail6reduce18DeviceReduceKernelINS2_10policy_hubImy11mul_functorImEE10Policy1000EN6thrust24THRUST_300001_SM_1000_NS6detail15normal_iteratorINSA_10device_ptrIjEEEEyS6_m11inc_functorIjEEEvT0_PT3_T1_NS0_13GridEvenShareISL_EET2_T4_ --------------------------
	.section	.text._ZN3cub18CUB_300001_SM_10006detail6reduce18DeviceReduceKernelINS2_10policy_hubImy11mul_functorImEE10Policy1000EN6thrust24THRUST_300001_SM_1000_NS6detail15normal_iteratorINSA_10device_ptrIjEEEEyS6_m11inc_functorIjEEEvT0_PT3_T1_NS0_13GridEvenShareISL_EET2_T4_,"ax",@progbits
	.align	128
        .global         _ZN3cub18CUB_300001_SM_10006detail6reduce18DeviceReduceKernelINS2_10policy_hubImy11mul_functorImEE10Policy1000EN6thrust24THRUST_300001_SM_1000_NS6detail15normal_iteratorINSA_10device_ptrIjEEEEyS6_m11inc_functorIjEEEvT0_PT3_T1_NS0_13GridEvenShareISL_EET2_T4_
        .type           _ZN3cub18CUB_300001_SM_10006detail6reduce18DeviceReduceKernelINS2_10policy_hubImy11mul_functorImEE10Policy1000EN6thrust24THRUST_300001_SM_1000_NS6detail15normal_iteratorINSA_10device_ptrIjEEEEyS6_m11inc_functorIjEEEvT0_PT3_T1_NS0_13GridEvenShareISL_EET2_T4_,@function
        .size           _ZN3cub18CUB_300001_SM_10006detail6reduce18DeviceReduceKernelINS2_10policy_hubImy11mul_functorImEE10Policy1000EN6thrust24THRUST_300001_SM_1000_NS6detail15normal_iteratorINSA_10device_ptrIjEEEEyS6_m11inc_functorIjEEEvT0_PT3_T1_NS0_13GridEvenShareISL_EET2_T4_,(.L_x_1286 - _ZN3cub18CUB_300001_SM_10006detail6reduce18DeviceReduceKernelINS2_10policy_hubImy11mul_functorImEE10Policy1000EN6thrust24THRUST_300001_SM_1000_NS6detail15normal_iteratorINSA_10device_ptrIjEEEEyS6_m11inc_functorIjEEEvT0_PT3_T1_NS0_13GridEvenShareISL_EET2_T4_)
        .other          _ZN3cub18CUB_300001_SM_10006detail6reduce18DeviceReduceKernelINS2_10policy_hubImy11mul_functorImEE10Policy1000EN6thrust24THRUST_300001_SM_1000_NS6detail15normal_iteratorINSA_10device_ptrIjEEEEyS6_m11inc_functorIjEEEvT0_PT3_T1_NS0_13GridEvenShareISL_EET2_T4_,@"STO_CUDA_ENTRY STV_DEFAULT"
_ZN3cub18CUB_300001_SM_10006detail6reduce18DeviceReduceKernelINS2_10policy_hubImy11mul_functorImEE10Policy1000EN6thrust24THRUST_300001_SM_1000_NS6detail15normal_iteratorINSA_10device_ptrIjEEEEyS6_m11inc_functorIjEEEvT0_PT3_T1_NS0_13GridEvenShareISL_EET2_T4_:
.text._ZN3cub18CUB_300001_SM_10006detail6reduce18DeviceReduceKernelINS2_10policy_hubImy11mul_functorImEE10Policy1000EN6thrust24THRUST_300001_SM_1000_NS6detail15normal_iteratorINSA_10device_ptrIjEEEEyS6_m11inc_functorIjEEEvT0_PT3_T1_NS0_13GridEvenShareISL_EET2_T4_:
[----:B------:R-:W-:Y:S01]  /*0000*/  LDC R1, c[0x0][0x37c] ;  /* 0x0000df00ff017b82 */ /* 0x000fe20000000800 */
[----:B------:R-:W0:Y:S01]  /*0010*/  S2R R0, SR_CTAID.X ;  /* 0x0000000000007919 */ /* 0x000e220000002500 */
[----:B------:R-:W1:Y:S06]  /*0020*/  LDCU.64 UR4, c[0x0][0x3b8] ;  /* 0x00007700ff0477ac */ /* 0x000e6c0008000a00 */
[----:B------:R-:W2:Y:S01]  /*0030*/  LDC R2, c[0x0][0x3c0] ;  /* 0x0000f000ff027b82 */ /* 0x000ea20000000800 */
[----:B------:R-:W-:Y:S01]  /*0040*/  BSSY.RECONVERGENT B0, `(.L_x_694) ;  /* 0x000037e000007945 */ /* 0x000fe20003800200 */
[----:B------:R-:W3:Y:S01]  /*0050*/  LDCU.64 UR8, c[0x0][0x358] ;  /* 0x00006b00ff0877ac */ /* 0x000ee20008000a00 */
[----:B-1----:R-:W-:Y:S01]  /*0060*/  MOV R10, UR4 ;  /* 0x00000004000a7c02 */ /* 0x002fe20008000f00 */
[----:B------:R-:W-:Y:S01]  /*0070*/  IMAD.U32 R11, RZ, RZ, UR5 ;  /* 0x00000005ff0b7e24 */ /* 0x000fe2000f8e00ff */
[----:B--2---:R-:W-:-:S04]  /*0080*/  SHF.L.U32 R2, R2, 0xb, RZ ;  /* 0x0000000b02027819 */ /* 0x004fc800000006ff */
[----:B------:R-:W-:Y:S02]  /*0090*/  SHF.R.S32.HI R4, RZ, 0x1f, R2 ;  /* 0x0000001fff047819 */ /* 0x000fe40000011402 */
[----:B0-----:R-:W-:-:S04]  /*00a0*/  SHF.L.U32 R5, R0, 0xb, RZ ;  /* 0x0000000b00057819 */ /* 0x001fc800000006ff */
[----:B------:R-:W-:-:S04]  /*00b0*/  IADD3 R3, P1, PT, -R5, R10, RZ ;  /* 0x0000000a05037210 */ /* 0x000fc80007f3e1ff */
[----:B------:R-:W-:Y:S02]  /*00c0*/  ISETP.GT.U32.AND P0, PT, R3, 0x7ff, PT ;  /* 0x000007ff0300780c */ /* 0x000fe40003f04070 */
[----:B------:R-:W-:-:S04]  /*00d0*/  IADD3.X R7, PT, PT, R11, -0x1, RZ, P1, !PT ;  /* 0xffffffff0b077810 */ /* 0x000fc80000ffe4ff */
[----:B------:R-:W-:-:S13]  /*00e0*/  ISETP.GT.U32.AND.EX P0, PT, R7, RZ, PT, P0 ;  /* 0x000000ff0700720c */ /* 0x000fda0003f04100 */
[----:B---3--:R-:W-:Y:S05]  /*00f0*/  @P0 BRA `(.L_x_695) ;  /* 0x0000001800f00947 */ /* 0x008fea0003800000 */
[----:B------:R-:W0:Y:S01]  /*0100*/  S2R R2, SR_TID.X ;  /* 0x0000000000027919 */ /* 0x000e220000002100 */
[----:B------:R-:W-:Y:S01]  /*0110*/  IMAD.IADD R3, R10, 0x1, -R5 ;  /* 0x000000010a037824 */ /* 0x000fe200078e0a05 */
[----:B------:R-:W-:Y:S01]  /*0120*/  BSSY.RECONVERGENT B1, `(.L_x_696) ;  /* 0x000000c000017945 */ /* 0x000fe20003800200 */
[----:B------:R-:W-:-:S03]  /*0130*/  CS2R R16, SRZ ;  /* 0x0000000000107805 */ /* 0x000fc6000001ff00 */
[----:B0-----:R-:W-:Y:S02]  /*0140*/  ISETP.GE.AND P0, PT, R2, R3, PT ;  /* 0x000000030200720c */ /* 0x001fe40003f06270 */
[----:B------:R-:W-:-:S11]  /*0150*/  MOV R4, R2 ;  /* 0x0000000200047202 */ /* 0x000fd60000000f00 */
[----:B------:R-:W-:Y:S05]  /*0160*/  @P0 BRA `(.L_x_697) ;  /* 0x00000000001c0947 */ /* 0x000fea0003800000 */
[----:B------:R-:W0:Y:S01]  /*0170*/  LDC.64 R6, c[0x0][0x380] ;  /* 0x0000e000ff067b82 */ /* 0x000e220000000a00 */
[----:B------:R-:W-:-:S05]  /*0180*/  IADD3 R9, PT, PT, R5, R2, RZ ;  /* 0x0000000205097210 */ /* 0x000fca0007ffe0ff */
[----:B0-----:R-:W-:-:S06]  /*0190*/  IMAD.WIDE.U32 R6, R9, 0x4, R6 ;  /* 0x0000000409067825 */ /* 0x001fcc00078e0006 */
[----:B------:R-:W2:Y:S01]  /*01a0*/  LDG.E R6, desc[UR8][R6.64] ;  /* 0x0000000806067981 */ /* 0x000ea2000c1e1900 */
[----:B------:R-:W-:Y:S02]  /*01b0*/  HFMA2 R17, -RZ, RZ, 0, 0 ;  /* 0x00000000ff117431 */ /* 0x000fe400000001ff */
[----:B------:R-:W-:Y:S01]  /*01c0*/  VIADD R4, R2, 0x100 ;  /* 0x0000010002047836 */ /* 0x000fe20000000000 */
[----:B--2---:R-:W-:-:S07]  /*01d0*/  IADD3 R16, PT, PT, R6, 0x1, RZ ;  /* 0x0000000106107810 */ /* 0x004fce0007ffe0ff */
.L_x_697:
[----:B------:R-:W-:Y:S05]  /*01e0*/  BSYNC.RECONVERGENT B1 ;  /* 0x0000000000017941 */ /* 0x000fea0003800200 */
.L_x_696:
[----:B------:R-:W-:Y:S01]  /*01f0*/  ISETP.GE.AND P0, PT, R4, R3, PT ;  /* 0x000000030400720c */ /* 0x000fe20003f06270 */
[----:B------:R-:W-:-:S12]  /*0200*/  BSSY.RECONVERGENT B1, `(.L_x_698) ;  /* 0x00000cf000017945 */ /* 0x000fd80003800200 */
[----:B------:R-:W-:Y:S05]  /*0210*/  @P0 BRA `(.L_x_699) ;  /* 0x0000000c00340947 */ /* 0x000fea0003800000 */
[----:B------:R-:W-:Y:S01]  /*0220*/  LOP3.LUT R6, RZ, R4, RZ, 0x33, !PT ;  /* 0x00000004ff067212 */ /* 0x000fe200078e33ff */
[----:B------:R-:W-:Y:S03]  /*0230*/  BSSY.RECONVERGENT B2, `(.L_x_700) ;  /* 0x0000067000027945 */ /* 0x000fe60003800200 */
[----:B------:R-:W-:-:S04]  /*0240*/  IADD3 R10, PT, PT, -R5, R10, R6 ;  /* 0x0000000a050a7210 */ /* 0x000fc80007ffe106 */
[C---:B------:R-:W-:Y:S02]  /*0250*/  ISETP.GE.U32.AND P1, PT, R10.reuse, 0xf00, PT ;  /* 0x00000f000a00780c */ /* 0x040fe40003f26070 */
[----:B------:R-:W-:-:S04]  /*0260*/  LEA.HI R6, R10, 0x1, RZ, 0x18 ;  /* 0x000000010a067811 */ /* 0x000fc800078fc0ff */
[----:B------:R-:W-:-:S04]  /*0270*/  LOP3.LUT R7, R6, 0xf, RZ, 0xc0, !PT ;  /* 0x0000000f06077812 */ /* 0x000fc800078ec0ff */
[----:B------:R-:W-:-:S03]  /*0280*/  ISETP.NE.AND P0, PT, R7, RZ, PT ;  /* 0x000000ff0700720c */ /* 0x000fc60003f05270 */
[----:B------:R-:W-:Y:S10]  /*0290*/  @!P1 BRA `(.L_x_701) ;  /* 0x0000000400809947 */ /* 0x000ff40003800000 */
[----:B------:R-:W0:Y:S01]  /*02a0*/  LDCU.64 UR4, c[0x0][0x380] ;  /* 0x00007000ff0477ac */ /* 0x000e220008000a00 */
[----:B------:R-:W-:-:S04]  /*02b0*/  IMAD.WIDE.U32 R8, R0, 0x2000, RZ ;  /* 0x0000200000087825 */ /* 0x000fc800078e00ff */
[----:B------:R-:W-:-:S03]  /*02c0*/  IMAD.WIDE.U32 R10, R4, 0x4, RZ ;  /* 0x00000004040a7825 */ /* 0x000fc600078e00ff */
[----:B------:R-:W-:Y:S02]  /*02d0*/  LOP3.LUT R14, R8, R10, RZ, 0xfc, !PT ;  /* 0x0000000a080e7212 */ /* 0x000fe400078efcff */
[----:B------:R-:W-:Y:S02]  /*02e0*/  LOP3.LUT R8, R6, 0x1fffff0, RZ, 0xc0, !PT ;  /* 0x01fffff006087812 */ /* 0x000fe400078ec0ff */
[----:B------:R-:W-:-:S03]  /*02f0*/  LOP3.LUT R9, R9, R11, RZ, 0xfc, !PT ;  /* 0x0000000b09097212 */ /* 0x000fc600078efcff */
[----:B------:R-:W-:Y:S01]  /*0300*/  IMAD.MOV R8, RZ, RZ, -R8 ;  /* 0x000000ffff087224 */ /* 0x000fe200078e0a08 */
[----:B0-----:R-:W-:-:S04]  /*0310*/  IADD3 R14, P1, PT, R14, UR4, RZ ;  /* 0x000000040e0e7c10 */ /* 0x001fc8000ff3e0ff */
[----:B------:R-:W-:-:S04]  /*0320*/  IADD3 R14, P2, PT, R14, 0x2000, RZ ;  /* 0x000020000e0e7810 */ /* 0x000fc80007f5e0ff */
[----:B------:R-:W-:-:S09]  /*0330*/  IADD3.X R15, PT, PT, RZ, UR5, R9, P2, P1 ;  /* 0x00000005ff0f7c10 */ /* 0x000fd200097e2409 */
.L_x_702:
[----:B------:R-:W2:Y:S04]  /*0340*/  LDG.E R20, desc[UR8][R14.64+-0x2000] ;  /* 0xffe000080e147981 */ /* 0x000ea8000c1e1900 */
[----:B------:R-:W3:Y:S04]  /*0350*/  LDG.E R21, desc[UR8][R14.64+-0x1c00] ;  /* 0xffe400080e157981 */ /* 0x000ee8000c1e1900 */
[----:B------:R-:W4:Y:S04]  /*0360*/  LDG.E R23, desc[UR8][R14.64+-0x1800] ;  /* 0xffe800080e177981 */ /* 0x000f28000c1e1900 */
[----:B------:R-:W5:Y:S04]  /*0370*/  LDG.E R25, desc[UR8][R14.64+-0x1400] ;  /* 0xffec00080e197981 */ /* 0x000f68000c1e1900 */
        /* <DEDUP_REMOVED lines=8> */
[----:B------:R-:W5:Y:S01]  /*0400*/  LDG.E R19, desc[UR8][R14.64+0x1000] ;  /* 0x001000080e137981 */ /* 0x000f62000c1e1900 */
[----:B--2---:R-:W-:-:S05]  /*0410*/  IADD3 R20, PT, PT, R20, 0x1, RZ ;  /* 0x0000000114147810 */ /* 0x004fca0007ffe0ff */
[-C--:B------:R-:W-:Y:S02]  /*0420*/  IMAD R27, R17, R20.reuse, RZ ;  /* 0x00000014111b7224 */ /* 0x080fe400078e02ff */
[----:B------:R-:W-:Y:S02]  /*0430*/  IMAD.WIDE.U32 R16, R16, R20, RZ ;  /* 0x0000001410107225 */ /* 0x000fe400078e00ff */
[----:B------:R-:W2:Y:S01]  /*0440*/  LDG.E R20, desc[UR8][R14.64+0x1400] ;  /* 0x001400080e147981 */ /* 0x000ea2000c1e1900 */
[----:B---3--:R-:W-:Y:S01]  /*0450*/  IADD3 R21, PT, PT, R21, 0x1, RZ ;  /* 0x0000000115157810 */ /* 0x008fe20007ffe0ff */
[----:B------:R-:W-:-:S04]  /*0460*/  IMAD.IADD R26, R17, 0x1, R27 ;  /* 0x00000001111a7824 */ /* 0x000fc800078e021b */
[----:B------:R-:W-:-:S04]  /*0470*/  IMAD.WIDE.U32 R16, R16, R21, RZ ;  /* 0x0000001510107225 */ /* 0x000fc800078e00ff */
[----:B------:R-:W-:Y:S02]  /*0480*/  IMAD R27, R26, R21, RZ ;  /* 0x000000151a1b7224 */ /* 0x000fe400078e02ff */
[----:B------:R-:W3:Y:S01]  /*0490*/  LDG.E R21, desc[UR8][R14.64+0x1800] ;  /* 0x001800080e157981 */ /* 0x000ee2000c1e1900 */
[----:B----4-:R-:W-:Y:S02]  /*04a0*/  IADD3 R23, PT, PT, R23, 0x1, RZ ;  /* 0x0000000117177810 */ /* 0x010fe40007ffe0ff */
[----:B------:R-:W-:-:S03]  /*04b0*/  IADD3 R26, PT, PT, R17, R27, RZ ;  /* 0x0000001b111a7210 */ /* 0x000fc60007ffe0ff */
[----:B------:R-:W-:-:S04]  /*04c0*/  IMAD.WIDE.U32 R16, R16, R23, RZ ;  /* 0x0000001710107225 */ /* 0x000fc800078e00ff */
[----:B------:R-:W-:Y:S02]  /*04d0*/  IMAD R27, R26, R23, RZ ;  /* 0x000000171a1b7224 */ /* 0x000fe400078e02ff */
[----:B------:R0:W4:Y:S01]  /*04e0*/  LDG.E R23, desc[UR8][R14.64+0x1c00] ;  /* 0x001c00080e177981 */ /* 0x000122000c1e1900 */
[----:B-----5:R-:W-:Y:S01]  /*04f0*/  VIADD R25, R25, 0x1 ;  /* 0x0000000119197836 */ /* 0x020fe20000000000 */
[----:B------:R-:W-:Y:S01]  /*0500*/  IADD3 R11, PT, PT, R11, 0x1, RZ ;  /* 0x000000010b0b7810 */ /* 0x000fe20007ffe0ff */
[----:B------:R-:W-:Y:S01]  /*0510*/  VIADD R9, R9, 0x1 ;  /* 0x0000000109097836 */ /* 0x000fe20000000000 */
[----:B------:R-:W-:Y:S01]  /*0520*/  IADD3 R26, PT, PT, R17, R27, RZ ;  /* 0x0000001b111a7210 */ /* 0x000fe20007ffe0ff */
[-C--:B------:R-:W-:Y:S01]  /*0530*/  IMAD.WIDE.U32 R16, R16, R25.reuse, RZ ;  /* 0x0000001910107225 */ /* 0x080fe200078e00ff */
[----:B------:R-:W-:Y:S02]  /*0540*/  IADD3 R8, PT, PT, R8, 0x10, RZ ;  /* 0x0000001008087810 */ /* 0x000fe40007ffe0ff */
[----:B------:R-:W-:Y:S01]  /*0550*/  IADD3 R13, PT, PT, R13, 0x1, RZ ;  /* 0x000000010d0d7810 */ /* 0x000fe20007ffe0ff */
[----:B------:R-:W-:Y:S01]  /*0560*/  IMAD R27, R26, R25, RZ ;  /* 0x000000191a1b7224 */ /* 0x000fe200078e02ff */
[----:B------:R-:W-:-:S02]  /*0570*/  IADD3 R25, PT, PT, R24, 0x1, RZ ;  /* 0x0000000118197810 */ /* 0x000fc40007ffe0ff */
[----:B------:R-:W-:Y:S01]  /*0580*/  ISETP.NE.AND P1, PT, R8, RZ, PT ;  /* 0x000000ff0800720c */ /* 0x000fe20003f25270 */
[----:B------:R-:W-:Y:S01]  /*0590*/  IMAD.IADD R24, R17, 0x1, R27 ;  /* 0x0000000111187824 */ /* 0x000fe200078e021b */
[----:B0-----:R-:W-:Y:S01]  /*05a0*/  IADD3 R14, P2, PT, R14, 0x4000, RZ ;  /* 0x000040000e0e7810 */ /* 0x001fe20007f5e0ff */
[----:B------:R-:W-:Y:S01]  /*05b0*/  IMAD.WIDE.U32 R16, R16, R25, RZ ;  /* 0x0000001910107225 */ /* 0x000fe200078e00ff */
[----:B------:R-:W-:-:S03]  /*05c0*/  IADD3 R4, PT, PT, R4, 0x1000, RZ ;  /* 0x0000100004047810 */ /* 0x000fc60007ffe0ff */
[----:B------:R-:W-:Y:S01]  /*05d0*/  IMAD R27, R24, R25, RZ ;  /* 0x00000019181b7224 */ /* 0x000fe200078e02ff */
[----:B------:R-:W-:Y:S01]  /*05e0*/  IADD3 R25, PT, PT, R22, 0x1, RZ ;  /* 0x0000000116197810 */ /* 0x000fe20007ffe0ff */
[----:B------:R-:W-:Y:S02]  /*05f0*/  VIADD R19, R19, 0x1 ;  /* 0x0000000113137836 */ /* 0x000fe40000000000 */
[----:B------:R-:W-:Y:S01]  /*0600*/  IMAD.X R15, RZ, RZ, R15, P2 ;  /* 0x000000ffff0f7224 */ /* 0x000fe200010e060f */
[----:B------:R-:W-:Y:S01]  /*0610*/  IADD3 R22, PT, PT, R17, R27, RZ ;  /* 0x0000001b11167210 */ /* 0x000fe20007ffe0ff */
[----:B------:R-:W-:-:S04]  /*0620*/  IMAD.WIDE.U32 R16, R16, R25, RZ ;  /* 0x0000001910107225 */ /* 0x000fc800078e00ff */
[----:B------:R-:W-:-:S05]  /*0630*/  IMAD R25, R22, R25, RZ ;  /* 0x0000001916197224 */ /* 0x000fca00078e02ff */
[----:B------:R-:W-:Y:S01]  /*0640*/  IADD3 R22, PT, PT, R17, R25, RZ ;  /* 0x0000001911167210 */ /* 0x000fe20007ffe0ff */
[----:B------:R-:W-:-:S04]  /*0650*/  IMAD.WIDE.U32 R16, R16, R9, RZ ;  /* 0x0000000910107225 */ /* 0x000fc800078e00ff */
[----:B------:R-:W-:Y:S01]  /*0660*/  IMAD R25, R22, R9, RZ ;  /* 0x0000000916197224 */ /* 0x000fe200078e02ff */
[----:B------:R-:W-:-:S03]  /*0670*/  IADD3 R9, PT, PT, R10, 0x1, RZ ;  /* 0x000000010a097810 */ /* 0x000fc60007ffe0ff */
[----:B------:R-:W-:Y:S02]  /*0680*/  IMAD.IADD R10, R17, 0x1, R25 ;  /* 0x00000001110a7824 */ /* 0x000fe400078e0219 */
[----:B------:R-:W-:-:S04]  /*0690*/  IMAD.WIDE.U32 R16, R16, R9, RZ ;  /* 0x0000000910107225 */ /* 0x000fc800078e00ff */
[----:B------:R-:W-:-:S05]  /*06a0*/  IMAD R9, R10, R9, RZ ;  /* 0x000000090a097224 */ /* 0x000fca00078e02ff */
[----:B------:R-:W-:Y:S01]  /*06b0*/  IADD3 R10, PT, PT, R17, R9, RZ ;  /* 0x00000009110a7210 */ /* 0x000fe20007ffe0ff */
[----:B------:R-:W-:-:S04]  /*06c0*/  IMAD.WIDE.U32 R16, R16, R11, RZ ;  /* 0x0000000b10107225 */ /* 0x000fc800078e00ff */
[----:B------:R-:W-:Y:S02]  /*06d0*/  IMAD R11, R10, R11, RZ ;  /* 0x0000000b0a0b7224 */ /* 0x000fe400078e02ff */
[----:B------:R-:W-:-:S03]  /*06e0*/  VIADD R9, R12, 0x1 ;  /* 0x000000010c097836 */ /* 0x000fc60000000000 */
[----:B------:R-:W-:Y:S01]  /*06f0*/  IADD3 R10, PT, PT, R17, R11, RZ ;  /* 0x0000000b110a7210 */ /* 0x000fe20007ffe0ff */
[----:B------:R-:W-:-:S04]  /*0700*/  IMAD.WIDE.U32 R16, R16, R9, RZ ;  /* 0x0000000910107225 */ /* 0x000fc800078e00ff */
[----:B------:R-:W-:-:S04]  /*0710*/  IMAD R9, R10, R9, RZ ;  /* 0x000000090a097224 */ /* 0x000fc800078e02ff */
[----:B------:R-:W-:Y:S01]  /*0720*/  IMAD.IADD R10, R17, 0x1, R9 ;  /* 0x00000001110a7824 */ /* 0x000fe200078e0209 */
[----:B------:R-:W-:Y:S01]  /*0730*/  IADD3 R9, PT, PT, R18, 0x1, RZ ;  /* 0x0000000112097810 */ /* 0x000fe20007ffe0ff */
[----:B------:R-:W-:-:S04]  /*0740*/  IMAD.WIDE.U32 R16, R16, R13, RZ ;  /* 0x0000000d10107225 */ /* 0x000fc800078e00ff */
[----:B------:R-:W-:-:S05]  /*0750*/  IMAD R13, R10, R13, RZ ;  /* 0x0000000d0a0d7224 */ /* 0x000fca00078e02ff */
[----:B------:R-:W-:Y:S01]  /*0760*/  IADD3 R10, PT, PT, R17, R13, RZ ;  /* 0x0000000d110a7210 */ /* 0x000fe20007ffe0ff */
[----:B------:R-:W-:-:S04]  /*0770*/  IMAD.WIDE.U32 R16, R16, R9, RZ ;  /* 0x0000000910107225 */ /* 0x000fc800078e00ff */
[----:B------:R-:W-:-:S05]  /*0780*/  IMAD R9, R10, R9, RZ ;  /* 0x000000090a097224 */ /* 0x000fca00078e02ff */
[----:B------:R-:W-:Y:S01]  /*0790*/  IADD3 R10, PT, PT, R17, R9, RZ ;  /* 0x00000009110a7210 */ /* 0x000fe20007ffe0ff */
[----:B------:R-:W-:-:S04]  /*07a0*/  IMAD.WIDE.U32 R16, R16, R19, RZ ;  /* 0x0000001310107225 */ /* 0x000fc800078e00ff */
[----:B------:R-:W-:-:S04]  /*07b0*/  IMAD R19, R10, R19, RZ ;  /* 0x000000130a137224 */ /* 0x000fc800078e02ff */
[----:B------:R-:W-:Y:S01]  /*07c0*/  IMAD.IADD R10, R17, 0x1, R19 ;  /* 0x00000001110a7824 */ /* 0x000fe200078e0213 */
[----:B--2---:R-:W-:-:S05]  /*07d0*/  IADD3 R9, PT, PT, R20, 0x1, RZ ;  /* 0x0000000114097810 */ /* 0x004fca0007ffe0ff */
[----:B------:R-:W-:-:S04]  /*07e0*/  IMAD.WIDE.U32 R16, R16, R9, RZ ;  /* 0x0000000910107225 */ /* 0x000fc800078e00ff */
[----:B------:R-:W-:Y:S01]  /*07f0*/  IMAD R9, R10, R9, RZ ;  /* 0x000000090a097224 */ /* 0x000fe200078e02ff */
[----:B---3--:R-:W-:-:S04]  /*0800*/  IADD3 R21, PT, PT, R21, 0x1, RZ ;  /* 0x0000000115157810 */ /* 0x008fc80007ffe0ff */
[----:B------:R-:W-:Y:S01]  /*0810*/  IADD3 R10, PT, PT, R17, R9, RZ ;  /* 0x00000009110a7210 */ /* 0x000fe20007ffe0ff */
[----:B------:R-:W-:-:S04]  /*0820*/  IMAD.WIDE.U32 R16, R16, R21, RZ ;  /* 0x0000001510107225 */ /* 0x000fc800078e00ff */
[----:B------:R-:W-:Y:S02]  /*0830*/  IMAD R21, R10, R21, RZ ;  /* 0x000000150a157224 */ /* 0x000fe400078e02ff */
[----:B----4-:R-:W-:-:S03]  /*0840*/  VIADD R23, R23, 0x1 ;  /* 0x0000000117177836 */ /* 0x010fc60000000000 */
[----:B------:R-:W-:Y:S01]  /*0850*/  IADD3 R10, PT, PT, R17, R21, RZ ;  /* 0x00000015110a7210 */ /* 0x000fe20007ffe0ff */
[----:B------:R-:W-:-:S04]  /*0860*/  IMAD.WIDE.U32 R16, R16, R23, RZ ;  /* 0x0000001710107225 */ /* 0x000fc800078e00ff */
[----:B------:R-:W-:-:S05]  /*0870*/  IMAD R23, R10, R23, RZ ;  /* 0x000000170a177224 */ /* 0x000fca00078e02ff */
[----:B------:R-:W-:Y:S01]  /*0880*/  IADD3 R17, PT, PT, R17, R23, RZ ;  /* 0x0000001711117210 */ /* 0x000fe20007ffe0ff */
[----:B------:R-:W-:Y:S06]  /*0890*/  @P1 BRA `(.L_x_702) ;  /* 0xfffffff800a81947 */ /* 0x000fec000383ffff */
.L_x_701:
[----:B------:R-:W-:Y:S05]  /*08a0*/  BSYNC.RECONVERGENT B2 ;  /* 0x0000000000027941 */ /* 0x000fea0003800200 */
.L_x_700:
[----:B------:R-:W-:Y:S05]  /*08b0*/  @!P0 BRA `(.L_x_699) ;  /* 0x00000004008c8947 */ /* 0x000fea0003800000 */
[----:B------:R-:W-:Y:S01]  /*08c0*/  ISETP.GE.U32.AND P1, PT, R7, 0x8, PT ;  /* 0x000000080700780c */ /* 0x000fe20003f26070 */
[----:B------:R-:W-:Y:S01]  /*08d0*/  BSSY.RECONVERGENT B2, `(.L_x_703) ;  /* 0x0000032000027945 */ /* 0x000fe20003800200 */
[----:B------:R-:W-:-:S04]  /*08e0*/  LOP3.LUT R14, R6, 0x7, RZ, 0xc0, !PT ;  /* 0x00000007060e7812 */ /* 0x000fc800078ec0ff */
[----:B------:R-:W-:-:S07]  /*08f0*/  ISETP.NE.AND P0, PT, R14, RZ, PT ;  /* 0x000000ff0e00720c */ /* 0x000fce0003f05270 */
[----:B------:R-:W-:Y:S06]  /*0900*/  @!P1 BRA `(.L_x_704) ;  /* 0x0000000000b89947 */ /* 0x000fec0003800000 */
[----:B------:R-:W0:Y:S01]  /*0910*/  LDCU.64 UR4, c[0x0][0x380] ;  /* 0x00007000ff0477ac */ /* 0x000e220008000a00 */
[----:B------:R-:W-:-:S04]  /*0920*/  IADD3 R7, P1, PT, R5, R4, RZ ;  /* 0x0000000405077210 */ /* 0x000fc80007f3e0ff */
[----:B------:R-:W-:Y:S02]  /*0930*/  LEA.HI.X.SX32 R10, R4, RZ, 0x1, P1 ;  /* 0x000000ff040a7211 */ /* 0x000fe400008f0eff */
[----:B0-----:R-:W-:-:S04]  /*0940*/  LEA R8, P1, R7, UR4, 0x2 ;  /* 0x0000000407087c11 */ /* 0x001fc8000f8210ff */
[----:B------:R-:W-:-:S05]  /*0950*/  LEA.HI.X R9, R7, UR5, R10, 0x2, P1 ;  /* 0x0000000507097c11 */ /* 0x000fca00088f140a */
[----:B------:R-:W2:Y:S04]  /*0960*/  LDG.E R15, desc[UR8][R8.64] ;  /* 0x00000008080f7981 */ /* 0x000ea8000c1e1900 */
[----:B------:R-:W3:Y:S04]  /*0970*/  LDG.E R18, desc[UR8][R8.64+0x400] ;  /* 0x0004000808127981 */ /* 0x000ee8000c1e1900 */
[----:B------:R-:W4:Y:S04]  /*0980*/  LDG.E R19, desc[UR8][R8.64+0x800] ;  /* 0x0008000808137981 */ /* 0x000f28000c1e1900 */
[----:B------:R-:W5:Y:S04]  /*0990*/  LDG.E R13, desc[UR8][R8.64+0xc00] ;  /* 0x000c0008080d7981 */ /* 0x000f68000c1e1900 */
[----:B------:R-:W5:Y:S04]  /*09a0*/  LDG.E R12, desc[UR8][R8.64+0x1000] ;  /* 0x00100008080c7981 */ /* 0x000f68000c1e1900 */
[----:B------:R-:W5:Y:S04]  /*09b0*/  LDG.E R11, desc[UR8][R8.64+0x1400] ;  /* 0x00140008080b7981 */ /* 0x000f68000c1e1900 */
[----:B------:R-:W5:Y:S04]  /*09c0*/  LDG.E R10, desc[UR8][R8.64+0x1800] ;  /* 0x00180008080a7981 */ /* 0x000f68000c1e1900 */
[----:B------:R0:W5:Y:S01]  /*09d0*/  LDG.E R7, desc[UR8][R8.64+0x1c00] ;  /* 0x001c000808077981 */ /* 0x000162000c1e1900 */
[----:B------:R-:W-:-:S02]  /*09e0*/  VIADD R4, R4, 0x800 ;  /* 0x0000080004047836 */ /* 0x000fc40000000000 */
[----:B--2---:R-:W-:-:S04]  /*09f0*/  VIADD R15, R15, 0x1 ;  /* 0x000000010f0f7836 */ /* 0x004fc80000000000 */
[-C--:B------:R-:W-:Y:S02]  /*0a00*/  IMAD R21, R17, R15.reuse, RZ ;  /* 0x0000000f11157224 */ /* 0x080fe400078e02ff */
[----:B------:R-:W-:Y:S01]  /*0a10*/  IMAD.WIDE.U32 R16, R16, R15, RZ ;  /* 0x0000000f10107225 */ /* 0x000fe200078e00ff */
[----:B---3--:R-:W-:-:S03]  /*0a20*/  IADD3 R15, PT, PT, R18, 0x1, RZ ;  /* 0x00000001120f7810 */ /* 0x008fc60007ffe0ff */
[----:B----4-:R-:W-:Y:S01]  /*0a30*/  VIADD R19, R19, 0x1 ;  /* 0x0000000113137836 */ /* 0x010fe20000000000 */
[----:B------:R-:W-:Y:S01]  /*0a40*/  IADD3 R18, PT, PT, R17, R21, RZ ;  /* 0x0000001511127210 */ /* 0x000fe20007ffe0ff */
[----:B------:R-:W-:Y:S01]  /*0a50*/  IMAD.WIDE.U32 R16, R16, R15, RZ ;  /* 0x0000000f10107225 */ /* 0x000fe200078e00ff */
[----:B-----5:R-:W-:-:S03]  /*0a60*/  IADD3 R13, PT, PT, R13, 0x1, RZ ;  /* 0x000000010d0d7810 */ /* 0x020fc60007ffe0ff */
[----:B------:R-:W-:Y:S01]  /*0a70*/  IMAD R15, R18, R15, RZ ;  /* 0x0000000f120f7224 */ /* 0x000fe200078e02ff */
[----:B0-----:R-:W-:Y:S01]  /*0a80*/  IADD3 R9, PT, PT, R12, 0x1, RZ ;  /* 0x000000010c097810 */ /* 0x001fe20007ffe0ff */
[----:B------:R-:W-:-:S03]  /*0a90*/  VIADD R11, R11, 0x1 ;  /* 0x000000010b0b7836 */ /* 0x000fc60000000000 */
        /* <DEDUP_REMOVED lines=9> */
[----:B------:R-:W-:-:S05]  /*0b30*/  IMAD R9, R8, R9, RZ ;  /* 0x0000000908097224 */ /* 0x000fca00078e02ff */
[----:B------:R-:W-:Y:S01]  /*0b40*/  IADD3 R8, PT, PT, R17, R9, RZ ;  /* 0x0000000911087210 */ /* 0x000fe20007ffe0ff */
[----:B------:R-:W-:Y:S01]  /*0b50*/  IMAD.WIDE.U32 R16, R16, R11, RZ ;  /* 0x0000000b10107225 */ /* 0x000fe200078e00ff */
[----:B------:R-:W-:-:S03]  /*0b60*/  IADD3 R9, PT, PT, R10, 0x1, RZ ;  /* 0x000000010a097810 */ /* 0x000fc60007ffe0ff */
[----:B------:R-:W-:-:S04]  /*0b70*/  IMAD R11, R8, R11, RZ ;  /* 0x0000000b080b7224 */ /* 0x000fc800078e02ff */
[----:B------:R-:W-:Y:S02]  /*0b80*/  IMAD.IADD R8, R17, 0x1, R11 ;  /* 0x0000000111087824 */ /* 0x000fe400078e020b */
[----:B------:R-:W-:-:S04]  /*0b90*/  IMAD.WIDE.U32 R16, R16, R9, RZ ;  /* 0x0000000910107225 */ /* 0x000fc800078e00ff */
[----:B------:R-:W-:-:S05]  /*0ba0*/  IMAD R9, R8, R9, RZ ;  /* 0x0000000908097224 */ /* 0x000fca00078e02ff */
[----:B------:R-:W-:Y:S01]  /*0bb0*/  IADD3 R8, PT, PT, R17, R9, RZ ;  /* 0x0000000911087210 */ /* 0x000fe20007ffe0ff */
[----:B------:R-:W-:-:S04]  /*0bc0*/  IMAD.WIDE.U32 R16, R16, R7, RZ ;  /* 0x0000000710107225 */ /* 0x000fc800078e00ff */
[----:B------:R-:W-:-:S05]  /*0bd0*/  IMAD R7, R8, R7, RZ ;  /* 0x0000000708077224 */ /* 0x000fca00078e02ff */
[----:B------:R-:W-:-:S07]  /*0be0*/  IADD3 R17, PT, PT, R17, R7, RZ ;  /* 0x0000000711117210 */ /* 0x000fce0007ffe0ff */
.L_x_704:
[----:B------:R-:W-:Y:S05]  /*0bf0*/  BSYNC.RECONVERGENT B2 ;  /* 0x0000000000027941 */ /* 0x000fea0003800200 */
.L_x_703:
        /* <DEDUP_REMOVED lines=14> */
[----:B------:R-:W5:Y:S01]  /*0ce0*/  LDG.E R12, desc[UR8][R8.64+0xc00] ;  /* 0x000c0008080c7981 */ /* 0x000f62000c1e1900 */
[----:B------:R-:W-:Y:S01]  /*0cf0*/  VIADD R4, R4, 0x400 ;  /* 0x0000040004047836 */ /* 0x000fe20000000000 */
[----:B--2---:R-:W-:Y:S01]  /*0d00*/  IADD3 R5, PT, PT, R5, 0x1, RZ ;  /* 0x0000000105057810 */ /* 0x004fe20007ffe0ff */
[----:B---3--:R-:W-:-:S04]  /*0d10*/  VIADD R10, R10, 0x1 ;  /* 0x000000010a0a7836 */ /* 0x008fc80000000000 */
[-C--:B------:R-:W-:Y:S02]  /*0d20*/  IMAD R7, R17, R5.reuse, RZ ;  /* 0x0000000511077224 */ /* 0x080fe400078e02ff */
[----:B------:R-:W-:Y:S01]  /*0d30*/  IMAD.WIDE.U32 R16, R16, R5, RZ ;  /* 0x0000000510107225 */ /* 0x000fe200078e00ff */
[----:B----4-:R-:W-:Y:S02]  /*0d40*/  IADD3 R11, PT, PT, R11, 0x1, RZ ;  /* 0x000000010b0b7810 */ /* 0x010fe40007ffe0ff */
[----:B-----5:R-:W-:Y:S02]  /*0d50*/  IADD3 R12, PT, PT, R12, 0x1, RZ ;  /* 0x000000010c0c7810 */ /* 0x020fe40007ffe0ff */
[----:B------:R-:W-:Y:S01]  /*0d60*/  IADD3 R7, PT, PT, R17, R7, RZ ;  /* 0x0000000711077210 */ /* 0x000fe20007ffe0ff */
[----:B------:R-:W-:-:S04]  /*0d70*/  IMAD.WIDE.U32 R16, R16, R10, RZ ;  /* 0x0000000a10107225 */ /* 0x000fc800078e00ff */
        /* <DEDUP_REMOVED lines=8> */
.L_x_706:
[----:B------:R-:W-:Y:S05]  /*0e00*/  BSYNC.RECONVERGENT B2 ;  /* 0x0000000000027941 */ /* 0x000fea0003800200 */
.L_x_705:
[----:B------:R-:W-:Y:S05]  /*0e10*/  @!P0 BRA `(.L_x_699) ;  /* 0x0000000000348947 */ /* 0x000fea0003800000 */
[----:B------:R-:W0:Y:S01]  /*0e20*/  LDC.64 R8, c[0x0][0x380] ;  /* 0x0000e000ff087b82 */ /* 0x000e220000000a00 */
[----:B------:R-:W-:Y:S01]  /*0e30*/  IADD3 R5, PT, PT, -R6, RZ, RZ ;  /* 0x000000ff06057210 */ /* 0x000fe20007ffe1ff */
[----:B0-----:R-:W-:-:S07]  /*0e40*/  IMAD.WIDE.U32 R6, R0, 0x2000, R8 ;  /* 0x0000200000067825 */ /* 0x001fce00078e0008 */
.L_x_707:
[----:B------:R-:W-:-:S06]  /*0e50*/  IMAD.WIDE R8, R4, 0x4, R6 ;  /* 0x0000000404087825 */ /* 0x000fcc00078e0206 */
[----:B------:R-:W2:Y:S01]  /*0e60*/  LDG.E R8, desc[UR8][R8.64] ;  /* 0x0000000808087981 */ /* 0x000ea2000c1e1900 */
[----:B------:R-:W-:Y:S01]  /*0e70*/  IADD3 R5, PT, PT, R5, 0x1, RZ ;  /* 0x0000000105057810 */ /* 0x000fe20007ffe0ff */
[----:B------:R-:W-:-:S03]  /*0e80*/  VIADD R4, R4, 0x100 ;  /* 0x0000010004047836 */ /* 0x000fc60000000000 */
[----:B------:R-:W-:Y:S01]  /*0e90*/  ISETP.NE.AND P0, PT, R5, RZ, PT ;  /* 0x000000ff0500720c */ /* 0x000fe20003f05270 */
[----:B--2---:R-:W-:-:S04]  /*0ea0*/  VIADD R10, R8, 0x1 ;  /* 0x00000001080a7836 */ /* 0x004fc80000000000 */
[-C--:B------:R-:W-:Y:S02]  /*0eb0*/  IMAD R11, R17, R10.reuse, RZ ;  /* 0x0000000a110b7224 */ /* 0x080fe400078e02ff */
[----:B------:R-:W-:-:S05]  /*0ec0*/  IMAD.WIDE.U32 R16, R16, R10, RZ ;  /* 0x0000000a10107225 */ /* 0x000fca00078e00ff */
[----:B------:R-:W-:Y:S01]  /*0ed0*/  IADD3 R17, PT, PT, R17, R11, RZ ;  /* 0x0000000b11117210 */ /* 0x000fe20007ffe0ff */
[----:B------:R-:W-:Y:S06]  /*0ee0*/  @P0 BRA `(.L_x_707) ;  /* 0xfffffffc00d80947 */ /* 0x000fec000383ffff */
.L_x_699:
[----:B------:R-:W-:Y:S05]  /*0ef0*/  BSYNC.RECONVERGENT B1 ;  /* 0x0000000000017941 */ /* 0x000fea0003800200 */
.L_x_698:
[----:B------:R-:W-:-:S13]  /*0f00*/  ISETP.GE.AND P0, PT, R3, 0x100, PT ;  /* 0x000001000300780c */ /* 0x000fda0003f06270 */
[----:B------:R-:W-:Y:S05]  /*0f10*/  @!P0 BRA `(.L_x_708) ;  /* 0x0000000400748947 */ /* 0x000fea0003800000 */
        /* <DEDUP_REMOVED lines=10> */
[----:B------:R-:W-:-:S05]  /*0fc0*/  IMAD R3, R17, R3, R6 ;  /* 0x0000000311037224 */ /* 0x000fca00078e0206 */
[----:B------:R-:W-:Y:S02]  /*0fd0*/  IADD3 R8, PT, PT, R5, R3, RZ ;  /* 0x0000000305087210 */ /* 0x000fe40007ffe0ff */
[----:B------:R-:W0:Y:S04]  /*0fe0*/  SHFL.DOWN PT, R3, R4, 0x2, 0x1f ;  /* 0x08401f0004037f89 */ /* 0x000e2800000e0000 */
[----:B------:R-:W1:Y:S01]  /*0ff0*/  SHFL.DOWN PT, R5, R8, 0x2, 0x1f ;  /* 0x08401f0008057f89 */ /* 0x000e6200000e0000 */
[----:B0-----:R-:W-:Y:S02]  /*1000*/  SEL R3, R3, 0x1, !P0 ;  /* 0x0000000103037807 */ /* 0x001fe40004000000 */
[----:B-1----:R-:W-:-:S03]  /*1010*/  SEL R5, R5, RZ, !P0 ;  /* 0x000000ff05057207 */ /* 0x002fc60004000000 */
[----:B------:R-:W-:Y:S01]  /*1020*/  IMAD.WIDE.U32 R6, R3, R4, RZ ;  /* 0x0000000403067225 */ /* 0x000fe200078e00ff */
[----:B------:R-:W-:-:S03]  /*1030*/  ISETP.GT.AND P0, PT, R11, 0x1b, PT ;  /* 0x0000001b0b00780c */ /* 0x000fc60003f04270 */
[----:B------:R-:W-:-:S04]  /*1040*/  IMAD R5, R5, R4, RZ ;  /* 0x0000000405057224 */ /* 0x000fc800078e02ff */
[----:B------:R-:W-:Y:S02]  /*1050*/  IMAD R5, R3, R8, R5 ;  /* 0x0000000803057224 */ /* 0x000fe400078e0205 */
[----:B------:R-:W0:Y:S03]  /*1060*/  SHFL.DOWN PT, R3, R6, 0x4, 0x1f ;  /* 0x08801f0006037f89 */ /* 0x000e2600000e0000 */
[----:B------:R-:W-:-:S05]  /*1070*/  IADD3 R10, PT, PT, R7, R5, RZ ;  /* 0x00000005070a7210 */ /* 0x000fca0007ffe0ff */
[----:B------:R-:W1:Y:S01]  /*1080*/  SHFL.DOWN PT, R5, R10, 0x4, 0x1f ;  /* 0x08801f000a057f89 */ /* 0x000e6200000e0000 */
[----:B0-----:R-:W-:-:S05]  /*1090*/  SEL R3, R3, 0x1, !P0 ;  /* 0x0000000103037807 */ /* 0x001fca0004000000 */
[----:B------:R-:W-:Y:S01]  /*10a0*/  IMAD.WIDE.U32 R8, R3, R6, RZ ;  /* 0x0000000603087225 */ /* 0x000fe200078e00ff */
[----:B-1----:R-:W-:Y:S02]  /*10b0*/  SEL R5, R5, RZ, !P0 ;  /* 0x000000ff05057207 */ /* 0x002fe40004000000 */
[----:B------:R-:W-:-:S03]  /*10c0*/  ISETP.GT.AND P0, PT, R11, 0x17, PT ;  /* 0x000000170b00780c */ /* 0x000fc60003f04270 */
[----:B------:R-:W-:-:S04]  /*10d0*/  IMAD R5, R5, R6, RZ ;  /* 0x0000000605057224 */ /* 0x000fc800078e02ff */
[----:B------:R-:W-:Y:S02]  /*10e0*/  IMAD R5, R3, R10, R5 ;  /* 0x0000000a03057224 */ /* 0x000fe400078e0205 */
[----:B------:R-:W0:Y:S02]  /*10f0*/  SHFL.DOWN PT, R3, R8, 0x8, 0x1f ;  /* 0x09001f0008037f89 */ /* 0x000e2400000e0000 */
[----:B------:R-:W-:-:S05]  /*1100*/  IMAD.IADD R12, R9, 0x1, R5 ;  /* 0x00000001090c7824 */ /* 0x000fca00078e0205 */
[----:B------:R-:W1:Y:S01]  /*1110*/  SHFL.DOWN PT, R4, R12, 0x8, 0x1f ;  /* 0x09001f000c047f89 */ /* 0x000e6200000e0000 */
[----:B0-----:R-:W-:Y:S02]  /*1120*/  SEL R3, R3, 0x1, !P0 ;  /* 0x0000000103037807 */ /* 0x001fe40004000000 */
[----:B-1----:R-:W-:Y:S02]  /*1130*/  SEL R5, R4, RZ, !P0 ;  /* 0x000000ff04057207 */ /* 0x002fe40004000000 */
[----:B------:R-:W-:-:S03]  /*1140*/  ISETP.GT.AND P0, PT, R11, 0xf, PT ;  /* 0x0000000f0b00780c */ /* 0x000fc60003f04270 */
[-C--:B------:R-:W-:Y:S02]  /*1150*/  IMAD R6, R5, R8.reuse, RZ ;  /* 0x0000000805067224 */ /* 0x080fe400078e02ff */
[----:B------:R-:W-:-:S04]  /*1160*/  IMAD.WIDE.U32 R4, R3, R8, RZ ;  /* 0x0000000803047225 */ /* 0x000fc800078e00ff */
[----:B------:R-:W-:Y:S02]  /*1170*/  IMAD R3, R3, R12, R6 ;  /* 0x0000000c03037224 */ /* 0x000fe400078e0206 */
[----:B------:R-:W0:Y:S03]  /*1180*/  @!P1 S2R R6, SR_CgaCtaId ;  /* 0x0000000000069919 */ /* 0x000e260000008800 */
[----:B------:R-:W-:Y:S02]  /*1190*/  IADD3 R10, PT, PT, R5, R3, RZ ;  /* 0x00000003050a7210 */ /* 0x000fe40007ffe0ff */
[----:B------:R-:W1:Y:S04]  /*11a0*/  SHFL.DOWN PT, R3, R4, 0x10, 0x1f ;  /* 0x0a001f0004037f89 */ /* 0x000e6800000e0000 */
[----:B------:R-:W2:Y:S01]  /*11b0*/  SHFL.DOWN PT, R5, R10, 0x10, 0x1f ;  /* 0x0a001f000a057f89 */ /* 0x000ea200000e0000 */
[----:B-1----:R-:W-:-:S02]  /*11c0*/  SEL R7, R3, 0x1, !P0 ;  /* 0x0000000103077807 */ /* 0x002fc40004000000 */
[----:B------:R-:W-:Y:S02]  /*11d0*/  @!P1 SHF.R.U32.HI R3, RZ, 0x2, R2 ;  /* 0x00000002ff039819 */ /* 0x000fe40000011602 */
[----:B--2---:R-:W-:Y:S01]  /*11e0*/  SEL R5, R5, RZ, !P0 ;  /* 0x000000ff05057207 */ /* 0x004fe20004000000 */
[-C--:B------:R-:W-:Y:S01]  /*11f0*/  IMAD.WIDE.U32 R8, R7, R4.reuse, RZ ;  /* 0x0000000407087225 */ /* 0x080fe200078e00ff */
[----:B------:R-:W-:Y:S02]  /*1200*/  ISETP.NE.AND P0, PT, R2, RZ, PT ;  /* 0x000000ff0200720c */ /* 0x000fe40003f05270 */
[----:B------:R-:W-:Y:S01]  /*1210*/  @!P1 LOP3.LUT R3, R3, 0xf8, RZ, 0xc0, !PT ;  /* 0x000000f803039812 */ /* 0x000fe200078ec0ff */
[----:B------:R-:W-:Y:S01]  /*1220*/  IMAD R11, R5, R4, RZ ;  /* 0x00000004050b7224 */ /* 0x000fe200078e02ff */
[----:B------:R-:W-:-:S03]  /*1230*/  @!P1 MOV R5, 0x400 ;  /* 0x0000040000059802 */ /* 0x000fc60000000f00 */
[----:B------:R-:W-:Y:S01]  /*1240*/  IMAD R11, R7, R10, R11 ;  /* 0x0000000a070b7224 */ /* 0x000fe200078e020b */
[----:B0-----:R-:W-:-:S04]  /*1250*/  @!P1 LEA R6, R6, R5, 0x18 ;  /* 0x0000000506069211 */ /* 0x001fc800078ec0ff */
[----:B------:R-:W-:Y:S01]  /*1260*/  IADD3 R9, PT, PT, R9, R11, RZ ;  /* 0x0000000b09097210 */ /* 0x000fe20007ffe0ff */
[----:B------:R-:W-:-:S05]  /*1270*/  @!P1 IMAD.IADD R3, R3, 0x1, R6 ;  /* 0x0000000103039824 */ /* 0x000fca00078e0206 */
[----:B------:R2:W-:Y:S01]  /*1280*/  @!P1 STS.64 [R3+0x8], R8 ;  /* 0x0000080803009388 */ /* 0x0005e20000000a00 */
[----:B------:R-:W-:Y:S06]  /*1290*/  BAR.SYNC.DEFER_BLOCKING 0x0 ;  /* 0x0000000000007b1d */ /* 0x000fec0000010000 */
[----:B------:R-:W-:Y:S05]  /*12a0*/  @P0 BRA `(.L_x_709) ;  /* 0x00000024005c0947 */ /* 0x000fea0003800000 */
[----:B------:R-:W0:Y:S01]  /*12b0*/  S2UR UR5, SR_CgaCtaId ;  /* 0x00000000000579c3 */ /* 0x000e220000008800 */
[----:B------:R-:W-:Y:S02]  /*12c0*/  UMOV UR4, 0x400 ;  /* 0x0000040000047882 */ /* 0x000fe40000000000 */
[----:B0-----:R-:W-:-:S09]  /*12d0*/  ULEA UR4, UR5, UR4, 0x18 ;  /* 0x0000000405047291 */ /* 0x001fd2000f8ec0ff */
[----:B------:R-:W0:Y:S04]  /*12e0*/  LDS.128 R12, [UR4+0x10] ;  /* 0x00001004ff0c7984 */ /* 0x000e280008000c00 */
[----:B------:R-:W1:Y:S01]  /*12f0*/  LDS.128 R4, [UR4+0x20] ;  /* 0x00002004ff047984 */ /* 0x000e620008000c00 */
[-C--:B0-----:R-:W-:Y:S02]  /*1300*/  IMAD R10, R13, R8.reuse, RZ ;  /* 0x000000080d0a7224 */ /* 0x081fe400078e02ff */
[----:B--2---:R-:W-:-:S04]  /*1310*/  IMAD.WIDE.U32 R2, R12, R8, RZ ;  /* 0x000000080c027225 */ /* 0x004fc800078e00ff */
[----:B------:R-:W-:Y:S02]  /*1320*/  IMAD R9, R12, R9, R10 ;  /* 0x000000090c097224 */ /* 0x000fe400078e020a */
[----:B------:R-:W-:-:S03]  /*1330*/  IMAD.WIDE.U32 R12, R2, R14, RZ ;  /* 0x0000000e020c7225 */ /* 0x000fc600078e00ff */
[----:B------:R-:W-:Y:S02]  /*1340*/  IADD3 R3, PT, PT, R3, R9, RZ ;  /* 0x0000000903037210 */ /* 0x000fe40007ffe0ff */
[----:B------:R-:W0:Y:S03]  /*1350*/  LDS.128 R8, [UR4+0x30] ;  /* 0x00003004ff087984 */ /* 0x000e260008000c00 */
[----:B------:R-:W-:-:S04]  /*1360*/  IMAD R3, R3, R14, RZ ;  /* 0x0000000e03037224 */ /* 0x000fc800078e02ff */
[----:B------:R-:W-:Y:S02]  /*1370*/  IMAD R3, R2, R15, R3 ;  /* 0x0000000f02037224 */ /* 0x000fe400078e0203 */
[----:B-1----:R-:W-:-:S03]  /*1380*/  IMAD.WIDE.U32 R14, R12, R4, RZ ;  /* 0x000000040c0e7225 */ /* 0x002fc600078e00ff */
[----:B------:R-:W-:-:S05]  /*1390*/  IADD3 R3, PT, PT, R13, R3, RZ ;  /* 0x000000030d037210 */ /* 0x000fca0007ffe0ff */
[----:B------:R-:W-:-:S04]  /*13a0*/  IMAD R3, R3, R4, RZ ;  /* 0x0000000403037224 */ /* 0x000fc800078e02ff */
[----:B------:R-:W-:Y:S02]  /*13b0*/  IMAD R3, R5, R12, R3 ;  /* 0x0000000c05037224 */ /* 0x000fe400078e0203 */
[----:B------:R-:W-:-:S04]  /*13c0*/  IMAD.WIDE.U32 R4, R14, R6, RZ ;  /* 0x000000060e047225 */ /* 0x000fc800078e00ff */
[----:B------:R-:W-:-:S04]  /*13d0*/  IMAD.IADD R3, R15, 0x1, R3 ;  /* 0x000000010f037824 */ /* 0x000fc800078e0203 */
[----:B------:R-:W-:Y:S02]  /*13e0*/  IMAD R13, R3, R6, RZ ;  /* 0x00000006030d7224 */ /* 0x000fe400078e02ff */
[----:B------:R-:W1:Y:S02]  /*13f0*/  LDS.64 R2, [UR4+0x40] ;  /* 0x00004004ff027984 */ /* 0x000e640008000a00 */
[----:B------:R-:W-:-:S05]  /*1400*/  IMAD R13, R14, R7, R13 ;  /* 0x000000070e0d7224 */ /* 0x000fca00078e020d */
[----:B------:R-:W-:Y:S01]  /*1410*/  IADD3 R5, PT, PT, R5, R13, RZ ;  /* 0x0000000d05057210 */ /* 0x000fe20007ffe0ff */
[----:B0-----:R-:W-:-:S04]  /*1420*/  IMAD.WIDE.U32 R6, R4, R8, RZ ;  /* 0x0000000804067225 */ /* 0x001fc800078e00ff */
[----:B------:R-:W-:-:S04]  /*1430*/  IMAD R5, R5, R8, RZ ;  /* 0x0000000805057224 */ /* 0x000fc800078e02ff */
[----:B------:R-:W-:-:S05]  /*1440*/  IMAD R5, R9, R4, R5 ;  /* 0x0000000409057224 */ /* 0x000fca00078e0205 */
[----:B------:R-:W-:-:S05]  /*1450*/  IADD3 R5, PT, PT, R7, R5, RZ ;  /* 0x0000000507057210 */ /* 0x000fca0007ffe0ff */
[-C--:B------:R-:W-:Y:S02]  /*1460*/  IMAD R7, R5, R10.reuse, RZ ;  /* 0x0000000a05077224 */ /* 0x080fe400078e02ff */
[----:B------:R-:W-:-:S04]  /*1470*/  IMAD.WIDE.U32 R4, R6, R10, RZ ;  /* 0x0000000a06047225 */ /* 0x000fc800078e00ff */
[----:B------:R-:W-:-:S04]  /*1480*/  IMAD R7, R6, R11, R7 ;  /* 0x0000000b06077224 */ /* 0x000fc800078e0207 */
[----:B------:R-:W-:-:S04]  /*1490*/  IMAD.IADD R5, R5, 0x1, R7 ;  /* 0x0000000105057824 */ /* 0x000fc800078e0207 */
[-C--:B-1----:R-:W-:Y:S02]  /*14a0*/  IMAD R5, R5, R2.reuse, RZ ;  /* 0x0000000205057224 */ /* 0x082fe400078e02ff */
[----:B------:R-:W-:-:S04]  /*14b0*/  IMAD.WIDE.U32 R8, R4, R2, RZ ;  /* 0x0000000204087225 */ /* 0x000fc800078e00ff */
[----:B------:R-:W-:-:S05]  /*14c0*/  IMAD R5, R3, R4, R5 ;  /* 0x0000000403057224 */ /* 0x000fca00078e0205 */
[----:B------:R-:W-:Y:S01]  /*14d0*/  IADD3 R9, PT, PT, R9, R5, RZ ;  /* 0x0000000509097210 */ /* 0x000fe20007ffe0ff */
[----:B------:R-:W-:Y:S06]  /*14e0*/  BRA `(.L_x_709) ;  /* 0x0000002000cc7947 */ /* 0x000fec0003800000 */
.L_x_708:
[----:B------:R-:W-:-:S04]  /*14f0*/  LOP3.LUT R4, R2, 0x3e0, RZ, 0xc0, !PT ;  /* 0x000003e002047812 */ /* 0x000fc800078ec0ff */
[----:B------:R-:W-:Y:S02]  /*1500*/  LOP3.LUT R8, RZ, R4, RZ, 0x33, !PT ;  /* 0x00000004ff087212 */ /* 0x000fe400078e33ff */
[----:B------:R-:W-:Y:S02]  /*1510*/  IADD3 R6, PT, PT, R4, 0x20, RZ ;  /* 0x0000002004067810 */ /* 0x000fe40007ffe0ff */
[----:B------:R-:W0:Y:S01]  /*1520*/  S2R R4, SR_LANEID ;  /* 0x0000000000047919 */ /* 0x000e220000000000 */
[----:B------:R-:W-:Y:S01]  /*1530*/  IMAD.IADD R5, R3, 0x1, R8 ;  /* 0x0000000103057824 */ /* 0x000fe200078e0208 */
[----:B------:R-:W-:-:S04]  /*1540*/  ISETP.GT.AND P0, PT, R6, R3, PT ;  /* 0x000000030600720c */ /* 0x000fc80003f04270 */
[----:B------:R-:W-:-:S05]  /*1550*/  SEL R5, R5, 0x1f, P0 ;  /* 0x0000001f05057807 */ /* 0x000fca0000000000 */
[----:B------:R-:W1:Y:S04]  /*1560*/  SHFL.DOWN PT, R7, R17, 0x1, R5 ;  /* 0x0820000011077989 */ /* 0x000e6800000e0005 */
[----:B------:R-:W2:Y:S01]  /*1570*/  SHFL.DOWN PT, R6, R16, 0x1, R5 ;  /* 0x0820000010067989 */ /* 0x000ea200000e0005 */
[C---:B0-----:R-:W-:Y:S02]  /*1580*/  ISETP.GE.AND P0, PT, R4.reuse, R5, PT ;  /* 0x000000050400720c */ /* 0x041fe40003f06270 */
[C---:B------:R-:W-:Y:S02]  /*1590*/  IADD3 R10, PT, PT, R4.reuse, 0x2, RZ ;  /* 0x00000002040a7810 */ /* 0x040fe40007ffe0ff */
[----:B-1----:R-:W-:Y:S02]  /*15a0*/  SEL R7, R7, RZ, !P0 ;  /* 0x000000ff07077207 */ /* 0x002fe40004000000 */
[----:B------:R-:W-:-:S02]  /*15b0*/  ISETP.NE.AND P1, PT, R4, RZ, PT ;  /* 0x000000ff0400720c */ /* 0x000fc40003f25270 */
[----:B--2---:R-:W-:Y:S01]  /*15c0*/  SEL R8, R6, 0x1, !P0 ;  /* 0x0000000106087807 */ /* 0x004fe20004000000 */
[----:B------:R-:W-:Y:S01]  /*15d0*/  IMAD R9, R7, R16, RZ ;  /* 0x0000001007097224 */ /* 0x000fe200078e02ff */
[----:B------:R-:W-:-:S03]  /*15e0*/  ISETP.GT.AND P0, PT, R10, R5, PT ;  /* 0x000000050a00720c */ /* 0x000fc60003f04270 */
[----:B------:R-:W-:-:S04]  /*15f0*/  IMAD.WIDE.U32 R6, R8, R16, RZ ;  /* 0x0000001008067225 */ /* 0x000fc800078e00ff */
[----:B------:R-:W-:Y:S02]  /*1600*/  IMAD R9, R17, R8, R9 ;  /* 0x0000000811097224 */ /* 0x000fe400078e0209 */
[----:B------:R-:W0:Y:S03]  /*1610*/  @!P1 S2R R13, SR_CgaCtaId ;  /* 0x00000000000d9919 */ /* 0x000e260000008800 */
[----:B------:R-:W-:Y:S02]  /*1620*/  IADD3 R12, PT, PT, R7, R9, RZ ;  /* 0x00000009070c7210 */ /* 0x000fe40007ffe0ff */
[----:B------:R-:W1:Y:S04]  /*1630*/  SHFL.DOWN PT, R7, R6, 0x2, R5 ;  /* 0x0840000006077989 */ /* 0x000e6800000e0005 */
[----:B------:R-:W2:Y:S01]  /*1640*/  SHFL.DOWN PT, R8, R12, 0x2, R5 ;  /* 0x084000000c087989 */ /* 0x000ea200000e0005 */
[----:B-1----:R-:W-:-:S02]  /*1650*/  SEL R7, R7, 0x1, !P0 ;  /* 0x0000000107077807 */ /* 0x002fc40004000000 */
[----:B--2---:R-:W-:-:S05]  /*1660*/  SEL R9, R8, RZ, !P0 ;  /* 0x000000ff08097207 */ /* 0x004fca0004000000 */
[-C--:B------:R-:W-:Y:S02]  /*1670*/  IMAD R10, R9, R6.reuse, RZ ;  /* 0x00000006090a7224 */ /* 0x080fe400078e02ff */
[----:B------:R-:W-:Y:S01]  /*1680*/  IMAD.WIDE.U32 R8, R7, R6, RZ ;  /* 0x0000000607087225 */ /* 0x000fe200078e00ff */
[----:B------:R-:W-:-:S03]  /*1690*/  IADD3 R6, PT, PT, R4, 0x4, RZ ;  /* 0x0000000404067810 */ /* 0x000fc60007ffe0ff */
[----:B------:R-:W-:Y:S01]  /*16a0*/  IMAD R7, R7, R12, R10 ;  /* 0x0000000c07077224 */ /* 0x000fe200078e020a */
[----:B------:R-:W-:-:S03]  /*16b0*/  ISETP.GT.AND P0, PT, R6, R5, PT ;  /* 0x000000050600720c */ /* 0x000fc60003f04270 */
[----:B------:R-:W-:Y:S02]  /*16c0*/  IMAD.IADD R10, R9, 0x1, R7 ;  /* 0x00000001090a7824 */ /* 0x000fe400078e0207 */
[----:B------:R-:W-:Y:S04]  /*16d0*/  SHFL.DOWN PT, R7, R8, 0x4, R5 ;  /* 0x0880000008077989 */ /* 0x000fe800000e0005 */
[----:B------:R-:W1:Y:S02]  /*16e0*/  SHFL.DOWN PT, R9, R10, 0x4, R5 ;  /* 0x088000000a097989 */ /* 0x000e6400000e0005 */
[----:B-1----:R-:W-:Y:S02]  /*16f0*/  SEL R11, R9, RZ, !P0 ;  /* 0x000000ff090b7207 */ /* 0x002fe40004000000 */
[----:B------:R-:W-:-:S03]  /*1700*/  SEL R9, R7, 0x1, !P0 ;  /* 0x0000000107097807 */ /* 0x000fc60004000000 */
[-C--:B------:R-:W-:Y:S02]  /*1710*/  IMAD R11, R11, R8.reuse, RZ ;  /* 0x000000080b0b7224 */ /* 0x080fe400078e02ff */
[----:B------:R-:W-:-:S04]  /*1720*/  IMAD.WIDE.U32 R6, R9, R8, RZ ;  /* 0x0000000809067225 */ /* 0x000fc800078e00ff */
[----:B------:R-:W-:Y:S02]  /*1730*/  IMAD R11, R9, R10, R11 ;  /* 0x0000000a090b7224 */ /* 0x000fe400078e020b */
[C---:B------:R-:W-:Y:S01]  /*1740*/  VIADD R8, R4.reuse, 0x8 ;  /* 0x0000000804087836 */ /* 0x040fe20000000000 */
[----:B------:R-:W-:Y:S02]  /*1750*/  IADD3 R4, PT, PT, R4, 0x10, RZ ;  /* 0x0000001004047810 */ /* 0x000fe40007ffe0ff */
[----:B------:R-:W-:Y:S02]  /*1760*/  IADD3 R12, PT, PT, R7, R11, RZ ;  /* 0x0000000b070c7210 */ /* 0x000fe40007ffe0ff */
[----:B------:R-:W1:Y:S01]  /*1770*/  SHFL.DOWN PT, R7, R6, 0x8, R5 ;  /* 0x0900000006077989 */ /* 0x000e6200000e0005 */
[----:B------:R-:W-:Y:S02]  /*1780*/  ISETP.GT.AND P0, PT, R8, R5, PT ;  /* 0x000000050800720c */ /* 0x000fe40003f04270 */
[----:B------:R-:W-:Y:S01]  /*1790*/  @!P1 SHF.R.U32.HI R11, RZ, 0x2, R2 ;  /* 0x00000002ff0b9819 */ /* 0x000fe20000011602 */
[----:B------:R-:W2:Y:S03]  /*17a0*/  SHFL.DOWN PT, R9, R12, 0x8, R5 ;  /* 0x090000000c097989 */ /* 0x000ea600000e0005 */
[----:B------:R-:W-:-:S02]  /*17b0*/  @!P1 LOP3.LUT R11, R11, 0xf8, RZ, 0xc0, !PT ;  /* 0x000000f80b0b9812 */ /* 0x000fc400078ec0ff */
[----:B-1----:R-:W-:Y:S02]  /*17c0*/  SEL R7, R7, 0x1, !P0 ;  /* 0x0000000107077807 */ /* 0x002fe40004000000 */
[----:B--2---:R-:W-:Y:S02]  /*17d0*/  SEL R9, R9, RZ, !P0 ;  /* 0x000000ff09097207 */ /* 0x004fe40004000000 */
[----:B------:R-:W-:-:S03]  /*17e0*/  ISETP.GT.AND P0, PT, R4, R5, PT ;  /* 0x000000050400720c */ /* 0x000fc60003f04270 */
[-C--:B------:R-:W-:Y:S02]  /*17f0*/  IMAD R10, R9, R6.reuse, RZ ;  /* 0x00000006090a7224 */ /* 0x080fe400078e02ff */
[----:B------:R-:W-:-:S04]  /*1800*/  IMAD.WIDE.U32 R8, R7, R6, RZ ;  /* 0x0000000607087225 */ /* 0x000fc800078e00ff */
[----:B------:R-:W-:Y:S01]  /*1810*/  IMAD R7, R7, R12, R10 ;  /* 0x0000000c07077224 */ /* 0x000fe200078e020a */
[----:B------:R-:W1:Y:S01]  /*1820*/  SHFL.DOWN PT, R6, R8, 0x10, R5 ;  /* 0x0a00000008067989 */ /* 0x000e6200000e0005 */
[----:B------:R-:W-:-:S03]  /*1830*/  @!P1 MOV R12, 0x400 ;  /* 0x00000400000c9802 */ /* 0x000fc60000000f00 */
[----:B------:R-:W-:Y:S02]  /*1840*/  IADD3 R10, PT, PT, R9, R7, RZ ;  /* 0x00000007090a7210 */ /* 0x000fe40007ffe0ff */
[----:B0-----:R-:W-:-:S03]  /*1850*/  @!P1 LEA R12, R13, R12, 0x18 ;  /* 0x0000000c0d0c9211 */ /* 0x001fc600078ec0ff */
[----:B------:R-:W0:Y:S01]  /*1860*/  SHFL.DOWN PT, R7, R10, 0x10, R5 ;  /* 0x0a0000000a077989 */ /* 0x000e2200000e0005 */
[----:B------:R-:W-:Y:S02]  /*1870*/  @!P1 IADD3 R11, PT, PT, R11, R12, RZ ;  /* 0x0000000c0b0b9210 */ /* 0x000fe40007ffe0ff */
[----:B-1----:R-:W-:Y:S02]  /*1880*/  SEL R9, R6, 0x1, !P0 ;  /* 0x0000000106097807 */ /* 0x002fe40004000000 */
[----:B0-----:R-:W-:Y:S02]  /*1890*/  SEL R7, R7, RZ, !P0 ;  /* 0x000000ff07077207 */ /* 0x001fe40004000000 */
[----:B------:R-:W-:-:S03]  /*18a0*/  ISETP.NE.AND P0, PT, R2, RZ, PT ;  /* 0x000000ff0200720c */ /* 0x000fc60003f05270 */
[-C--:B------:R-:W-:Y:S02]  /*18b0*/  IMAD R4, R7, R8.reuse, RZ ;  /* 0x0000000807047224 */ /* 0x080fe400078e02ff */
[----:B------:R-:W-:-:S04]  /*18c0*/  IMAD.WIDE.U32 R6, R9, R8, RZ ;  /* 0x0000000809067225 */ /* 0x000fc800078e00ff */
[----:B------:R-:W-:Y:S02]  /*18d0*/  IMAD R9, R9, R10, R4 ;  /* 0x0000000a09097224 */ /* 0x000fe400078e0204 */
[----:B------:R-:W-:-:S03]  /*18e0*/  IMAD.MOV.U32 R8, RZ, RZ, R6 ;  /* 0x000000ffff087224 */ /* 0x000fc600078e0006 */
[----:B------:R-:W-:-:S05]  /*18f0*/  IADD3 R9, PT, PT, R7, R9, RZ ;  /* 0x0000000907097210 */ /* 0x000fca0007ffe0ff */
[----:B------:R1:W-:Y:S01]  /*1900*/  @!P1 STS.64 [R11+0x8], R8 ;  /* 0x000008080b009388 */ /* 0x0003e20000000a00 */
[----:B------:R-:W-:Y:S06]  /*1910*/  BAR.SYNC.DEFER_BLOCKING 0x0 ;  /* 0x0000000000007b1d */ /* 0x000fec0000010000 */
[----:B------:R-:W-:Y:S05]  /*1920*/  @P0 BRA `(.L_x_709) ;  /* 0x0000001c00bc0947 */ /* 0x000fea0003800000 */
[----:B------:R-:W0:Y:S01]  /*1930*/  S2UR UR5, SR_CgaCtaId ;  /* 0x00000000000579c3 */ /* 0x000e220000008800 */
[----:B------:R-:W-:Y:S01]  /*1940*/  UMOV UR4, 0x400 ;  /* 0x0000040000047882 */ /* 0x000fe20000000000 */
[----:B------:R-:W-:Y:S01]  /*1950*/  ISETP.GT.AND P1, PT, R3, 0x20, PT ;  /* 0x000000200300780c */ /* 0x000fe20003f24270 */
[----:B0-----:R-:W-:-:S09]  /*1960*/  ULEA UR4, UR5, UR4, 0x18 ;  /* 0x0000000405047291 */ /* 0x001fd2000f8ec0ff */
[----:B------:R-:W1:Y:S04]  /*1970*/  LDS.128 R12, [UR4+0x10] ;  /* 0x00001004ff0c7984 */ /* 0x000e680008000c00 */
[----:B------:R-:W0:Y:S01]  /*1980*/  LDS.128 R4, [UR4+0x20] ;  /* 0x00002004ff047984 */ /* 0x000e220008000c00 */
[----:B-1----:R-:W-:Y:S02]  /*1990*/  SEL R11, R13, RZ, P1 ;  /* 0x000000ff0d0b7207 */ /* 0x002fe40000800000 */
[----:B------:R-:W-:Y:S02]  /*19a0*/  SEL R12, R12, 0x1, P1 ;  /* 0x000000010c0c7807 */ /* 0x000fe40000800000 */
[----:B------:R-:W-:Y:S01]  /*19b0*/  ISETP.GT.AND P1, PT, R3, 0x40, PT ;  /* 0x000000400300780c */ /* 0x000fe20003f24270 */
[----:B------:R-:W-:-:S02]  /*19c0*/  IMAD R11, R11, R8, RZ ;  /* 0x000000080b0b7224 */ /* 0x000fc400078e02ff */
[----:B------:R-:W-:Y:S01]  /*19d0*/  IMAD.WIDE.U32 R16, R12, R8, RZ ;  /* 0x000000080c107225 */ /* 0x000fe200078e00ff */
[----:B------:R-:W-:Y:S02]  /*19e0*/  SEL R13, R14, 0x1, P1 ;  /* 0x000000010e0d7807 */ /* 0x000fe40000800000 */
[----:B------:R-:W-:Y:S01]  /*19f0*/  SEL R15, R15, RZ, P1 ;  /* 0x000000ff0f0f7207 */ /* 0x000fe20000800000 */
[----:B------:R-:W-:Y:S01]  /*1a00*/  IMAD R11, R12, R9, R11 ;  /* 0x000000090c0b7224 */ /* 0x000fe200078e020b */
[----:B------:R-:W-:-:S03]  /*1a10*/  ISETP.GT.AND P1, PT, R3, 0x60, PT ;  /* 0x000000600300780c */ /* 0x000fc60003f24270 */
[----:B------:R-:W-:Y:S01]  /*1a20*/  IMAD.IADD R2, R17, 0x1, R11 ;  /* 0x0000000111027824 */ /* 0x000fe200078e020b */
[----:B0-----:R-:W-:Y:S01]  /*1a30*/  SEL R5, R5, RZ, P1 ;  /* 0x000000ff05057207 */ /* 0x001fe20000800000 */
[----:B------:R-:W0:Y:S02]  /*1a40*/  LDS.128 R8, [UR4+0x30] ;  /* 0x00003004ff087984 */ /* 0x000e240008000c00 */
[-C--:B------:R-:W-:Y:S02]  /*1a50*/  IMAD R2, R2, R13.reuse, RZ ;  /* 0x0000000d02027224 */ /* 0x080fe400078e02ff */
[----:B------:R-:W-:-:S04]  /*1a60*/  IMAD.WIDE.U32 R12, R16, R13, RZ ;  /* 0x0000000d100c7225 */ /* 0x000fc800078e00ff */
[----:B------:R-:W-:Y:S01]  /*1a70*/  IMAD R17, R15, R16, R2 ;  /* 0x000000100f117224 */ /* 0x000fe200078e0202 */
[----:B------:R-:W-:Y:S02]  /*1a80*/  SEL R15, R4, 0x1, P1 ;  /* 0x00000001040f7807 */ /* 0x000fe40000800000 */
[----:B------:R-:W-:Y:S02]  /*1a90*/  ISETP.GT.AND P1, PT, R3, 0x80, PT ;  /* 0x000000800300780c */ /* 0x000fe40003f24270 */
[----:B------:R-:W-:Y:S02]  /*1aa0*/  IADD3 R2, PT, PT, R13, R17, RZ ;  /* 0x000000110d027210 */ /* 0x000fe40007ffe0ff */
[----:B------:R-:W-:-:S03]  /*1ab0*/  SEL R13, R6, 0x1, P1 ;  /* 0x00000001060d7807 */ /* 0x000fc60000800000 */
[-C--:B------:R-:W-:Y:S02]  /*1ac0*/  IMAD R2, R2, R15.reuse, RZ ;  /* 0x0000000f02027224 */ /* 0x080fe400078e02ff */
[----:B------:R-:W-:-:S04]  /*1ad0*/  IMAD.WIDE.U32 R14, R12, R15, RZ ;  /* 0x0000000f0c0e7225 */ /* 0x000fc800078e00ff */
[----:B------:R-:W-:-:S05]  /*1ae0*/  IMAD R5, R5, R12, R2 ;  /* 0x0000000c05057224 */ /* 0x000fca00078e0202 */
[----:B------:R-:W-:Y:S02]  /*1af0*/  IADD3 R2, PT, PT, R15, R5, RZ ;  /* 0x000000050f027210 */ /* 0x000fe40007ffe0ff */
[----:B------:R-:W1:Y:S01]  /*1b00*/  LDS.64 R4, [UR4+0x40] ;  /* 0x00004004ff047984 */ /* 0x000e620008000a00 */
[----:B------:R-:W-:Y:S01]  /*1b10*/  SEL R15, R7, RZ, P1 ;  /* 0x000000ff070f7207 */ /* 0x000fe20000800000 */
[----:B------:R-:W-:Y:S01]  /*1b20*/  IMAD.WIDE.U32 R6, R14, R13, RZ ;  /* 0x0000000d0e067225 */ /* 0x000fe200078e00ff */
[----:B------:R-:W-:-:S03]  /*1b30*/  ISETP.GT.AND P1, PT, R3, 0xa0, PT ;  /* 0x000000a00300780c */ /* 0x000fc60003f24270 */
[----:B------:R-:W-:Y:S01]  /*1b40*/  IMAD R2, R2, R13, RZ ;  /* 0x0000000d02027224 */ /* 0x000fe200078e02ff */
[----:B0-----:R-:W-:-:S03]  /*1b50*/  SEL R13, R8, 0x1, P1 ;  /* 0x00000001080d7807 */ /* 0x001fc60000800000 */
[----:B------:R-:W-:-:S04]  /*1b60*/  IMAD R15, R15, R14, R2 ;  /* 0x0000000e0f0f7224 */ /* 0x000fc800078e0202 */
[----:B------:R-:W-:Y:S01]  /*1b70*/  IMAD.IADD R2, R7, 0x1, R15 ;  /* 0x0000000107027824 */ /* 0x000fe200078e020f */
[----:B------:R-:W-:Y:S01]  /*1b80*/  SEL R7, R9, RZ, P1 ;  /* 0x000000ff09077207 */ /* 0x000fe20000800000 */
[----:B------:R-:W-:Y:S01]  /*1b90*/  IMAD.WIDE.U32 R8, R6, R13, RZ ;  /* 0x0000000d06087225 */ /* 0x000fe200078e00ff */
[----:B------:R-:W-:-:S03]  /*1ba0*/  ISETP.GT.AND P1, PT, R3, 0xc0, PT ;  /* 0x000000c00300780c */ /* 0x000fc60003f24270 */
[----:B------:R-:W-:Y:S01]  /*1bb0*/  IMAD R2, R2, R13, RZ ;  /* 0x0000000d02027224 */ /* 0x000fe200078e02ff */
[----:B------:R-:W-:-:S03]  /*1bc0*/  SEL R11, R11, RZ, P1 ;  /* 0x000000ff0b0b7207 */ /* 0x000fc60000800000 */
[----:B------:R-:W-:Y:S01]  /*1bd0*/  IMAD R13, R7, R6, R2 ;  /* 0x00000006070d7224 */ /* 0x000fe200078e0202 */
[----:B------:R-:W-:Y:S02]  /*1be0*/  SEL R7, R10, 0x1, P1 ;  /* 0x000000010a077807 */ /* 0x000fe40000800000 */
[----:B------:R-:W-:Y:S02]  /*1bf0*/  ISETP.GT.AND P1, PT, R3, 0xe0, PT ;  /* 0x000000e00300780c */ /* 0x000fe40003f24270 */
[----:B------:R-:W-:-:S05]  /*1c00*/  IADD3 R2, PT, PT, R9, R13, RZ ;  /* 0x0000000d09027210 */ /* 0x000fca0007ffe0ff */
[-C--:B------:R-:W-:Y:S02]  /*1c10*/  IMAD R6, R2, R7.reuse, RZ ;  /* 0x0000000702067224 */ /* 0x080fe400078e02ff */
[----:B------:R-:W-:-:S04]  /*1c20*/  IMAD.WIDE.U32 R2, R8, R7, RZ ;  /* 0x0000000708027225 */ /* 0x000fc800078e00ff */
[----:B------:R-:W-:Y:S01]  /*1c30*/  IMAD R11, R11, R8, R6 ;  /* 0x000000080b0b7224 */ /* 0x000fe200078e0206 */
[----:B-1----:R-:W-:Y:S02]  /*1c40*/  SEL R9, R4, 0x1, P1 ;  /* 0x0000000104097807 */ /* 0x002fe40000800000 */
[----:B------:R-:W-:Y:S02]  /*1c50*/  SEL R5, R5, RZ, P1 ;  /* 0x000000ff05057207 */ /* 0x000fe40000800000 */
[----:B------:R-:W-:-:S05]  /*1c60*/  IADD3 R4, PT, PT, R3, R11, RZ ;  /* 0x0000000b03047210 */ /* 0x000fca0007ffe0ff */
[-C--:B------:R-:W-:Y:S02]  /*1c70*/  IMAD R4, R4, R9.reuse, RZ ;  /* 0x0000000904047224 */ /* 0x080fe400078e02ff */
[----:B------:R-:W-:-:S04]  /*1c80*/  IMAD.WIDE.U32 R8, R2, R9, RZ ;  /* 0x0000000902087225 */ /* 0x000fc800078e00ff */
[----:B------:R-:W-:-:S04]  /*1c90*/  IMAD R5, R5, R2, R4 ;  /* 0x0000000205057224 */ /* 0x000fc800078e0204 */
[----:B------:R-:W-:Y:S01]  /*1ca0*/  IMAD.IADD R9, R9, 0x1, R5 ;  /* 0x0000000109097824 */ /* 0x000fe200078e0205 */
[----:B------:R-:W-:Y:S06]  /*1cb0*/  BRA `(.L_x_709) ;  /* 0x0000001800d87947 */ /* 0x000fec0003800000 */
.L_x_695:
[----:B------:R-:W0:Y:S01]  /*1cc0*/  S2R R6, SR_TID.X ;  /* 0x0000000000067919 */ /* 0x000e220000002100 */
[----:B------:R-:W1:Y:S01]  /*1cd0*/  LDC.64 R8, c[0x0][0x380] ;  /* 0x0000e000ff087b82 */ /* 0x000e620000000a00 */
[----:B0-----:R-:W-:-:S05]  /*1ce0*/  IADD3 R13, PT, PT, R5, R6, RZ ;  /* 0x00000006050d7210 */ /* 0x001fca0007ffe0ff */
[----:B-1----:R-:W-:-:S05]  /*1cf0*/  IMAD.WIDE.U32 R8, R13, 0x4, R8 ;  /* 0x000000040d087825 */ /* 0x002fca00078e0008 */
        /* <DEDUP_REMOVED lines=8> */
[----:B------:R-:W-:-:S04]  /*1d80*/  ISETP.GE.U32.AND P0, PT, R3, R2, PT ;  /* 0x000000020300720c */ /* 0x000fc80003f06070 */
[----:B------:R-:W-:Y:S02]  /*1d90*/  ISETP.GE.U32.AND.EX P0, PT, R7, R4, PT, P0 ;  /* 0x000000040700720c */ /* 0x000fe40003f06100 */
[----:B--2---:R-:W-:Y:S01]  /*1da0*/  IADD3 R14, PT, PT, R14, 0x1, RZ ;  /* 0x000000010e0e7810 */ /* 0x004fe20007ffe0ff */
[----:B---3--:R-:W-:Y:S01]  /*1db0*/  VIADD R15, R15, 0x1 ;  /* 0x000000010f0f7836 */ /* 0x008fe20000000000 */
[----:B----4-:R-:W-:-:S03]  /*1dc0*/  IADD3 R19, PT, PT, R18, 0x1, RZ ;  /* 0x0000000112137810 */ /* 0x010fc60007ffe0ff */
[----:B------:R-:W-:-:S04]  /*1dd0*/  IMAD.WIDE.U32 R14, R15, R14, RZ ;  /* 0x0000000e0f0e7225 */ /* 0x000fc800078e00ff */
[-C--:B------:R-:W-:Y:S02]  /*1de0*/  IMAD R21, R15, R19.reuse, RZ ;  /* 0x000000130f157224 */ /* 0x080fe400078e02ff */
[----:B------:R-:W-:Y:S01]  /*1df0*/  IMAD.WIDE.U32 R14, R14, R19, RZ ;  /* 0x000000130e0e7225 */ /* 0x000fe200078e00ff */
[----:B-----5:R-:W-:Y:S02]  /*1e00*/  IADD3 R19, PT, PT, R20, 0x1, RZ ;  /* 0x0000000114137810 */ /* 0x020fe40007ffe0ff */
[----:B------:R-:W-:Y:S01]  /*1e10*/  IADD3 R17, PT, PT, R17, 0x1, RZ ;  /* 0x0000000111117810 */ /* 0x000fe20007ffe0ff */
[----:B------:R-:W-:Y:S02]  /*1e20*/  IMAD.IADD R18, R15, 0x1, R21 ;  /* 0x000000010f127824 */ /* 0x000fe400078e0215 */
[----:B------:R-:W-:-:S04]  /*1e30*/  IMAD.WIDE.U32 R14, R14, R19, RZ ;  /* 0x000000130e0e7225 */ /* 0x000fc800078e00ff */
[----:B------:R-:W-:Y:S02]  /*1e40*/  IMAD R19, R18, R19, RZ ;  /* 0x0000001312137224 */ /* 0x000fe400078e02ff */
[----:B0-----:R-:W-:Y:S01]  /*1e50*/  VIADD R9, R16, 0x1 ;  /* 0x0000000110097836 */ /* 0x001fe20000000000 */
[----:B------:R-:W-:Y:S02]  /*1e60*/  IADD3 R13, PT, PT, R13, 0x1, RZ ;  /* 0x000000010d0d7810 */ /* 0x000fe40007ffe0ff */
        /* <DEDUP_REMOVED lines=9> */
[----:B------:R-:W-:Y:S02]  /*1f00*/  IMAD R9, R8, R9, RZ ;  /* 0x0000000908097224 */ /* 0x000fe400078e02ff */
[----:B------:R-:W-:-:S03]  /*1f10*/  IMAD.WIDE.U32 R16, R14, R13, RZ ;  /* 0x0000000d0e107225 */ /* 0x000fc600078e00ff */
[----:B------:R-:W-:-:S05]  /*1f20*/  IADD3 R8, PT, PT, R15, R9, RZ ;  /* 0x000000090f087210 */ /* 0x000fca0007ffe0ff */
[----:B------:R-:W-:-:S04]  /*1f30*/  IMAD R13, R8, R13, RZ ;  /* 0x0000000d080d7224 */ /* 0x000fc800078e02ff */
[----:B------:R-:W-:Y:S01]  /*1f40*/  IMAD.IADD R17, R17, 0x1, R13 ;  /* 0x0000000111117824 */ /* 0x000fe200078e020d */
[----:B------:R-:W-:Y:S06]  /*1f50*/  @!P0 BRA `(.L_x_710) ;  /* 0x0000001000bc8947 */ /* 0x000fec0003800000 */
[----:B------:R-:W0:Y:S01]  /*1f60*/  LDCU.64 UR6, c[0x0][0x380] ;  /* 0x00007000ff0677ac */ /* 0x000e220008000a00 */
[----:B------:R-:W-:Y:S02]  /*1f70*/  IADD3 R3, P0, PT, R2, R5, RZ ;  /* 0x0000000502037210 */ /* 0x000fe40007f1e0ff */
[----:B------:R-:W-:Y:S01]  /*1f80*/  IADD3 R8, P1, PT, R10, -0x800, RZ ;  /* 0xfffff8000a087810 */ /* 0x000fe20007f3e0ff */
[----:B------:R-:W-:Y:S01]  /*1f90*/  UMOV UR4, URZ ;  /* 0x000000ff00047c82 */ /* 0x000fe20008000000 */
[----:B------:R-:W-:Y:S02]  /*1fa0*/  IADD3.X R4, PT, PT, RZ, R4, RZ, P0, !PT ;  /* 0x00000004ff047210 */ /* 0x000fe400007fe4ff */
[----:B------:R-:W-:Y:S02]  /*1fb0*/  ISETP.GT.U32.AND P0, PT, R3, R8, PT ;  /* 0x000000080300720c */ /* 0x000fe40003f04070 */
[----:B------:R-:W-:Y:S02]  /*1fc0*/  IADD3.X R9, PT, PT, R11, -0x1, RZ, P1, !PT ;  /* 0xffffffff0b097810 */ /* 0x000fe40000ffe4ff */
[----:B------:R-:W-:-:S02]  /*1fd0*/  IADD3 R15, P2, PT, R6, R3, RZ ;  /* 0x00000003060f7210 */ /* 0x000fc40007f5e0ff */
[----:B------:R-:W-:Y:S02]  /*1fe0*/  ISETP.GT.U32.AND.EX P0, PT, R4, R9, PT, P0 ;  /* 0x000000090400720c */ /* 0x000fe40003f04100 */
[----:B------:R-:W-:Y:S02]  /*1ff0*/  LOP3.LUT R7, RZ, R6, RZ, 0x33, !PT ;  /* 0x00000006ff077212 */ /* 0x000fe400078e33ff */
[----:B------:R-:W-:Y:S02]  /*2000*/  IADD3.X R12, PT, PT, RZ, R4, RZ, P2, !PT ;  /* 0x00000004ff0c7210 */ /* 0x000fe400017fe4ff */
[----:B0-----:R-:W-:Y:S02]  /*2010*/  LEA R14, P1, R15, UR6, 0x2 ;  /* 0x000000060f0e7c11 */ /* 0x001fe4000f8210ff */
[----:B------:R-:W-:Y:S02]  /*2020*/  IADD3 R6, PT, PT, -R2, R10, R7 ;  /* 0x0000000a02067210 */ /* 0x000fe40007ffe107 */
[----:B------:R-:W-:-:S02]  /*2030*/  IADD3 R14, P2, PT, R14, 0x2000, RZ ;  /* 0x000020000e0e7810 */ /* 0x000fc40007f5e0ff */
[----:B------:R-:W-:Y:S01]  /*2040*/  LEA.HI.X R15, R15, UR7, R12, 0x2, P1 ;  /* 0x000000070f0f7c11 */ /* 0x000fe200088f140c */
[----:B------:R-:W-:Y:S01]  /*2050*/  IMAD.IADD R5, R6, 0x1, -R5 ;  /* 0x0000000106057824 */ /* 0x000fe200078e0a05 */
[----:B------:R-:W-:Y:S01]  /*2060*/  MOV R12, R2 ;  /* 0x00000002000c7202 */ /* 0x000fe20000000f00 */
[----:B------:R-:W-:Y:S01]  /*2070*/  IMAD.MOV.U32 R6, RZ, RZ, R4 ;  /* 0x000000ffff067224 */ /* 0x000fe200078e0004 */
[----:B------:R-:W-:Y:S02]  /*2080*/  MOV R7, R3 ;  /* 0x0000000300077202 */ /* 0x000fe40000000f00 */
[----:B------:R-:W-:Y:S01]  /*2090*/  IADD3.X R15, PT, PT, RZ, R15, RZ, P2, !PT ;  /* 0x0000000fff0f7210 */ /* 0x000fe200017fe4ff */
[----:B------:R-:W-:Y:S06]  /*20a0*/  @P0 BRA `(.L_x_711) ;  /* 0x0000000400040947 */ /* 0x000fec0003800000 */
[----:B------:R-:W0:Y:S01]  /*20b0*/  LDC.64 R10, c[0x0][0x3b8] ;  /* 0x0000ee00ff0a7b82 */ /* 0x000e220000000a00 */
[----:B------:R-:W1:Y:S01]  /*20c0*/  LDCU.64 UR6, c[0x0][0x380] ;  /* 0x00007000ff0677ac */ /* 0x000e620008000a00 */
[----:B------:R-:W-:Y:S01]  /*20d0*/  NOP ;  /* 0x0000000000007918 */ /* 0x000fe20000000000 */
.L_x_712:
[----:B------:R-:W2:Y:S02]  /*20e0*/  S2R R12, SR_TID.X ;  /* 0x00000000000c7919 */ /* 0x000ea40000002100 */
[----:B--2---:R-:W-:-:S04]  /*20f0*/  IADD3 R13, P0, PT, R12, R3, RZ ;  /* 0x000000030c0d7210 */ /* 0x004fc80007f1e0ff */
[----:B------:R-:W-:Y:S02]  /*2100*/  IADD3.X R18, PT, PT, RZ, R4, RZ, P0, !PT ;  /* 0x00000004ff127210 */ /* 0x000fe400007fe4ff */
[----:B-1----:R-:W-:-:S04]  /*2110*/  LEA R12, P0, R13, UR6, 0x2 ;  /* 0x000000060d0c7c11 */ /* 0x002fc8000f8010ff */
        /* <DEDUP_REMOVED lines=9> */
[----:B--2---:R-:W-:-:S04]  /*21b0*/  VIADD R24, R24, 0x1 ;  /* 0x0000000118187836 */ /* 0x004fc80000000000 */
[-C--:B------:R-:W-:Y:S01]  /*21c0*/  IMAD R27, R17, R24.reuse, RZ ;  /* 0x00000018111b7224 */ /* 0x080fe200078e02ff */
[----:B---3--:R-:W-:Y:S01]  /*21d0*/  IADD3 R25, PT, PT, R25, 0x1, RZ ;  /* 0x0000000119197810 */ /* 0x008fe20007ffe0ff */
[----:B------:R-:W-:-:S04]  /*21e0*/  IMAD.WIDE.U32 R16, R16, R24, RZ ;  /* 0x0000001810107225 */ /* 0x000fc800078e00ff */
[----:B----4-:R-:W-:Y:S01]  /*21f0*/  VIADD R23, R23, 0x1 ;  /* 0x0000000117177836 */ /* 0x010fe20000000000 */
[----:B------:R-:W-:Y:S01]  /*2200*/  IADD3 R24, PT, PT, R17, R27, RZ ;  /* 0x0000001b11187210 */ /* 0x000fe20007ffe0ff */
[----:B------:R-:W-:Y:S01]  /*2210*/  IMAD.WIDE.U32 R16, R16, R25, RZ ;  /* 0x0000001910107225 */ /* 0x000fe200078e00ff */
[----:B-----5:R-:W-:-:S03]  /*2220*/  IADD3 R13, PT, PT, R22, 0x1, RZ ;  /* 0x00000001160d7810 */ /* 0x020fc60007ffe0ff */
[----:B------:R-:W-:Y:S01]  /*2230*/  IMAD R25, R24, R25, RZ ;  /* 0x0000001918197224 */ /* 0x000fe200078e02ff */
[----:B------:R-:W-:Y:S01]  /*2240*/  IADD3 R21, PT, PT, R21, 0x1, RZ ;  /* 0x0000000115157810 */ /* 0x000fe20007ffe0ff */
[----:B------:R-:W-:-:S03]  /*2250*/  VIADD R19, R19, 0x1 ;  /* 0x0000000113137836 */ /* 0x000fc60000000000 */
[----:B------:R-:W-:Y:S01]  /*2260*/  IADD3 R24, PT, PT, R17, R25, RZ ;  /* 0x0000001911187210 */ /* 0x000fe20007ffe0ff */
[----:B------:R-:W-:-:S04]  /*2270*/  IMAD.WIDE.U32 R16, R16, R23, RZ ;  /* 0x0000001710107225 */ /* 0x000fc800078e00ff */
[----:B------:R-:W-:-:S04]  /*2280*/  IMAD R23, R24, R23, RZ ;  /* 0x0000001718177224 */ /* 0x000fc800078e02ff */
[----:B------:R-:W-:Y:S02]  /*2290*/  IMAD.IADD R12, R17, 0x1, R23 ;  /* 0x00000001110c7824 */ /* 0x000fe400078e0217 */
[----:B------:R-:W-:-:S04]  /*22a0*/  IMAD.WIDE.U32 R16, R16, R13, RZ ;  /* 0x0000000d10107225 */ /* 0x000fc800078e00ff */
[----:B------:R-:W-:-:S05]  /*22b0*/  IMAD R13, R12, R13, RZ ;  /* 0x0000000d0c0d7224 */ /* 0x000fca00078e02ff */
[----:B------:R-:W-:Y:S01]  /*22c0*/  IADD3 R12, PT, PT, R17, R13, RZ ;  /* 0x0000000d110c7210 */ /* 0x000fe20007ffe0ff */
[----:B------:R-:W-:Y:S01]  /*22d0*/  IMAD.WIDE.U32 R16, R16, R21, RZ ;  /* 0x0000001510107225 */ /* 0x000fe200078e00ff */
[----:B------:R-:W-:-:S03]  /*22e0*/  IADD3 R13, PT, PT, R18, 0x1, RZ ;  /* 0x00000001120d7810 */ /* 0x000fc60007ffe0ff */
[----:B------:R-:W-:-:S05]  /*22f0*/  IMAD R21, R12, R21, RZ ;  /* 0x000000150c157224 */ /* 0x000fca00078e02ff */
[----:B------:R-:W-:Y:S01]  /*2300*/  IADD3 R12, PT, PT, R17, R21, RZ ;  /* 0x00000015110c7210 */ /* 0x000fe20007ffe0ff */
[----:B------:R-:W-:-:S04]  /*2310*/  IMAD.WIDE.U32 R16, R16, R19, RZ ;  /* 0x0000001310107225 */ /* 0x000fc800078e00ff */
[----:B------:R-:W-:-:S04]  /*2320*/  IMAD R19, R12, R19, RZ ;  /* 0x000000130c137224 */ /* 0x000fc800078e02ff */
[----:B------:R-:W-:Y:S01]  /*2330*/  IMAD.IADD R12, R17, 0x1, R19 ;  /* 0x00000001110c7824 */ /* 0x000fe200078e0213 */
[----:B0-----:R-:W-:Y:S01]  /*2340*/  IADD3 R19, P1, PT, -R3, R10, RZ ;  /* 0x0000000a03137210 */ /* 0x001fe20007f3e1ff */
[----:B------:R-:W-:-:S03]  /*2350*/  IMAD.WIDE.U32 R16, R16, R13, RZ ;  /* 0x0000000d10107225 */ /* 0x000fc600078e00ff */
[----:B------:R-:W-:Y:S01]  /*2360*/  ISETP.GE.U32.AND P0, PT, R19, R2, PT ;  /* 0x000000021300720c */ /* 0x000fe20003f06070 */
[----:B------:R-:W-:Y:S01]  /*2370*/  IMAD R21, R12, R13, RZ ;  /* 0x0000000d0c157224 */ /* 0x000fe200078e02ff */
[----:B------:R-:W-:Y:S02]  /*2380*/  SHF.R.S32.HI R13, RZ, 0x1f, R2 ;  /* 0x0000001fff0d7819 */ /* 0x000fe40000011402 */
[----:B------:R-:W-:Y:S01]  /*2390*/  IADD3.X R12, PT, PT, ~R4, R11, RZ, P1, !PT ;  /* 0x0000000b040c7210 */ /* 0x000fe20000ffe5ff */
[----:B------:R-:W-:Y:S01]  /*23a0*/  IMAD.IADD R18, R17, 0x1, R21 ;  /* 0x0000000111127824 */ /* 0x000fe200078e0215 */
[----:B------:R-:W-:Y:S02]  /*23b0*/  IADD3 R19, PT, PT, R20, 0x1, RZ ;  /* 0x0000000114137810 */ /* 0x000fe40007ffe0ff */
[----:B------:R-:W-:Y:S02]  /*23c0*/  ISETP.GE.U32.AND.EX P0, PT, R12, R13, PT, P0 ;  /* 0x0000000d0c00720c */ /* 0x000fe40003f06100 */
[----:B------:R-:W-:Y:S01]  /*23d0*/  IADD3 R7, P1, PT, R2, R7, RZ ;  /* 0x0000000702077210 */ /* 0x000fe20007f3e0ff */
[----:B------:R-:W-:-:S03]  /*23e0*/  IMAD.WIDE.U32 R16, R16, R19, RZ ;  /* 0x0000001310107225 */ /* 0x000fc600078e00ff */
[----:B------:R-:W-:Y:S01]  /*23f0*/  IADD3.X R6, PT, PT, R13, R6, RZ, P1, !PT ;  /* 0x000000060d067210 */ /* 0x000fe20000ffe4ff */
[----:B------:R-:W-:-:S05]  /*2400*/  IMAD R19, R18, R19, RZ ;  /* 0x0000001312137224 */ /* 0x000fca00078e02ff */
[----:B------:R-:W-:Y:S01]  /*2410*/  IADD3 R17, PT, PT, R17, R19, RZ ;  /* 0x0000001311117210 */ /* 0x000fe20007ffe0ff */
[----:B------:R-:W-:Y:S06]  /*2420*/  @!P0 BRA `(.L_x_710) ;  /* 0x0000000c00888947 */ /* 0x000fec0003800000 */
[C---:B------:R-:W-:Y:S01]  /*2430*/  IADD3 R3, P0, PT, R2.reuse, R3, RZ ;  /* 0x0000000302037210 */ /* 0x040fe20007f1e0ff */
[----:B------:R-:W-:Y:S01]  /*2440*/  UIADD3 UR4, UPT, UPT, UR4, 0x1, URZ ;  /* 0x0000000104047890 */ /* 0x000fe2000fffe0ff */
[C---:B------:R-:W-:Y:S01]  /*2450*/  IMAD.WIDE R14, R2.reuse, 0x4, R14 ;  /* 0x00000004020e7825 */ /* 0x040fe200078e020e */
[----:B------:R-:W-:-:S03]  /*2460*/  IADD3 R5, PT, PT, -R2, R5, RZ ;  /* 0x0000000502057210 */ /* 0x000fc60007ffe1ff */
[----:B------:R-:W-:Y:S01]  /*2470*/  IMAD.X R4, R13, 0x1, R4, P0 ;  /* 0x000000010d047824 */ /* 0x000fe200000e0604 */
[----:B------:R-:W-:-:S04]  /*2480*/  ISETP.GT.U32.AND P0, PT, R3, R8, PT ;  /* 0x000000080300720c */ /* 0x000fc80003f04070 */
[----:B------:R-:W-:-:S13]  /*2490*/  ISETP.GT.U32.AND.EX P0, PT, R4, R9, PT, P0 ;  /* 0x000000090400720c */ /* 0x000fda0003f04100 */
[----:B------:R-:W-:Y:S05]  /*24a0*/  @!P0 BRA `(.L_x_712) ;  /* 0xfffffffc000c8947 */ /* 0x000fea000383ffff */
[----:B------:R-:W-:-:S07]  /*24b0*/  MOV R12, R2 ;  /* 0x00000002000c7202 */ /* 0x000fce0000000f00 */
.L_x_711:
[----:B------:R-:W0:Y:S01]  /*24c0*/  S2R R13, SR_TID.X ;  /* 0x00000000000d7919 */ /* 0x000e220000002100 */
[----:B------:R-:W-:Y:S01]  /*24d0*/  IMAD.IADD R2, R10, 0x1, -R3 ;  /* 0x000000010a027824 */ /* 0x000fe200078e0a03 */
[----:B------:R-:W-:Y:S01]  /*24e0*/  ISETP.GE.U32.AND P1, PT, R3, R10, PT ;  /* 0x0000000a0300720c */ /* 0x000fe20003f26070 */
[----:B------:R-:W-:Y:S03]  /*24f0*/  BSSY.RECONVERGENT B1, `(.L_x_710) ;  /* 0x00000d5000017945 */ /* 0x000fe60003800200 */
[----:B0-----:R-:W-:-:S04]  /*2500*/  ISETP.GE.AND P0, PT, R13, R2, PT ;  /* 0x000000020d00720c */ /* 0x001fc80003f06270 */
[----:B------:R-:W-:-:S13]  /*2510*/  ISETP.GE.U32.OR.EX P0, PT, R4, R11, P0, P1 ;  /* 0x0000000b0400720c */ /* 0x000fda0000706510 */
[----:B------:R-:W-:Y:S05]  /*2520*/  @P0 BRA `(.L_x_713) ;  /* 0x0000000c00440947 */ /* 0x000fea0003800000 */
[----:B------:R-:W0:Y:S01]  /*2530*/  LDC R8, c[0x0][0x3c0] ;  /* 0x0000f000ff087b82 */ /* 0x000e220000000800 */
[----:B------:R-:W-:Y:S01]  /*2540*/  SHF.L.U32 R9, R0, 0xb, RZ ;  /* 0x0000000b00097819 */ /* 0x000fe200000006ff */
[----:B------:R-:W-:Y:S01]  /*2550*/  BSSY.RECONVERGENT B2, `(.L_x_714) ;  /* 0x0000066000027945 */ /* 0x000fe20003800200 */
[----:B------:R-:W-:Y:S02]  /*2560*/  LOP3.LUT R2, RZ, R13, RZ, 0x33, !PT ;  /* 0x0000000dff027212 */ /* 0x000fe400078e33ff */
[----:B------:R-:W-:-:S04]  /*2570*/  IADD3 R9, PT, PT, R9, R12, RZ ;  /* 0x0000000c09097210 */ /* 0x000fc80007ffe0ff */
[----:B------:R-:W-:Y:S01]  /*2580*/  IADD3 R9, PT, PT, -R9, R10, R2 ;  /* 0x0000000a09097210 */ /* 0x000fe20007ffe102 */
        /* <DEDUP_REMOVED lines=9> */
[----:B------:R-:W-:Y:S02]  /*2620*/  LOP3.LUT R10, R2, 0x1fffff0, RZ, 0xc0, !PT ;  /* 0x01fffff0020a7812 */ /* 0x000fe400078ec0ff */
[----:B------:R-:W-:Y:S02]  /*2630*/  MOV R2, R13 ;  /* 0x0000000d00027202 */ /* 0x000fe40000000f00 */
[----:B------:R-:W-:-:S07]  /*2640*/  IADD3 R10, PT, PT, -R10, RZ, RZ ;  /* 0x000000ff0a0a7210 */ /* 0x000fce0007ffe1ff */
.L_x_716:
        /* <DEDUP_REMOVED lines=11> */
[----:B--2---:R-:W-:-:S04]  /*2700*/  VIADD R18, R18, 0x1 ;  /* 0x0000000112127836 */ /* 0x004fc80000000000 */
[-C--:B------:R-:W-:Y:S02]  /*2710*/  IMAD R27, R17, R18.reuse, RZ ;  /* 0x00000012111b7224 */ /* 0x080fe400078e02ff */
[----:B------:R-:W-:Y:S01]  /*2720*/  IMAD.WIDE.U32 R16, R16, R18, RZ ;  /* 0x0000001210107225 */ /* 0x000fe200078e00ff */
[----:B---3--:R-:W-:Y:S01]  /*2730*/  IADD3 R19, PT, PT, R19, 0x1, RZ ;  /* 0x0000000113137810 */ /* 0x008fe20007ffe0ff */
[----:B------:R-:W2:Y:S03]  /*2740*/  LDG.E R18, desc[UR8][R14.64+0xc00] ;  /* 0x000c00080e127981 */ /* 0x000ea6000c1e1900 */
[----:B------:R-:W-:Y:S01]  /*2750*/  IADD3 R26, PT, PT, R17, R27, RZ ;  /* 0x0000001b111a7210 */ /* 0x000fe20007ffe0ff */
[----:B------:R-:W-:-:S04]  /*2760*/  IMAD.WIDE.U32 R16, R16, R19, RZ ;  /* 0x0000001310107225 */ /* 0x000fc800078e00ff */
[----:B------:R-:W-:Y:S02]  /*2770*/  IMAD R29, R26, R19, RZ ;  /* 0x000000131a1d7224 */ /* 0x000fe400078e02ff */
[----:B------:R-:W3:Y:S01]  /*2780*/  LDG.E R19, desc[UR8][R14.64+0x1000] ;  /* 0x001000080e137981 */ /* 0x000ee2000c1e1900 */
[----:B----4-:R-:W-:Y:S02]  /*2790*/  VIADD R27, R20, 0x1 ;  /* 0x00000001141b7836 */ /* 0x010fe40000000000 */
[----:B------:R-:W-:Y:S02]  /*27a0*/  IADD3 R20, PT, PT, R17, R29, RZ ;  /* 0x0000001d11147210 */ /* 0x000fe40007ffe0ff */
[----:B------:R-:W-:Y:S01]  /*27b0*/  IMAD.WIDE.U32 R16, R16, R27, RZ ;  /* 0x0000001b10107225 */ /* 0x000fe200078e00ff */
[----:B-----5:R-:W-:-:S03]  /*27c0*/  IADD3 R21, PT, PT, R21, 0x1, RZ ;  /* 0x0000000115157810 */ /* 0x020fc60007ffe0ff */
[----:B------:R-:W-:Y:S02]  /*27d0*/  IMAD R27, R20, R27, RZ ;  /* 0x0000001b141b7224 */ /* 0x000fe400078e02ff */
[----:B------:R-:W4:Y:S02]  /*27e0*/  LDG.E R20, desc[UR8][R14.64+0x1400] ;  /* 0x001400080e147981 */ /* 0x000f24000c1e1900 */
[----:B------:R-:W-:Y:S02]  /*27f0*/  IMAD.IADD R26, R17, 0x1, R27 ;  /* 0x00000001111a7824 */ /* 0x000fe400078e021b */
[----:B------:R-:W-:-:S04]  /*2800*/  IMAD.WIDE.U32 R16, R16, R21, RZ ;  /* 0x0000001510107225 */ /* 0x000fc800078e00ff */
[----:B------:R-:W-:Y:S01]  /*2810*/  IMAD R27, R26, R21, RZ ;  /* 0x000000151a1b7224 */ /* 0x000fe200078e02ff */
[----:B------:R-:W-:Y:S01]  /*2820*/  IADD3 R23, PT, PT, R23, 0x1, RZ ;  /* 0x0000000117177810 */ /* 0x000fe20007ffe0ff */
[----:B------:R-:W5:Y:S03]  /*2830*/  LDG.E R21, desc[UR8][R14.64+0x1800] ;  /* 0x001800080e157981 */ /* 0x000f66000c1e1900 */
[----:B------:R-:W-:Y:S01]  /*2840*/  IADD3 R26, PT, PT, R17, R27, RZ ;  /* 0x0000001b111a7210 */ /* 0x000fe20007ffe0ff */
[----:B------:R-:W-:-:S04]  /*2850*/  IMAD.WIDE.U32 R16, R16, R23, RZ ;  /* 0x0000001710107225 */ /* 0x000fc800078e00ff */
[----:B------:R-:W-:Y:S02]  /*2860*/  IMAD R27, R26, R23, RZ ;  /* 0x000000171a1b7224 */ /* 0x000fe400078e02ff */
[----:B------:R0:W5:Y:S01]  /*2870*/  LDG.E R23, desc[UR8][R14.64+0x1c00] ;  /* 0x001c00080e177981 */ /* 0x000162000c1e1900 */
[----:B------:R-:W-:Y:S01]  /*2880*/  VIADD R25, R25, 0x1 ;  /* 0x0000000119197836 */ /* 0x000fe20000000000 */
        /* <DEDUP_REMOVED lines=11> */
[----:B------:R-:W-:-:S03]  /*2940*/  IMAD.WIDE.U32 R16, R16, R25, RZ ;  /* 0x0000001910107225 */ /* 0x000fc600078e00ff */
[----:B------:R-:W-:Y:S01]  /*2950*/  IADD3.X R15, PT, PT, RZ, R15, RZ, P2, !PT ;  /* 0x0000000fff0f7210 */ /* 0x000fe200017fe4ff */
[----:B------:R-:W-:Y:S01]  /*2960*/  IMAD R27, R24, R25, RZ ;  /* 0x00000019181b7224 */ /* 0x000fe200078e02ff */
[----:B------:R-:W-:-:S04]  /*2970*/  IADD3 R25, PT, PT, R22, 0x1, RZ ;  /* 0x0000000116197810 */ /* 0x000fc80007ffe0ff */
        /* <DEDUP_REMOVED lines=14> */
[----:B--2---:R-:W-:-:S04]  /*2a60*/  VIADD R11, R18, 0x1 ;  /* 0x00000001120b7836 */ /* 0x004fc80000000000 */
[----:B------:R-:W-:-:S04]  /*2a70*/  IMAD.WIDE.U32 R16, R16, R11, RZ ;  /* 0x0000000b10107225 */ /* 0x000fc800078e00ff */
[----:B------:R-:W-:Y:S01]  /*2a80*/  IMAD R11, R12, R11, RZ ;  /* 0x0000000b0c0b7224 */ /* 0x000fe200078e02ff */
[----:B---3--:R-:W-:-:S03]  /*2a90*/  IADD3 R19, PT, PT, R19, 0x1, RZ ;  /* 0x0000000113137810 */ /* 0x008fc60007ffe0ff */
[----:B------:R-:W-:Y:S02]  /*2aa0*/  IMAD.IADD R12, R17, 0x1, R11 ;  /* 0x00000001110c7824 */ /* 0x000fe400078e020b */
[----:B------:R-:W-:-:S04]  /*2ab0*/  IMAD.WIDE.U32 R16, R16, R19, RZ ;  /* 0x0000001310107225 */ /* 0x000fc800078e00ff */
[----:B------:R-:W-:Y:S01]  /*2ac0*/  IMAD R19, R12, R19, RZ ;  /* 0x000000130c137224 */ /* 0x000fe200078e02ff */
[----:B----4-:R-:W-:-:S04]  /*2ad0*/  IADD3 R11, PT, PT, R20, 0x1, RZ ;  /* 0x00000001140b7810 */ /* 0x010fc80007ffe0ff */
[----:B------:R-:W-:Y:S01]  /*2ae0*/  IADD3 R12, PT, PT, R17, R19, RZ ;  /* 0x00000013110c7210 */ /* 0x000fe20007ffe0ff */
[----:B------:R-:W-:-:S04]  /*2af0*/  IMAD.WIDE.U32 R16, R16, R11, RZ ;  /* 0x0000000b10107225 */ /* 0x000fc800078e00ff */
[----:B------:R-:W-:Y:S02]  /*2b00*/  IMAD R11, R12, R11, RZ ;  /* 0x0000000b0c0b7224 */ /* 0x000fe400078e02ff */
[----:B-----5:R-:W-:-:S03]  /*2b10*/  VIADD R21, R21, 0x1 ;  /* 0x0000000115157836 */ /* 0x020fc60000000000 */
[----:B------:R-:W-:Y:S01]  /*2b20*/  IADD3 R12, PT, PT, R17, R11, RZ ;  /* 0x0000000b110c7210 */ /* 0x000fe20007ffe0ff */
[----:B------:R-:W-:-:S04]  /*2b30*/  IMAD.WIDE.U32 R16, R16, R21, RZ ;  /* 0x0000001510107225 */ /* 0x000fc800078e00ff */
[----:B------:R-:W-:Y:S01]  /*2b40*/  IMAD R21, R12, R21, RZ ;  /* 0x000000150c157224 */ /* 0x000fe200078e02ff */
[----:B------:R-:W-:-:S03]  /*2b50*/  IADD3 R23, PT, PT, R23, 0x1, RZ ;  /* 0x0000000117177810 */ /* 0x000fc60007ffe0ff */
[----:B------:R-:W-:Y:S02]  /*2b60*/  IMAD.IADD R12, R17, 0x1, R21 ;  /* 0x00000001110c7824 */ /* 0x000fe400078e0215 */
[----:B------:R-:W-:-:S04]  /*2b70*/  IMAD.WIDE.U32 R16, R16, R23, RZ ;  /* 0x0000001710107225 */ /* 0x000fc800078e00ff */
[----:B------:R-:W-:-:S04]  /*2b80*/  IMAD R23, R12, R23, RZ ;  /* 0x000000170c177224 */ /* 0x000fc800078e02ff */
[----:B------:R-:W-:Y:S01]  /*2b90*/  IMAD.IADD R17, R17, 0x1, R23 ;  /* 0x0000000111117824 */ /* 0x000fe200078e0217 */
[----:B------:R-:W-:Y:S06]  /*2ba0*/  @P1 BRA `(.L_x_716) ;  /* 0xfffffff800a81947 */ /* 0x000fec000383ffff */
.L_x_715:
[----:B------:R-:W-:Y:S05]  /*2bb0*/  BSYNC.RECONVERGENT B2 ;  /* 0x0000000000027941 */ /* 0x000fea0003800200 */
.L_x_714:
[----:B------:R-:W-:Y:S05]  /*2bc0*/  @!P0 BRA `(.L_x_713) ;  /* 0x00000004009c8947 */ /* 0x000fea0003800000 */
[----:B------:R-:W-:Y:S01]  /*2bd0*/  ISETP.GE.U32.AND P1, PT, R9, 0x8, PT ;  /* 0x000000080900780c */ /* 0x000fe20003f26070 */
[----:B------:R-:W-:Y:S01]  /*2be0*/  BSSY.RECONVERGENT B2, `(.L_x_717) ;  /* 0x0000031000027945 */ /* 0x000fe20003800200 */
[----:B------:R-:W-:-:S04]  /*2bf0*/  LOP3.LUT R18, R8, 0x7, RZ, 0xc0, !PT ;  /* 0x0000000708127812 */ /* 0x000fc800078ec0ff */
[----:B------:R-:W-:-:S07]  /*2c00*/  ISETP.NE.AND P0, PT, R18, RZ, PT ;  /* 0x000000ff1200720c */ /* 0x000fce0003f05270 */
[----:B------:R-:W-:Y:S06]  /*2c10*/  @!P1 BRA `(.L_x_718) ;  /* 0x0000000000b49947 */ /* 0x000fec0003800000 */
[----:B------:R-:W-:-:S04]  /*2c20*/  IADD3 R9, P1, PT, R2, R3, RZ ;  /* 0x0000000302097210 */ /* 0x000fc80007f3e0ff */
[----:B------:R-:W-:Y:S02]  /*2c30*/  IADD3.X R12, PT, PT, RZ, R4, RZ, P1, !PT ;  /* 0x00000004ff0c7210 */ /* 0x000fe40000ffe4ff */
[----:B------:R-:W-:-:S04]  /*2c40*/  LEA R10, P1, R9, UR6, 0x2 ;  /* 0x00000006090a7c11 */ /* 0x000fc8000f8210ff */
        /* <DEDUP_REMOVED lines=34> */
[----:B------:R-:W-:Y:S02]  /*2e70*/  IMAD.IADD R10, R17, 0x1, R13 ;  /* 0x00000001110a7824 */ /* 0x000fe400078e020d */
[----:B------:R-:W-:-:S04]  /*2e80*/  IMAD.WIDE.U32 R16, R16, R9, RZ ;  /* 0x0000000910107225 */ /* 0x000fc800078e00ff */
[----:B------:R-:W-:Y:S01]  /*2e90*/  IMAD R11, R10, R9, RZ ;  /* 0x000000090a0b7224 */ /* 0x000fe200078e02ff */
[----:B------:R-:W-:-:S04]  /*2ea0*/  IADD3 R9, PT, PT, R12, 0x1, RZ ;  /* 0x000000010c097810 */ /* 0x000fc80007ffe0ff */
[----:B------:R-:W-:Y:S01]  /*2eb0*/  IADD3 R10, PT, PT, R17, R11, RZ ;  /* 0x0000000b110a7210 */ /* 0x000fe20007ffe0ff */
[----:B------:R-:W-:-:S04]  /*2ec0*/  IMAD.WIDE.U32 R16, R16, R9, RZ ;  /* 0x0000000910107225 */ /* 0x000fc800078e00ff */
[----:B------:R-:W-:-:S05]  /*2ed0*/  IMAD R9, R10, R9, RZ ;  /* 0x000000090a097224 */ /* 0x000fca00078e02ff */
[----:B------:R-:W-:-:S07]  /*2ee0*/  IADD3 R17, PT, PT, R17, R9, RZ ;  /* 0x0000000911117210 */ /* 0x000fce0007ffe0ff */
.L_x_718:
[----:B------:R-:W-:Y:S05]  /*2ef0*/  BSYNC.RECONVERGENT B2 ;  /* 0x0000000000027941 */ /* 0x000fea0003800200 */
.L_x_717:
[----:B------:R-:W-:Y:S05]  /*2f00*/  @!P0 BRA `(.L_x_713) ;  /* 0x0000000000cc8947 */ /* 0x000fea0003800000 */
[----:B------:R-:W-:Y:S01]  /*2f10*/  ISETP.GE.U32.AND P1, PT, R18, 0x4, PT ;  /* 0x000000041200780c */ /* 0x000fe20003f26070 */
[----:B------:R-:W-:Y:S01]  /*2f20*/  BSSY.RECONVERGENT B2, `(.L_x_719) ;  /* 0x000001c000027945 */ /* 0x000fe20003800200 */
[----:B------:R-:W-:-:S11]  /*2f30*/  LOP3.LUT P0, RZ, R8, 0x3, RZ, 0xc0, !PT ;  /* 0x0000000308ff7812 */ /* 0x000fd6000780c0ff */
[----:B------:R-:W-:Y:S05]  /*2f40*/  @!P1 BRA `(.L_x_720) ;  /* 0x0000000000649947 */ /* 0x000fea0003800000 */
[----:B------:R-:W-:-:S04]  /*2f50*/  IADD3 R3, P1, PT, R2, R3, RZ ;  /* 0x0000000302037210 */ /* 0x000fc80007f3e0ff */
[----:B------:R-:W-:Y:S02]  /*2f60*/  IADD3.X R4, PT, PT, RZ, R4, RZ, P1, !PT ;  /* 0x00000004ff047210 */ /* 0x000fe40000ffe4ff */
[----:B------:R-:W-:-:S04]  /*2f70*/  LEA R8, P1, R3, UR6, 0x2 ;  /* 0x0000000603087c11 */ /* 0x000fc8000f8210ff */
[----:B------:R-:W-:-:S05]  /*2f80*/  LEA.HI.X R9, R3, UR7, R4, 0x2, P1 ;  /* 0x0000000703097c11 */ /* 0x000fca00088f1404 */
[----:B------:R-:W2:Y:S04]  /*2f90*/  LDG.E R3, desc[UR8][R8.64] ;  /* 0x0000000808037981 */ /* 0x000ea8000c1e1900 */
[----:B------:R-:W3:Y:S04]  /*2fa0*/  LDG.E R4, desc[UR8][R8.64+0x400] ;  /* 0x0004000808047981 */ /* 0x000ee8000c1e1900 */
[----:B------:R-:W4:Y:S04]  /*2fb0*/  LDG.E R10, desc[UR8][R8.64+0x800] ;  /* 0x00080008080a7981 */ /* 0x000f28000c1e1900 */
[----:B------:R-:W5:Y:S01]  /*2fc0*/  LDG.E R12, desc[UR8][R8.64+0xc00] ;  /* 0x000c0008080c7981 */ /* 0x000f62000c1e1900 */
[----:B------:R-:W-:Y:S01]  /*2fd0*/  IADD3 R2, PT, PT, R2, 0x400, RZ ;  /* 0x0000040002027810 */ /* 0x000fe20007ffe0ff */
        /* <DEDUP_REMOVED lines=8> */
[----:B------:R-:W-:-:S05]  /*3060*/  IMAD R11, R11, R4, RZ ;  /* 0x000000040b0b7224 */ /* 0x000fca00078e02ff */
[----:B------:R-:W-:Y:S01]  /*3070*/  IADD3 R11, PT, PT, R17, R11, RZ ;  /* 0x0000000b110b7210 */ /* 0x000fe20007ffe0ff */
[----:B------:R-:W-:-:S04]  /*3080*/  IMAD.WIDE.U32 R16, R16, R10, RZ ;  /* 0x0000000a10107225 */ /* 0x000fc800078e00ff */
[----:B------:R-:W-:-:S04]  /*3090*/  IMAD R11, R11, R10, RZ ;  /* 0x0000000a0b0b7224 */ /* 0x000fc800078e02ff */
[----:B------:R-:W-:Y:S02]  /*30a0*/  IMAD.IADD R11, R17, 0x1, R11 ;  /* 0x00000001110b7824 */ /* 0x000fe400078e020b */
[----:B------:R-:W-:-:S04]  /*30b0*/  IMAD.WIDE.U32 R16, R16, R12, RZ ;  /* 0x0000000c10107225 */ /* 0x000fc800078e00ff */
[----:B------:R-:W-:-:S05]  /*30c0*/  IMAD R11, R11, R12, RZ ;  /* 0x0000000c0b0b7224 */ /* 0x000fca00078e02ff */
[----:B------:R-:W-:-:S07]  /*30d0*/  IADD3 R17, PT, PT, R17, R11, RZ ;  /* 0x0000000b11117210 */ /* 0x000fce0007ffe0ff */
.L_x_720:
[----:B------:R-:W-:Y:S05]  /*30e0*/  BSYNC.RECONVERGENT B2 ;  /* 0x0000000000027941 */ /* 0x000fea0003800200 */
.L_x_719:
[----:B------:R-:W-:Y:S05]  /*30f0*/  @!P0 BRA `(.L_x_713) ;  /* 0x0000000000508947 */ /* 0x000fea0003800000 */
[----:B------:R-:W-:Y:S02]  /*3100*/  LOP3.LUT R5, R5, 0xffff, RZ, 0xc0, !PT ;  /* 0x0000ffff05057812 */ /* 0x000fe400078ec0ff */
[----:B------:R-:W-:Y:S02]  /*3110*/  IADD3 R3, P0, PT, R2, R7, RZ ;  /* 0x0000000702037210 */ /* 0x000fe40007f1e0ff */
[----:B------:R-:W-:Y:S02]  /*3120*/  LEA.HI R2, R5, 0x1, RZ, 0x18 ;  /* 0x0000000105027811 */ /* 0x000fe400078fc0ff */
[----:B------:R-:W-:Y:S01]  /*3130*/  LEA R7, P1, R3, UR6, 0x2 ;  /* 0x0000000603077c11 */ /* 0x000fe2000f8210ff */
[----:B------:R-:W-:Y:S01]  /*3140*/  IMAD.X R6, RZ, RZ, R6, P0 ;  /* 0x000000ffff067224 */ /* 0x000fe200000e0606 */
[----:B------:R-:W-:-:S04]  /*3150*/  LOP3.LUT R2, R2, 0x3, RZ, 0xc0, !PT ;  /* 0x0000000302027812 */ /* 0x000fc800078ec0ff */
[----:B------:R-:W-:Y:S02]  /*3160*/  LEA.HI.X R6, R3, UR7, R6, 0x2, P1 ;  /* 0x0000000703067c11 */ /* 0x000fe400088f1406 */
[----:B------:R-:W-:-:S07]  /*3170*/  IADD3 R4, PT, PT, -R2, RZ, RZ ;  /* 0x000000ff02047210 */ /* 0x000fce0007ffe1ff */
.L_x_721:
[----:B------:R-:W-:Y:S01]  /*3180*/  MOV R2, R7 ;  /* 0x0000000700027202 */ /* 0x000fe20000000f00 */
[----:B------:R-:W-:-:S05]  /*3190*/  IMAD.MOV.U32 R3, RZ, RZ, R6 ;  /* 0x000000ffff037224 */ /* 0x000fca00078e0006 */
[----:B------:R-:W2:Y:S01]  /*31a0*/  LDG.E R2, desc[UR8][R2.64] ;  /* 0x0000000802027981 */ /* 0x000ea2000c1e1900 */
[----:B------:R-:W-:Y:S02]  /*31b0*/  IADD3 R4, PT, PT, R4, 0x1, RZ ;  /* 0x0000000104047810 */ /* 0x000fe40007ffe0ff */
[----:B------:R-:W-:Y:S02]  /*31c0*/  IADD3 R7, P1, PT, R7, 0x400, RZ ;  /* 0x0000040007077810 */ /* 0x000fe40007f3e0ff */
[----:B------:R-:W-:Y:S02]  /*31d0*/  ISETP.NE.AND P0, PT, R4, RZ, PT ;  /* 0x000000ff0400720c */ /* 0x000fe40003f05270 */
[----:B------:R-:W-:Y:S02]  /*31e0*/  IADD3.X R6, PT, PT, RZ, R6, RZ, P1, !PT ;  /* 0x00000006ff067210 */ /* 0x000fe40000ffe4ff */
[----:B--2---:R-:W-:-:S05]  /*31f0*/  IADD3 R5, PT, PT, R2, 0x1, RZ ;  /* 0x0000000102057810 */ /* 0x004fca0007ffe0ff */
[-C--:B------:R-:W-:Y:S02]  /*3200*/  IMAD R9, R17, R5.reuse, RZ ;  /* 0x0000000511097224 */ /* 0x080fe400078e02ff */
[----:B------:R-:W-:-:S04]  /*3210*/  IMAD.WIDE.U32 R16, R16, R5, RZ ;  /* 0x0000000510107225 */ /* 0x000fc800078e00ff */
[----:B------:R-:W-:Y:S01]  /*3220*/  IMAD.IADD R17, R17, 0x1, R9 ;  /* 0x0000000111117824 */ /* 0x000fe200078e0209 */
[----:B------:R-:W-:Y:S06]  /*3230*/  @P0 BRA `(.L_x_721) ;  /* 0xfffffffc00d00947 */ /* 0x000fec000383ffff */
.L_x_713:
[----:B------:R-:W-:Y:S05]  /*3240*/  BSYNC.RECONVERGENT B1 ;  /* 0x0000000000017941 */ /* 0x000fea0003800200 */
.L_x_710:
[----:B------:R-:W0:Y:S01]  /*3250*/  S2R R9, SR_LANEID ;  /* 0x0000000000097919 */ /* 0x000e220000000000 */
[----:B------:R-:W1:Y:S04]  /*3260*/  SHFL.DOWN PT, R3, R17, 0x1, 0x1f ;  /* 0x08201f0011037f89 */ /* 0x000e6800000e0000 */
[----:B------:R-:W2:Y:S01]  /*3270*/  SHFL.DOWN PT, R2, R16, 0x1, 0x1f ;  /* 0x08201f0010027f89 */ /* 0x000ea200000e0000 */
[----:B------:R-:W3:Y:S01]  /*3280*/  S2R R11, SR_TID.X ;  /* 0x00000000000b7919 */ /* 0x000ee20000002100 */
        /* <DEDUP_REMOVED lines=12> */
[----:B-1----:R-:W-:Y:S02]  /*3350*/  SEL R5, R4, RZ, !P0 ;  /* 0x000000ff04057207 */ /* 0x002fe40004000000 */
[----:B------:R-:W-:-:S03]  /*3360*/  ISETP.GT.AND P0, PT, R9, 0x1b, PT ;  /* 0x0000001b0900780c */ /* 0x000fc60003f04270 */
[-C--:B------:R-:W-:Y:S02]  /*3370*/  IMAD R7, R5, R2.reuse, RZ ;  /* 0x0000000205077224 */ /* 0x080fe400078e02ff */
[----:B------:R-:W-:-:S04]  /*3380*/  IMAD.WIDE.U32 R4, R3, R2, RZ ;  /* 0x0000000203047225 */ /* 0x000fc800078e00ff */
[----:B------:R-:W-:Y:S02]  /*3390*/  IMAD R7, R3, R6, R7 ;  /* 0x0000000603077224 */ /* 0x000fe400078e0207 */
[----:B------:R-:W0:Y:S02]  /*33a0*/  SHFL.DOWN PT, R3, R4, 0x4, 0x1f ;  /* 0x08801f0004037f89 */ /* 0x000e2400000e0000 */
[----:B------:R-:W-:-:S05]  /*33b0*/  IMAD.IADD R10, R5, 0x1, R7 ;  /* 0x00000001050a7824 */ /* 0x000fca00078e0207 */
[----:B------:R-:W1:Y:S01]  /*33c0*/  SHFL.DOWN PT, R5, R10, 0x4, 0x1f ;  /* 0x08801f000a057f89 */ /* 0x000e6200000e0000 */
[----:B0-----:R-:W-:-:S05]  /*33d0*/  SEL R3, R3, 0x1, !P0 ;  /* 0x0000000103037807 */ /* 0x001fca0004000000 */
[-C--:B------:R-:W-:Y:S01]  /*33e0*/  IMAD.WIDE.U32 R6, R3, R4.reuse, RZ ;  /* 0x0000000403067225 */ /* 0x080fe200078e00ff */
[----:B-1----:R-:W-:Y:S02]  /*33f0*/  SEL R5, R5, RZ, !P0 ;  /* 0x000000ff05057207 */ /* 0x002fe40004000000 */
[----:B------:R-:W-:Y:S02]  /*3400*/  ISETP.GT.AND P0, PT, R9, 0x17, PT ;  /* 0x000000170900780c */ /* 0x000fe40003f04270 */
[----:B------:R-:W0:Y:S01]  /*3410*/  SHFL.DOWN PT, R2, R6, 0x8, 0x1f ;  /* 0x09001f0006027f89 */ /* 0x000e2200000e0000 */
[----:B------:R-:W-:-:S04]  /*3420*/  IMAD R5, R5, R4, RZ ;  /* 0x0000000405057224 */ /* 0x000fc800078e02ff */
[----:B------:R-:W-:-:S05]  /*3430*/  IMAD R5, R3, R10, R5 ;  /* 0x0000000a03057224 */ /* 0x000fca00078e0205 */
[----:B------:R-:W-:Y:S02]  /*3440*/  IADD3 R8, PT, PT, R7, R5, RZ ;  /* 0x0000000507087210 */ /* 0x000fe40007ffe0ff */
[----:B------:R-:W1:Y:S03]  /*3450*/  @!P1 S2R R7, SR_CgaCtaId ;  /* 0x0000000000079919 */ /* 0x000e660000008800 */
[----:B------:R-:W2:Y:S01]  /*3460*/  SHFL.DOWN PT, R3, R8, 0x8, 0x1f ;  /* 0x09001f0008037f89 */ /* 0x000ea200000e0000 */
[----:B0-----:R-:W-:Y:S02]  /*3470*/  SEL R5, R2, 0x1, !P0 ;  /* 0x0000000102057807 */ /* 0x001fe40004000000 */
[----:B--2---:R-:W-:Y:S02]  /*3480*/  SEL R3, R3, RZ, !P0 ;  /* 0x000000ff03037207 */ /* 0x004fe40004000000 */
[----:B------:R-:W-:-:S03]  /*3490*/  ISETP.GT.AND P0, PT, R9, 0xf, PT ;  /* 0x0000000f0900780c */ /* 0x000fc60003f04270 */
[-C--:B------:R-:W-:Y:S02]  /*34a0*/  IMAD R4, R3, R6.reuse, RZ ;  /* 0x0000000603047224 */ /* 0x080fe400078e02ff */
[----:B------:R-:W-:Y:S01]  /*34b0*/  IMAD.WIDE.U32 R2, R5, R6, RZ ;  /* 0x0000000605027225 */ /* 0x000fe200078e00ff */
[----:B------:R-:W-:-:S03]  /*34c0*/  @!P1 MOV R6, 0x400 ;  /* 0x0000040000069802 */ /* 0x000fc60000000f00 */
[----:B------:R-:W-:Y:S01]  /*34d0*/  IMAD R5, R5, R8, R4 ;  /* 0x0000000805057224 */ /* 0x000fe200078e0204 */
[----:B-1----:R-:W-:-:S04]  /*34e0*/  @!P1 LEA R7, R7, R6, 0x18 ;  /* 0x0000000607079211 */ /* 0x002fc800078ec0ff */
[----:B------:R-:W-:Y:S02]  /*34f0*/  IADD3 R10, PT, PT, R3, R5, RZ ;  /* 0x00000005030a7210 */ /* 0x000fe40007ffe0ff */
[----:B------:R-:W0:Y:S04]  /*3500*/  SHFL.DOWN PT, R3, R2, 0x10, 0x1f ;  /* 0x0a001f0002037f89 */ /* 0x000e2800000e0000 */
[----:B------:R-:W1:Y:S01]  /*3510*/  SHFL.DOWN PT, R4, R10, 0x10, 0x1f ;  /* 0x0a001f000a047f89 */ /* 0x000e6200000e0000 */
[----:B0-----:R-:W-:Y:S02]  /*3520*/  SEL R3, R3, 0x1, !P0 ;  /* 0x0000000103037807 */ /* 0x001fe40004000000 */
[----:B-1----:R-:W-:-:S03]  /*3530*/  SEL R5, R4, RZ, !P0 ;  /* 0x000000ff04057207 */ /* 0x002fc60004000000 */
[-C--:B------:R-:W-:Y:S01]  /*3540*/  IMAD.WIDE.U32 R8, R3, R2.reuse, RZ ;  /* 0x0000000203087225 */ /* 0x080fe200078e00ff */
[----:B---3--:R-:W-:Y:S02]  /*3550*/  @!P1 SHF.R.U32.HI R4, RZ, 0x2, R11 ;  /* 0x00000002ff049819 */ /* 0x008fe4000001160b */
[----:B------:R-:W-:Y:S01]  /*3560*/  ISETP.NE.AND P0, PT, R11, RZ, PT ;  /* 0x000000ff0b00720c */ /* 0x000fe20003f05270 */
[----:B------:R-:W-:Y:S01]  /*3570*/  IMAD R5, R5, R2, RZ ;  /* 0x0000000205057224 */ /* 0x000fe200078e02ff */
[----:B------:R-:W-:-:S03]  /*3580*/  @!P1 LOP3.LUT R4, R4, 0xf8, RZ, 0xc0, !PT ;  /* 0x000000f804049812 */ /* 0x000fc600078ec0ff */
[----:B------:R-:W-:Y:S01]  /*3590*/  IMAD R5, R3, R10, R5 ;  /* 0x0000000a03057224 */ /* 0x000fe200078e0205 */
[----:B------:R-:W-:-:S03]  /*35a0*/  @!P1 IADD3 R7, PT, PT, R4, R7, RZ ;  /* 0x0000000704079210 */ /* 0x000fc60007ffe0ff */
[----:B------:R-:W-:-:S05]  /*35b0*/  IMAD.IADD R9, R9, 0x1, R5 ;  /* 0x0000000109097824 */ /* 0x000fca00078e0205 */
[----:B------:R0:W-:Y:S01]  /*35c0*/  @!P1 STS.64 [R7+0x8], R8 ;  /* 0x0000080807009388 */ /* 0x0001e20000000a00 */
[----:B------:R-:W-:Y:S06]  /*35d0*/  BAR.SYNC.DEFER_BLOCKING 0x0 ;  /* 0x0000000000007b1d */ /* 0x000fec0000010000 */
[----:B------:R-:W-:Y:S05]  /*35e0*/  @P0 BRA `(.L_x_709) ;  /* 0x00000000008c0947 */ /* 0x000fea0003800000 */
[----:B------:R-:W1:Y:S01]  /*35f0*/  S2UR UR5, SR_CgaCtaId ;  /* 0x00000000000579c3 */ /* 0x000e620000008800 */
[----:B------:R-:W-:Y:S02]  /*3600*/  UMOV UR4, 0x400 ;  /* 0x0000040000047882 */ /* 0x000fe40000000000 */
[----:B-1----:R-:W-:-:S09]  /*3610*/  ULEA UR4, UR5, UR4, 0x18 ;  /* 0x0000000405047291 */ /* 0x002fd2000f8ec0ff */
[----:B------:R-:W1:Y:S04]  /*3620*/  LDS.128 R12, [UR4+0x10] ;  /* 0x00001004ff0c7984 */ /* 0x000e680008000c00 */
[----:B0-----:R-:W0:Y:S01]  /*3630*/  LDS.128 R4, [UR4+0x20] ;  /* 0x00002004ff047984 */ /* 0x001e220008000c00 */
[-C--:B-1----:R-:W-:Y:S02]  /*3640*/  IMAD R10, R13, R8.reuse, RZ ;  /* 0x000000080d0a7224 */ /* 0x082fe400078e02ff */
[----:B------:R-:W-:-:S04]  /*3650*/  IMAD.WIDE.U32 R2, R12, R8, RZ ;  /* 0x000000080c027225 */ /* 0x000fc800078e00ff */
[----:B------:R-:W-:Y:S02]  /*3660*/  IMAD R9, R12, R9, R10 ;  /* 0x000000090c097224 */ /* 0x000fe400078e020a */
[----:B------:R-:W-:-:S03]  /*3670*/  IMAD.WIDE.U32 R12, R2, R14, RZ ;  /* 0x0000000e020c7225 */ /* 0x000fc600078e00ff */
[----:B------:R-:W-:Y:S02]  /*3680*/  IADD3 R3, PT, PT, R3, R9, RZ ;  /* 0x0000000903037210 */ /* 0x000fe40007ffe0ff */
[----:B------:R-:W1:Y:S03]  /*3690*/  LDS.128 R8, [UR4+0x30] ;  /* 0x00003004ff087984 */ /* 0x000e660008000c00 */
[----:B------:R-:W-:-:S04]  /*36a0*/  IMAD R3, R3, R14, RZ ;  /* 0x0000000e03037224 */ /* 0x000fc800078e02ff */
[----:B------:R-:W-:Y:S02]  /*36b0*/  IMAD R3, R2, R15, R3 ;  /* 0x0000000f02037224 */ /* 0x000fe400078e0203 */
[----:B0-----:R-:W-:-:S04]  /*36c0*/  IMAD.WIDE.U32 R14, R12, R4, RZ ;  /* 0x000000040c0e7225 */ /* 0x001fc800078e00ff */
[----:B------:R-:W-:-:S04]  /*36d0*/  IMAD.IADD R3, R13, 0x1, R3 ;  /* 0x000000010d037824 */ /* 0x000fc800078e0203 */
[----:B------:R-:W-:-:S04]  /*36e0*/  IMAD R3, R3, R4, RZ ;  /* 0x0000000403037224 */ /* 0x000fc800078e02ff */
[----:B------:R-:W-:Y:S02]  /*36f0*/  IMAD R3, R5, R12, R3 ;  /* 0x0000000c05037224 */ /* 0x000fe400078e0203 */
[----:B------:R-:W-:-:S03]  /*3700*/  IMAD.WIDE.U32 R4, R14, R6, RZ ;  /* 0x000000060e047225 */ /* 0x000fc600078e00ff */
[----:B------:R-:W-:-:S05]  /*3710*/  IADD3 R3, PT, PT, R15, R3, RZ ;  /* 0x000000030f037210 */ /* 0x000fca0007ffe0ff */
[----:B------:R-:W-:Y:S02]  /*3720*/  IMAD R13, R3, R6, RZ ;  /* 0x00000006030d7224 */ /* 0x000fe400078e02ff */
[----:B------:R-:W0:Y:S02]  /*3730*/  LDS.64 R2, [UR4+0x40] ;  /* 0x00004004ff027984 */ /* 0x000e240008000a00 */
[----:B------:R-:W-:-:S05]  /*3740*/  IMAD R13, R14, R7, R13 ;  /* 0x000000070e0d7224 */ /* 0x000fca00078e020d */
[----:B------:R-:W-:Y:S01]  /*3750*/  IADD3 R5, PT, PT, R5, R13, RZ ;  /* 0x0000000d05057210 */ /* 0x000fe20007ffe0ff */
[----:B-1----:R-:W-:-:S04]  /*3760*/  IMAD.WIDE.U32 R6, R4, R8, RZ ;  /* 0x0000000804067225 */ /* 0x002fc800078e00ff */
[----:B------:R-:W-:-:S04]  /*3770*/  IMAD R5, R5, R8, RZ ;  /* 0x0000000805057224 */ /* 0x000fc800078e02ff */
[----:B------:R-:W-:-:S04]  /*3780*/  IMAD R5, R9, R4, R5 ;  /* 0x0000000409057224 */ /* 0x000fc800078e0205 */
[----:B------:R-:W-:-:S04]  /*3790*/  IMAD.IADD R5, R7, 0x1, R5 ;  /* 0x0000000107057824 */ /* 0x000fc800078e0205 */
[-C--:B------:R-:W-:Y:S02]  /*37a0*/  IMAD R7, R5, R10.reuse, RZ ;  /* 0x0000000a05077224 */ /* 0x080fe400078e02ff */
[----:B------:R-:W-:-:S04]  /*37b0*/  IMAD.WIDE.U32 R4, R6, R10, RZ ;  /* 0x0000000a06047225 */ /* 0x000fc800078e00ff */
[----:B------:R-:W-:-:S05]  /*37c0*/  IMAD R7, R6, R11, R7 ;  /* 0x0000000b06077224 */ /* 0x000fca00078e0207 */
[----:B------:R-:W-:-:S05]  /*37d0*/  IADD3 R5, PT, PT, R5, R7, RZ ;  /* 0x0000000705057210 */ /* 0x000fca0007ffe0ff */
[-C--:B0-----:R-:W-:Y:S02]  /*37e0*/  IMAD R5, R5, R2.reuse, RZ ;  /* 0x0000000205057224 */ /* 0x081fe400078e02ff */
[----:B------:R-:W-:-:S04]  /*37f0*/  IMAD.WIDE.U32 R8, R4, R2, RZ ;  /* 0x0000000204087225 */ /* 0x000fc800078e00ff */
[----:B------:R-:W-:-:S05]  /*3800*/  IMAD R5, R3, R4, R5 ;  /* 0x0000000403057224 */ /* 0x000fca00078e0205 */
[----:B------:R-:W-:-:S07]  /*3810*/  IADD3 R9, PT, PT, R9, R5, RZ ;  /* 0x0000000509097210 */ /* 0x000fce0007ffe0ff */
.L_x_709:
[----:B------:R-:W-:Y:S05]  /*3820*/  BSYNC.RECONVERGENT B0 ;  /* 0x0000000000007941 */ /* 0x000fea0003800200 */
.L_x_694:
[----:B------:R-:W-:Y:S05]  /*3830*/  @P0 EXIT ;  /* 0x000000000000094d */ /* 0x000fea0003800000 */
[----:B--2---:R-:W2:Y:S02]  /*3840*/  LDC.64 R2, c[0x0][0x388] ;  /* 0x0000e200ff027b82 */ /* 0x004ea40000000a00 */
[----:B--2---:R-:W-:-:S05]  /*3850*/  IMAD.WIDE.U32 R2, R0, 0x8, R2 ;  /* 0x0000000800027825 */ /* 0x004fca00078e0002 */
[----:B------:R-:W-:Y:S01]  /*3860*/  STG.E.64 desc[UR8][R2.64], R8 ;  /* 0x0000000802007986 */ /* 0x000fe2000c101b08 */
[----:B------:R-:W-:Y:S05]  /*3870*/  EXIT ;  /* 0x000000000000794d */ /* 0x000fea0003800000 */
.L_x_722:
        /* <DEDUP_REMOVED lines=16> */
.L_x_1286:


//--------------------- .text._ZN3cub18CUB_300001_SM_10006detail6reduce28DeviceReduceSingleTileKernelINS2_10policy_hubImy11mul_functorImEE10Policy1000EN6thrust24THRUST_300001_SM_1000_NS6detail15normal_iteratorINSA_10device_ptrIjEEEEPmyS6_mm11inc_functorIjEEEvT0_T1_T2_T3_T4_T6_ --------------------------
	.section	.text._ZN3cub18CUB_300001_SM_10006detail6reduce28DeviceReduceSingleTileKernelINS2_10policy_hubImy11mul_functorImEE10Policy1000EN6thrust24THRUST_300001_SM_1000_NS6detail15normal_iteratorINSA_10device_ptrIjEEEEPmyS6_mm11inc_functorIjEEEvT0_T1_T2_T3_T4_T6_,"ax",@progbits
	.align	128
        .global         _ZN3cub18CUB_300001_SM_10006detail6reduce28DeviceReduceSingleTileKernelINS2_10policy_hubImy11mul_functorImEE10Policy1000EN6thrust24THRUST_300001_SM_1000_NS6detail15normal_iteratorINSA_10device_ptrIjEEEEPmyS6_mm11inc_functorIjEEEvT0_T1_T2_T3_T4_T6_
        .type           _ZN3cub18CUB_300001_SM_10006detail6reduce28DeviceReduceSingleTileKernelINS2_10policy_hubImy11mul_functorImEE10Policy1000EN6thrust24THRUST_300001_SM_1000_NS6detail15normal_iteratorINSA_10device_ptrIjEEEEPmyS6_mm11inc_functorIjEEEvT0_T1_T2_T3_T4_T6_,@function
        .size           _ZN3cub18CUB_300001_SM_10006detail6reduce28DeviceReduceSingleTileKernelINS2_10policy_hubImy11mul_functorImEE10Policy1000EN6thrust24THRUST_300001_SM_1000_NS6detail15normal_iteratorINSA_10device_ptrIjEEEEPmyS6_mm11inc_functorIjEEEvT0_T1_T2_T3_T4_T6_,(.L_x_1287 - _ZN3cub18CUB_300001_SM_10006detail6reduce28DeviceReduceSingleTileKernelINS2_10policy_hubImy11mul_functorImEE10Policy1000EN6thrust24THRUST_300001_SM_1000_NS6detail15normal_iteratorINSA_10device_ptrIjEEEEPmyS6_mm11inc_functorIjEEEvT0_T1_T2_T3_T4_T6_)
        .other          _ZN3cub18CUB_300001_SM_10006detail6reduce28DeviceReduceSingleTileKernelINS2_10policy_hubImy11mul_functorImEE10Policy1000EN6thrust24THRUST_300001_SM_1000_NS6detail15normal_iteratorINSA_10device_ptrIjEEEEPmyS6_mm11inc_functorIjEEEvT0_T1_T2_T3_T4_T6_,@"STO_CUDA_ENTRY STV_DEFAULT"
_ZN3cub18CUB_300001_SM_10006detail6reduce28DeviceReduceSingleTileKernelINS2_10policy_hubImy11mul_functorImEE10Policy1000EN6thrust24THRUST_300001_SM_1000_NS6detail15normal_iteratorINSA_10device_ptrIjEEEEPmyS6_mm11inc_functorIjEEEvT0_T1_T2_T3_T4_T6_:
.text._ZN3cub18CUB_300001_SM_10006detail6reduce28DeviceReduceSingleTileKernelINS2_10policy_hubImy11mul_functorImEE10Policy1000EN6thrust24THRUST_300001_SM_1000_NS6detail15normal_iteratorINSA_10device_ptrIjEEEEPmyS6_mm11inc_functorIjEEEvT0_T1_T2_T3_T4_T6_:
[----:B------:R-:W-:Y:S01]  /*0000*/  LDC R1, c[0x0][0x37c] ;  /* 0x0000df00ff017b82 */ /* 0x000fe20000000800 */
[----:B------:R-:W0:Y:S01]  /*0010*/  LDCU.64 UR4, c[0x0][0x390] ;  /* 0x00007200ff0477ac */ /* 0x000e220008000a00 */
[----:B------:R-:W1:Y:S01]  /*0020*/  LDCU.64 UR6, c[0x0][0x358] ;  /* 0x00006b00ff0677ac */ /* 0x000e620008000a00 */
[----:B0-----:R-:W-:Y:S02]  /*0030*/  MOV R3, UR4 ;  /* 0x0000000400037c02 */ /* 0x001fe40008000f00 */
[----:B------:R-:W-:Y:S02]  /*0040*/  MOV R2, UR5 ;  /* 0x0000000500027c02 */ /* 0x000fe40008000f00 */
        /* <DEDUP_REMOVED lines=10> */
.L_x_723:
        /* <DEDUP_REMOVED lines=12> */
[----:B------:R-:W2:Y:S01]  /*01b0*/  LDG.E R4, desc[UR6][R4.64] ;  /* 0x0000000604047981 */ /* 0x000ea2000c1e1900 */
[----:B------:R-:W-:Y:S01]  /*01c0*/  HFMA2 R17, -RZ, RZ, 0, 0 ;  /* 0x00000000ff117431 */ /* 0x000fe200000001ff */
[----:B------:R-:W-:Y:S01]  /*01d0*/  IADD3 R6, PT, PT, R0, 0x100, RZ ;  /* 0x0000010000067810 */ /* 0x000fe20007ffe0ff */
[----:B--2---:R-:W-:-:S07]  /*01e0*/  VIADD R16, R4, 0x1 ;  /* 0x0000000104107836 */ /* 0x004fce0000000000 */
.L_x_727:
[----:B------:R-:W-:Y:S05]  /*01f0*/  BSYNC.RECONVERGENT B1 ;  /* 0x0000000000017941 */ /* 0x000fea0003800200 */
.L_x_726:
[----:B------:R-:W-:Y:S01]  /*0200*/  ISETP.GE.U32.AND P0, PT, R6, R3, PT ;  /* 0x000000030600720c */ /* 0x000fe20003f06070 */
[----:B------:R-:W-:-:S12]  /*0210*/  BSSY.RECONVERGENT B1, `(.L_x_728) ;  /* 0x00000c4000017945 */ /* 0x000fd80003800200 */
[----:B------:R-:W-:Y:S05]  /*0220*/  @P0 BRA `(.L_x_729) ;  /* 0x0000000c00080947 */ /* 0x000fea0003800000 */
[----:B------:R-:W-:Y:S01]  /*0230*/  LOP3.LUT R4, RZ, R6, RZ, 0x33, !PT ;  /* 0x00000006ff047212 */ /* 0x000fe200078e33ff */
[----:B------:R-:W-:Y:S03]  /*0240*/  BSSY.RECONVERGENT B2, `(.L_x_730) ;  /* 0x0000063000027945 */ /* 0x000fe60003800200 */
[----:B------:R-:W-:-:S04]  /*0250*/  IADD3 R4, PT, PT, R4, R3, RZ ;  /* 0x0000000304047210 */ /* 0x000fc80007ffe0ff */
[C---:B------:R-:W-:Y:S02]  /*0260*/  ISETP.GE.U32.AND P1, PT, R4.reuse, 0xf00, PT ;  /* 0x00000f000400780c */ /* 0x040fe40003f26070 */
[----:B------:R-:W-:-:S04]  /*0270*/  LEA.HI R7, R4, 0x1, RZ, 0x18 ;  /* 0x0000000104077811 */ /* 0x000fc800078fc0ff */
[----:B------:R-:W-:-:S04]  /*0280*/  LOP3.LUT R8, R7, 0xf, RZ, 0xc0, !PT ;  /* 0x0000000f07087812 */ /* 0x000fc800078ec0ff */
[----:B------:R-:W-:-:S03]  /*0290*/  ISETP.NE.AND P0, PT, R8, RZ, PT ;  /* 0x000000ff0800720c */ /* 0x000fc60003f05270 */
[----:B------:R-:W-:Y:S10]  /*02a0*/  @!P1 BRA `(.L_x_731) ;  /* 0x0000000400709947 */ /* 0x000ff40003800000 */
[----:B------:R-:W0:Y:S01]  /*02b0*/  LDC.64 R4, c[0x0][0x380] ;  /* 0x0000e000ff047b82 */ /* 0x000e220000000a00 */
[----:B------:R-:W-:-:S04]  /*02c0*/  LOP3.LUT R9, R7, 0x1fffff0, RZ, 0xc0, !PT ;  /* 0x01fffff007097812 */ /* 0x000fc800078ec0ff */
[----:B------:R-:W-:Y:S01]  /*02d0*/  IADD3 R9, PT, PT, -R9, RZ, RZ ;  /* 0x000000ff09097210 */ /* 0x000fe20007ffe1ff */
[----:B0-----:R-:W-:-:S03]  /*02e0*/  IMAD.WIDE.U32 R4, R6, 0x4, R4 ;  /* 0x0000000406047825 */ /* 0x001fc600078e0004 */
[----:B------:R-:W-:-:S05]  /*02f0*/  IADD3 R14, P1, PT, R4, 0x2000, RZ ;  /* 0x00002000040e7810 */ /* 0x000fca0007f3e0ff */
[----:B------:R-:W-:-:S08]  /*0300*/  IMAD.X R15, RZ, RZ, R5, P1 ;  /* 0x000000ffff0f7224 */ /* 0x000fd000008e0605 */
.L_x_732:
        /* <DEDUP_REMOVED lines=15> */
[----:B------:R0:W5:Y:S01]  /*0400*/  LDG.E R5, desc[UR6][R14.64+0x1c00] ;  /* 0x001c00060e057981 */ /* 0x000162000c1e1900 */
[----:B------:R-:W-:-:S02]  /*0410*/  IADD3 R9, PT, PT, R9, 0x10, RZ ;  /* 0x0000001009097810 */ /* 0x000fc40007ffe0ff */
[----:B------:R-:W-:Y:S02]  /*0420*/  IADD3 R6, PT, PT, R6, 0x1000, RZ ;  /* 0x0000100006067810 */ /* 0x000fe40007ffe0ff */
[----:B------:R-:W-:Y:S02]  /*0430*/  ISETP.NE.AND P1, PT, R9, RZ, PT ;  /* 0x000000ff0900720c */ /* 0x000fe40003f25270 */
[----:B0-----:R-:W-:-:S05]  /*0440*/  IADD3 R14, P2, PT, R14, 0x4000, RZ ;  /* 0x000040000e0e7810 */ /* 0x001fca0007f5e0ff */
[----:B------:R-:W-:Y:S01]  /*0450*/  IMAD.X R15, RZ, RZ, R15, P2 ;  /* 0x000000ffff0f7224 */ /* 0x000fe200010e060f */
[----:B--2---:R-:W-:Y:S02]  /*0460*/  IADD3 R28, PT, PT, R27, 0x1, RZ ;  /* 0x000000011b1c7810 */ /* 0x004fe40007ffe0ff */
[----:B---3--:R-:W-:-:S03]  /*0470*/  IADD3 R29, PT, PT, R26, 0x1, RZ ;  /* 0x000000011a1d7810 */ /* 0x008fc60007ffe0ff */
[-C--:B------:R-:W-:Y:S02]  /*0480*/  IMAD R27, R17, R28.reuse, RZ ;  /* 0x0000001c111b7224 */ /* 0x080fe400078e02ff */
[----:B------:R-:W-:Y:S01]  /*0490*/  IMAD.WIDE.U32 R16, R16, R28, RZ ;  /* 0x0000001c10107225 */ /* 0x000fe200078e00ff */
[----:B----4-:R-:W-:-:S03]  /*04a0*/  IADD3 R25, PT, PT, R25, 0x1, RZ ;  /* 0x0000000119197810 */ /* 0x010fc60007ffe0ff */
[----:B------:R-:W-:Y:S02]  /*04b0*/  IMAD.IADD R26, R17, 0x1, R27 ;  /* 0x00000001111a7824 */ /* 0x000fe400078e021b */
[----:B------:R-:W-:Y:S01]  /*04c0*/  IMAD.WIDE.U32 R16, R16, R29, RZ ;  /* 0x0000001d10107225 */ /* 0x000fe200078e00ff */
[----:B-----5:R-:W-:-:S03]  /*04d0*/  IADD3 R23, PT, PT, R23, 0x1, RZ ;  /* 0x0000000117177810 */ /* 0x020fc60007ffe0ff */
[----:B------:R-:W-:-:S05]  /*04e0*/  IMAD R29, R26, R29, RZ ;  /* 0x0000001d1a1d7224 */ /* 0x000fca00078e02ff */
[----:B------:R-:W-:Y:S01]  /*04f0*/  IADD3 R26, PT, PT, R17, R29, RZ ;  /* 0x0000001d111a7210 */ /* 0x000fe20007ffe0ff */
[----:B------:R-:W-:-:S04]  /*0500*/  IMAD.WIDE.U32 R16, R16, R25, RZ ;  /* 0x0000001910107225 */ /* 0x000fc800078e00ff */
[----:B------:R-:W-:Y:S02]  /*0510*/  IMAD R27, R26, R25, RZ ;  /* 0x000000191a1b7224 */ /* 0x000fe400078e02ff */
[----:B------:R-:W-:Y:S02]  /*0520*/  VIADD R25, R24, 0x1 ;  /* 0x0000000118197836 */ /* 0x000fe40000000000 */
[----:B------:R-:W-:Y:S01]  /*0530*/  VIADD R21, R21, 0x1 ;  /* 0x0000000115157836 */ /* 0x000fe20000000000 */
[----:B------:R-:W-:Y:S01]  /*0540*/  IADD3 R24, PT, PT, R17, R27, RZ ;  /* 0x0000001b11187210 */ /* 0x000fe20007ffe0ff */
[----:B------:R-:W-:Y:S01]  /*0550*/  IMAD.WIDE.U32 R16, R16, R25, RZ ;  /* 0x0000001910107225 */ /* 0x000fe200078e00ff */
[----:B------:R-:W-:-:S03]  /*0560*/  IADD3 R19, PT, PT, R19, 0x1, RZ ;  /* 0x0000000113137810 */ /* 0x000fc60007ffe0ff */
[----:B------:R-:W-:Y:S01]  /*0570*/  IMAD R25, R24, R25, RZ ;  /* 0x0000001918197224 */ /* 0x000fe200078e02ff */
[----:B------:R-:W-:-:S03]  /*0580*/  IADD3 R13, PT, PT, R13, 0x1, RZ ;  /* 0x000000010d0d7810 */ /* 0x000fc60007ffe0ff */
[----:B------:R-:W-:Y:S02]  /*0590*/  IMAD.IADD R24, R17, 0x1, R25 ;  /* 0x0000000111187824 */ /* 0x000fe400078e0219 */
[----:B------:R-:W-:-:S04]  /*05a0*/  IMAD.WIDE.U32 R16, R16, R23, RZ ;  /* 0x0000001710107225 */ /* 0x000fc800078e00ff */
[----:B------:R-:W-:Y:S01]  /*05b0*/  IMAD R25, R24, R23, RZ ;  /* 0x0000001718197224 */ /* 0x000fe200078e02ff */
[----:B------:R-:W-:Y:S01]  /*05c0*/  IADD3 R23, PT, PT, R22, 0x1, RZ ;  /* 0x0000000116177810 */ /* 0x000fe20007ffe0ff */
[----:B------:R-:W-:-:S03]  /*05d0*/  VIADD R11, R11, 0x1 ;  /* 0x000000010b0b7836 */ /* 0x000fc60000000000 */
[----:B------:R-:W-:Y:S01]  /*05e0*/  IADD3 R22, PT, PT, R17, R25, RZ ;  /* 0x0000001911167210 */ /* 0x000fe20007ffe0ff */
[----:B------:R-:W-:-:S04]  /*05f0*/  IMAD.WIDE.U32 R16, R16, R23, RZ ;  /* 0x0000001710107225 */ /* 0x000fc800078e00ff */
[----:B------:R-:W-:Y:S02]  /*0600*/  IMAD R23, R22, R23, RZ ;  /* 0x0000001716177224 */ /* 0x000fe400078e02ff */
        /* <DEDUP_REMOVED lines=35> */
[----:B------:R-:W-:-:S05]  /*0840*/  IMAD R5, R4, R5, RZ ;  /* 0x0000000504057224 */ /* 0x000fca00078e02ff */
[----:B------:R-:W-:Y:S01]  /*0850*/  IADD3 R17, PT, PT, R17, R5, RZ ;  /* 0x0000000511117210 */ /* 0x000fe20007ffe0ff */
[----:B------:R-:W-:Y:S06]  /*0860*/  @P1 BRA `(.L_x_732) ;  /* 0xfffffff800a81947 */ /* 0x000fec000383ffff */
.L_x_731:
[----:B------:R-:W-:Y:S05]  /*0870*/  BSYNC.RECONVERGENT B2 ;  /* 0x0000000000027941 */ /* 0x000fea0003800200 */
.L_x_730:
        /* <DEDUP_REMOVED lines=8> */
[----:B------:R-:W2:Y:S04]  /*0900*/  LDG.E R14, desc[UR6][R4.64] ;  /* 0x00000006040e7981 */ /* 0x000ea8000c1e1900 */
[----:B------:R-:W3:Y:S04]  /*0910*/  LDG.E R15, desc[UR6][R4.64+0x400] ;  /* 0x00040006040f7981 */ /* 0x000ee8000c1e1900 */
[----:B------:R-:W4:Y:S04]  /*0920*/  LDG.E R18, desc[UR6][R4.64+0x800] ;  /* 0x0008000604127981 */ /* 0x000f28000c1e1900 */
[----:B------:R-:W5:Y:S04]  /*0930*/  LDG.E R12, desc[UR6][R4.64+0xc00] ;  /* 0x000c0006040c7981 */ /* 0x000f68000c1e1900 */
[----:B------:R-:W4:Y:S04]  /*0940*/  LDG.E R11, desc[UR6][R4.64+0x1000] ;  /* 0x00100006040b7981 */ /* 0x000f28000c1e1900 */
[----:B------:R-:W4:Y:S04]  /*0950*/  LDG.E R10, desc[UR6][R4.64+0x1400] ;  /* 0x00140006040a7981 */ /* 0x000f28000c1e1900 */
[----:B------:R-:W4:Y:S04]  /*0960*/  LDG.E R8, desc[UR6][R4.64+0x1800] ;  /* 0x0018000604087981 */ /* 0x000f28000c1e1900 */
[----:B------:R5:W4:Y:S01]  /*0970*/  LDG.E R9, desc[UR6][R4.64+0x1c00] ;  /* 0x001c000604097981 */ /* 0x000b22000c1e1900 */
[----:B------:R-:W-:-:S02]  /*0980*/  VIADD R6, R6, 0x800 ;  /* 0x0000080006067836 */ /* 0x000fc40000000000 */
[----:B--2---:R-:W-:-:S04]  /*0990*/  VIADD R14, R14, 0x1 ;  /* 0x000000010e0e7836 */ /* 0x004fc80000000000 */
[-C--:B------:R-:W-:Y:S01]  /*09a0*/  IMAD R19, R17, R14.reuse, RZ ;  /* 0x0000000e11137224 */ /* 0x080fe200078e02ff */
[----:B---3--:R-:W-:Y:S01]  /*09b0*/  IADD3 R15, PT, PT, R15, 0x1, RZ ;  /* 0x000000010f0f7810 */ /* 0x008fe20007ffe0ff */
[----:B------:R-:W-:-:S05]  /*09c0*/  IMAD.WIDE.U32 R16, R16, R14, RZ ;  /* 0x0000000e10107225 */ /* 0x000fca00078e00ff */
[----:B------:R-:W-:Y:S01]  /*09d0*/  IADD3 R14, PT, PT, R17, R19, RZ ;  /* 0x00000013110e7210 */ /* 0x000fe20007ffe0ff */
[----:B------:R-:W-:Y:S01]  /*09e0*/  IMAD.WIDE.U32 R16, R16, R15, RZ ;  /* 0x0000000f10107225 */ /* 0x000fe200078e00ff */
[----:B-----5:R-:W-:-:S03]  /*09f0*/  IADD3 R5, PT, PT, R12, 0x1, RZ ;  /* 0x000000010c057810 */ /* 0x020fc60007ffe0ff */
[----:B------:R-:W-:Y:S01]  /*0a00*/  IMAD R19, R14, R15, RZ ;  /* 0x0000000f0e137224 */ /* 0x000fe200078e02ff */
[----:B----4-:R-:W-:Y:S01]  /*0a10*/  IADD3 R11, PT, PT, R11, 0x1, RZ ;  /* 0x000000010b0b7810 */ /* 0x010fe20007ffe0ff */
        /* <DEDUP_REMOVED lines=22> */
[----:B------:R-:W-:-:S07]  /*0b80*/  IADD3 R17, PT, PT, R17, R9, RZ ;  /* 0x0000000911117210 */ /* 0x000fce0007ffe0ff */
.L_x_734:
[----:B------:R-:W-:Y:S05]  /*0b90*/  BSYNC.RECONVERGENT B2 ;  /* 0x0000000000027941 */ /* 0x000fea0003800200 */
.L_x_733:
        /* <DEDUP_REMOVED lines=29> */
.L_x_736:
[----:B------:R-:W-:Y:S05]  /*0d70*/  BSYNC.RECONVERGENT B2 ;  /* 0x0000000000027941 */ /* 0x000fea0003800200 */
.L_x_735:
[----:B------:R-:W-:Y:S05]  /*0d80*/  @!P1 BRA `(.L_x_729) ;  /* 0x0000000000309947 */ /* 0x000fea0003800000 */
[----:B------:R-:W0:Y:S01]  /*0d90*/  LDC.64 R8, c[0x0][0x380] ;  /* 0x0000e000ff087b82 */ /* 0x000e220000000a00 */
[----:B------:R-:W-:-:S07]  /*0da0*/  IADD3 R7, PT, PT, -R7, RZ, RZ ;  /* 0x000000ff07077210 */ /* 0x000fce0007ffe1ff */
.L_x_737:
[----:B0-----:R-:W-:-:S06]  /*0db0*/  IMAD.WIDE R4, R6, 0x4, R8 ;  /* 0x0000000406047825 */ /* 0x001fcc00078e0208 */
        /* <DEDUP_REMOVED lines=9> */
.L_x_729:
[----:B------:R-:W-:Y:S05]  /*0e50*/  BSYNC.RECONVERGENT B1 ;  /* 0x0000000000017941 */ /* 0x000fea0003800200 */
.L_x_728:
[----:B------:R-:W-:-:S04]  /*0e60*/  ISETP.GE.U32.AND P0, PT, R3, 0x100, PT ;  /* 0x000001000300780c */ /* 0x000fc80003f06070 */
[----:B------:R-:W-:-:S13]  /*0e70*/  ISETP.GE.U32.AND.EX P0, PT, R2, RZ, PT, P0 ;  /* 0x000000ff0200720c */ /* 0x000fda0003f06100 */
        /* <DEDUP_REMOVED lines=21> */
[----:B------:R-:W0:Y:S03]  /*0fd0*/  SHFL.DOWN PT, R3, R4, 0x4, 0x1f ;  /* 0x08801f0004037f89 */ /* 0x000e2600000e0000 */
[----:B------:R-:W-:-:S05]  /*0fe0*/  IADD3 R10, PT, PT, R5, R7, RZ ;  /* 0x00000007050a7210 */ /* 0x000fca0007ffe0ff */
[----:B------:R-:W1:Y:S01]  /*0ff0*/  SHFL.DOWN PT, R5, R10, 0x4, 0x1f ;  /* 0x08801f000a057f89 */ /* 0x000e6200000e0000 */
[----:B0-----:R-:W-:-:S05]  /*1000*/  SEL R3, R3, 0x1, !P0 ;  /* 0x0000000103037807 */ /* 0x001fca0004000000 */
[----:B------:R-:W-:Y:S01]  /*1010*/  IMAD.WIDE.U32 R6, R3, R4, RZ ;  /* 0x0000000403067225 */ /* 0x000fe200078e00ff */
[----:B-1----:R-:W-:-:S04]  /*1020*/  SEL R5, R5, RZ, !P0 ;  /* 0x000000ff05057207 */ /* 0x002fc80004000000 */
[----:B------:R-:W0:Y:S01]  /*1030*/  SHFL.DOWN PT, R2, R6, 0x8, 0x1f ;  /* 0x09001f0006027f89 */ /* 0x000e2200000e0000 */
[----:B------:R-:W-:Y:S01]  /*1040*/  ISETP.GT.AND P0, PT, R9, 0x17, PT ;  /* 0x000000170900780c */ /* 0x000fe20003f04270 */
[----:B------:R-:W-:-:S04]  /*1050*/  IMAD R5, R5, R4, RZ ;  /* 0x0000000405057224 */ /* 0x000fc800078e02ff */
[----:B------:R-:W-:-:S04]  /*1060*/  IMAD R5, R3, R10, R5 ;  /* 0x0000000a03057224 */ /* 0x000fc800078e0205 */
[----:B------:R-:W-:-:S05]  /*1070*/  IMAD.IADD R8, R7, 0x1, R5 ;  /* 0x0000000107087824 */ /* 0x000fca00078e0205 */
[----:B------:R-:W1:Y:S01]  /*1080*/  SHFL.DOWN PT, R3, R8, 0x8, 0x1f ;  /* 0x09001f0008037f89 */ /* 0x000e6200000e0000 */
[----:B0-----:R-:W-:Y:S02]  /*1090*/  SEL R5, R2, 0x1, !P0 ;  /* 0x0000000102057807 */ /* 0x001fe40004000000 */
[----:B-1----:R-:W-:Y:S02]  /*10a0*/  SEL R3, R3, RZ, !P0 ;  /* 0x000000ff03037207 */ /* 0x002fe40004000000 */
[----:B------:R-:W-:-:S03]  /*10b0*/  ISETP.GT.AND P0, PT, R9, 0xf, PT ;  /* 0x0000000f0900780c */ /* 0x000fc60003f04270 */
[-C--:B------:R-:W-:Y:S02]  /*10c0*/  IMAD R4, R3, R6.reuse, RZ ;  /* 0x0000000603047224 */ /* 0x080fe400078e02ff */
[----:B------:R-:W-:-:S04]  /*10d0*/  IMAD.WIDE.U32 R2, R5, R6, RZ ;  /* 0x0000000605027225 */ /* 0x000fc800078e00ff */
[----:B------:R-:W-:-:S05]  /*10e0*/  IMAD R5, R5, R8, R4 ;  /* 0x0000000805057224 */ /* 0x000fca00078e0204 */
[----:B------:R-:W-:Y:S02]  /*10f0*/  IADD3 R10, PT, PT, R3, R5, RZ ;  /* 0x00000005030a7210 */ /* 0x000fe40007ffe0ff */
[----:B------:R-:W0:Y:S03]  /*1100*/  @!P1 S2R R5, SR_CgaCtaId ;  /* 0x0000000000059919 */ /* 0x000e260000008800 */
[----:B------:R-:W1:Y:S04]  /*1110*/  SHFL.DOWN PT, R4, R10, 0x10, 0x1f ;  /* 0x0a001f000a047f89 */ /* 0x000e6800000e0000 */
[----:B------:R-:W2:Y:S01]  /*1120*/  SHFL.DOWN PT, R3, R2, 0x10, 0x1f ;  /* 0x0a001f0002037f89 */ /* 0x000ea200000e0000 */
[----:B-1----:R-:W-:-:S02]  /*1130*/  SEL R9, R4, RZ, !P0 ;  /* 0x000000ff04097207 */ /* 0x002fc40004000000 */
[----:B------:R-:W-:Y:S02]  /*1140*/  @!P1 MOV R4, 0x400 ;  /* 0x0000040000049802 */ /* 0x000fe40000000f00 */
[----:B--2---:R-:W-:Y:S01]  /*1150*/  SEL R7, R3, 0x1, !P0 ;  /* 0x0000000103077807 */ /* 0x004fe20004000000 */
[----:B------:R-:W-:Y:S01]  /*1160*/  IMAD R6, R9, R2, RZ ;  /* 0x0000000209067224 */ /* 0x000fe200078e02ff */
[----:B------:R-:W-:Y:S02]  /*1170*/  @!P1 SHF.R.U32.HI R3, RZ, 0x2, R0 ;  /* 0x00000002ff039819 */ /* 0x000fe40000011600 */
[----:B0-----:R-:W-:Y:S01]  /*1180*/  @!P1 LEA R4, R5, R4, 0x18 ;  /* 0x0000000405049211 */ /* 0x001fe200078ec0ff */
[----:B------:R-:W-:Y:S01]  /*1190*/  IMAD.WIDE.U32 R8, R7, R2, RZ ;  /* 0x0000000207087225 */ /* 0x000fe200078e00ff */
[----:B------:R-:W-:-:S03]  /*11a0*/  @!P1 LOP3.LUT R3, R3, 0xf8, RZ, 0xc0, !PT ;  /* 0x000000f803039812 */ /* 0x000fc600078ec0ff */
[----:B------:R-:W-:Y:S02]  /*11b0*/  IMAD R7, R7, R10, R6 ;  /* 0x0000000a07077224 */ /* 0x000fe400078e0206 */
[----:B------:R-:W-:-:S03]  /*11c0*/  @!P1 IMAD.IADD R3, R3, 0x1, R4 ;  /* 0x0000000103039824 */ /* 0x000fc600078e0204 */
[----:B------:R-:W-:-:S05]  /*11d0*/  IADD3 R9, PT, PT, R9, R7, RZ ;  /* 0x0000000709097210 */ /* 0x000fca0007ffe0ff */
[----:B------:R0:W-:Y:S01]  /*11e0*/  @!P1 STS.64 [R3+0x8], R8 ;  /* 0x0000080803009388 */ /* 0x0001e20000000a00 */
[----:B------:R-:W-:Y:S01]  /*11f0*/  BAR.SYNC.DEFER_BLOCKING 0x0 ;  /* 0x0000000000007b1d */ /* 0x000fe20000010000 */
[----:B------:R-:W-:-:S13]  /*1200*/  ISETP.NE.AND P1, PT, R0, RZ, PT ;  /* 0x000000ff0000720c */ /* 0x000fda0003f25270 */
[----:B0-----:R-:W-:Y:S05]  /*1210*/  @P1 BRA `(.L_x_739) ;  /* 0x0000002400101947 */ /* 0x001fea0003800000 */
[----:B------:R-:W0:Y:S01]  /*1220*/  S2UR UR5, SR_CgaCtaId ;  /* 0x00000000000579c3 */ /* 0x000e220000008800 */
[----:B------:R-:W-:Y:S02]  /*1230*/  UMOV UR4, 0x400 ;  /* 0x0000040000047882 */ /* 0x000fe40000000000 */
[----:B0-----:R-:W-:-:S09]  /*1240*/  ULEA UR4, UR5, UR4, 0x18 ;  /* 0x0000000405047291 */ /* 0x001fd2000f8ec0ff */
[----:B------:R-:W0:Y:S04]  /*1250*/  LDS.128 R12, [UR4+0x10] ;  /* 0x00001004ff0c7984 */ /* 0x000e280008000c00 */
[----:B------:R-:W1:Y:S01]  /*1260*/  LDS.128 R4, [UR4+0x20] ;  /* 0x00002004ff047984 */ /* 0x000e620008000c00 */
[-C--:B0-----:R-:W-:Y:S02]  /*1270*/  IMAD R0, R13, R8.reuse, RZ ;  /* 0x000000080d007224 */ /* 0x081fe400078e02ff */
[----:B------:R-:W-:-:S04]  /*1280*/  IMAD.WIDE.U32 R2, R12, R8, RZ ;  /* 0x000000080c027225 */ /* 0x000fc800078e00ff */
        /* <DEDUP_REMOVED lines=29> */
.L_x_738:
[----:B------:R-:W-:-:S04]  /*1460*/  LOP3.LUT R4, R0, 0x3e0, RZ, 0xc0, !PT ;  /* 0x000003e000047812 */ /* 0x000fc800078ec0ff */
[----:B------:R-:W-:Y:S02]  /*1470*/  LOP3.LUT R8, RZ, R4, RZ, 0x33, !PT ;  /* 0x00000004ff087212 */ /* 0x000fe400078e33ff */
[----:B------:R-:W-:Y:S02]  /*1480*/  IADD3 R6, PT, PT, R4, 0x20, RZ ;  /* 0x0000002004067810 */ /* 0x000fe40007ffe0ff */
[----:B------:R-:W0:Y:S01]  /*1490*/  S2R R4, SR_LANEID ;  /* 0x0000000000047919 */ /* 0x000e220000000000 */
[----:B------:R-:W-:Y:S01]  /*14a0*/  IMAD.IADD R5, R8, 0x1, R3 ;  /* 0x0000000108057824 */ /* 0x000fe200078e0203 */
[----:B------:R-:W-:-:S04]  /*14b0*/  ISETP.GT.U32.AND P0, PT, R6, R3, PT ;  /* 0x000000030600720c */ /* 0x000fc80003f04070 */
        /* <DEDUP_REMOVED lines=52> */
[----:B0-----:R-:W-:-:S05]  /*1800*/  SEL R7, R7, RZ, !P0 ;  /* 0x000000ff07077207 */ /* 0x001fca0004000000 */
[-C--:B------:R-:W-:Y:S02]  /*1810*/  IMAD R4, R7, R8.reuse, RZ ;  /* 0x0000000807047224 */ /* 0x080fe400078e02ff */
[----:B------:R-:W-:-:S04]  /*1820*/  IMAD.WIDE.U32 R6, R9, R8, RZ ;  /* 0x0000000809067225 */ /* 0x000fc800078e00ff */
[----:B------:R-:W-:Y:S02]  /*1830*/  IMAD R9, R9, R10, R4 ;  /* 0x0000000a09097224 */ /* 0x000fe400078e0204 */
[----:B------:R-:W-:-:S03]  /*1840*/  IMAD.MOV.U32 R8, RZ, RZ, R6 ;  /* 0x000000ffff087224 */ /* 0x000fc600078e0006 */
[----:B------:R-:W-:-:S05]  /*1850*/  IADD3 R9, PT, PT, R7, R9, RZ ;  /* 0x0000000907097210 */ /* 0x000fca0007ffe0ff */
[----:B------:R0:W-:Y:S01]  /*1860*/  @!P1 STS.64 [R11+0x8], R8 ;  /* 0x000008080b009388 */ /* 0x0001e20000000a00 */
[----:B------:R-:W-:Y:S01]  /*1870*/  BAR.SYNC.DEFER_BLOCKING 0x0 ;  /* 0x0000000000007b1d */ /* 0x000fe20000010000 */
[----:B------:R-:W-:-:S13]  /*1880*/  ISETP.NE.AND P1, PT, R0, RZ, PT ;  /* 0x000000ff0000720c */ /* 0x000fda0003f25270 */
[----:B0-----:R-:W-:Y:S05]  /*1890*/  @P1 BRA `(.L_x_739) ;  /* 0x0000001c00701947 */ /* 0x001fea0003800000 */
[----:B------:R-:W0:Y:S01]  /*18a0*/  S2UR UR5, SR_CgaCtaId ;  /* 0x00000000000579c3 */ /* 0x000e220000008800 */
[----:B------:R-:W-:Y:S01]  /*18b0*/  UMOV UR4, 0x400 ;  /* 0x0000040000047882 */ /* 0x000fe20000000000 */
[C---:B------:R-:W-:Y:S02]  /*18c0*/  ISETP.GT.U32.AND P0, PT, R3.reuse, 0x20, PT ;  /* 0x000000200300780c */ /* 0x040fe40003f04070 */
[----:B------:R-:W-:Y:S02]  /*18d0*/  ISETP.GT.U32.AND P2, PT, R3, 0xe0, PT ;  /* 0x000000e00300780c */ /* 0x000fe40003f44070 */
[----:B------:R-:W-:Y:S01]  /*18e0*/  ISETP.GT.U32.AND.EX P0, PT, R2, RZ, PT, P0 ;  /* 0x000000ff0200720c */ /* 0x000fe20003f04100 */
[----:B0-----:R-:W-:-:S09]  /*18f0*/  ULEA UR4, UR5, UR4, 0x18 ;  /* 0x0000000405047291 */ /* 0x001fd2000f8ec0ff */
[----:B------:R-:W0:Y:S04]  /*1900*/  LDS.128 R12, [UR4+0x10] ;  /* 0x00001004ff0c7984 */ /* 0x000e280008000c00 */
[----:B------:R-:W1:Y:S01]  /*1910*/  LDS.128 R4, [UR4+0x20] ;  /* 0x00002004ff047984 */ /* 0x000e620008000c00 */
[----:B0-----:R-:W-:Y:S02]  /*1920*/  SEL R11, R13, RZ, P0 ;  /* 0x000000ff0d0b7207 */ /* 0x001fe40000000000 */
[----:B------:R-:W-:Y:S02]  /*1930*/  SEL R12, R12, 0x1, P0 ;  /* 0x000000010c0c7807 */ /* 0x000fe40000000000 */
[----:B------:R-:W-:Y:S01]  /*1940*/  ISETP.GT.U32.AND P0, PT, R3, 0x40, PT ;  /* 0x000000400300780c */ /* 0x000fe20003f04070 */
[----:B------:R-:W-:-:S02]  /*1950*/  IMAD R11, R11, R8, RZ ;  /* 0x000000080b0b7224 */ /* 0x000fc400078e02ff */
[----:B------:R-:W-:Y:S01]  /*1960*/  IMAD.WIDE.U32 R16, R12, R8, RZ ;  /* 0x000000080c107225 */ /* 0x000fe200078e00ff */
[----:B------:R-:W-:-:S03]  /*1970*/  ISETP.GT.U32.AND.EX P0, PT, R2, RZ, PT, P0 ;  /* 0x000000ff0200720c */ /* 0x000fc60003f04100 */
[----:B------:R-:W-:Y:S01]  /*1980*/  IMAD R11, R12, R9, R11 ;  /* 0x000000090c0b7224 */ /* 0x000fe200078e020b */
[----:B------:R-:W-:Y:S02]  /*1990*/  SEL R13, R14, 0x1, P0 ;  /* 0x000000010e0d7807 */ /* 0x000fe40000000000 */
[----:B------:R-:W-:Y:S01]  /*19a0*/  SEL R15, R15, RZ, P0 ;  /* 0x000000ff0f0f7207 */ /* 0x000fe20000000000 */
[----:B------:R-:W-:Y:S01]  /*19b0*/  IMAD.IADD R0, R17, 0x1, R11 ;  /* 0x0000000111007824 */ /* 0x000fe200078e020b */
[----:B------:R-:W-:Y:S01]  /*19c0*/  ISETP.GT.U32.AND P0, PT, R3, 0x60, PT ;  /* 0x000000600300780c */ /* 0x000fe20003f04070 */
[----:B------:R-:W0:Y:S02]  /*19d0*/  LDS.128 R8, [UR4+0x30] ;  /* 0x00003004ff087984 */ /* 0x000e240008000c00 */
[-C--:B------:R-:W-:Y:S01]  /*19e0*/  IMAD R0, R0, R13.reuse, RZ ;  /* 0x0000000d00007224 */ /* 0x080fe200078e02ff */
[----:B------:R-:W-:Y:S01]  /*19f0*/  ISETP.GT.U32.AND.EX P0, PT, R2, RZ, PT, P0 ;  /* 0x000000ff0200720c */ /* 0x000fe20003f04100 */
[----:B------:R-:W-:-:S03]  /*1a00*/  IMAD.WIDE.U32 R12, R16, R13, RZ ;  /* 0x0000000d100c7225 */ /* 0x000fc600078e00ff */
[----:B-1----:R-:W-:Y:S01]  /*1a10*/  SEL R5, R5, RZ, P0 ;  /* 0x000000ff05057207 */ /* 0x002fe20000000000 */
[----:B------:R-:W-:Y:S01]  /*1a20*/  IMAD R17, R15, R16, R0 ;  /* 0x000000100f117224 */ /* 0x000fe200078e0200 */
[----:B------:R-:W-:Y:S02]  /*1a30*/  SEL R15, R4, 0x1, P0 ;  /* 0x00000001040f7807 */ /* 0x000fe40000000000 */
[----:B------:R-:W-:Y:S02]  /*1a40*/  ISETP.GT.U32.AND P0, PT, R3, 0x80, PT ;  /* 0x000000800300780c */ /* 0x000fe40003f04070 */
[----:B------:R-:W-:Y:S02]  /*1a50*/  IADD3 R0, PT, PT, R13, R17, RZ ;  /* 0x000000110d007210 */ /* 0x000fe40007ffe0ff */
[----:B------:R-:W-:-:S03]  /*1a60*/  ISETP.GT.U32.AND.EX P0, PT, R2, RZ, PT, P0 ;  /* 0x000000ff0200720c */ /* 0x000fc60003f04100 */
[-C--:B------:R-:W-:Y:S01]  /*1a70*/  IMAD R0, R0, R15.reuse, RZ ;  /* 0x0000000f00007224 */ /* 0x080fe200078e02ff */
[----:B------:R-:W-:Y:S01]  /*1a80*/  SEL R13, R6, 0x1, P0 ;  /* 0x00000001060d7807 */ /* 0x000fe20000000000 */
[----:B------:R-:W-:-:S04]  /*1a90*/  IMAD.WIDE.U32 R14, R12, R15, RZ ;  /* 0x0000000f0c0e7225 */ /* 0x000fc800078e00ff */
[----:B------:R-:W-:-:S05]  /*1aa0*/  IMAD R5, R5, R12, R0 ;  /* 0x0000000c05057224 */ /* 0x000fca00078e0200 */
[----:B------:R-:W-:Y:S02]  /*1ab0*/  IADD3 R0, PT, PT, R15, R5, RZ ;  /* 0x000000050f007210 */ /* 0x000fe40007ffe0ff */
[----:B------:R-:W1:Y:S01]  /*1ac0*/  LDS.64 R4, [UR4+0x40] ;  /* 0x00004004ff047984 */ /* 0x000e620008000a00 */
[----:B------:R-:W-:Y:S01]  /*1ad0*/  SEL R15, R7, RZ, P0 ;  /* 0x000000ff070f7207 */ /* 0x000fe20000000000 */
[----:B------:R-:W-:Y:S01]  /*1ae0*/  IMAD.WIDE.U32 R6, R14, R13, RZ ;  /* 0x0000000d0e067225 */ /* 0x000fe200078e00ff */
[----:B------:R-:W-:-:S03]  /*1af0*/  ISETP.GT.U32.AND P0, PT, R3, 0xa0, PT ;  /* 0x000000a00300780c */ /* 0x000fc60003f04070 */
[----:B------:R-:W-:Y:S01]  /*1b00*/  IMAD R0, R0, R13, RZ ;  /* 0x0000000d00007224 */ /* 0x000fe200078e02ff */
[----:B------:R-:W-:-:S03]  /*1b10*/  ISETP.GT.U32.AND.EX P0, PT, R2, RZ, PT, P0 ;  /* 0x000000ff0200720c */ /* 0x000fc60003f04100 */
[----:B------:R-:W-:Y:S01]  /*1b20*/  IMAD R15, R15, R14, R0 ;  /* 0x0000000e0f0f7224 */ /* 0x000fe200078e0200 */
[----:B0-----:R-:W-:-:S03]  /*1b30*/  SEL R13, R8, 0x1, P0 ;  /* 0x00000001080d7807 */ /* 0x001fc60000000000 */
[----:B------:R-:W-:Y:S01]  /*1b40*/  IMAD.IADD R0, R7, 0x1, R15 ;  /* 0x0000000107007824 */ /* 0x000fe200078e020f */
[----:B------:R-:W-:Y:S01]  /*1b50*/  SEL R7, R9, RZ, P0 ;  /* 0x000000ff09077207 */ /* 0x000fe20000000000 */
[----:B------:R-:W-:Y:S01]  /*1b60*/  IMAD.WIDE.U32 R8, R6, R13, RZ ;  /* 0x0000000d06087225 */ /* 0x000fe200078e00ff */
[----:B------:R-:W-:-:S03]  /*1b70*/  ISETP.GT.U32.AND P0, PT, R3, 0xc0, PT ;  /* 0x000000c00300780c */ /* 0x000fc60003f04070 */
[----:B------:R-:W-:Y:S01]  /*1b80*/  IMAD R0, R0, R13, RZ ;  /* 0x0000000d00007224 */ /* 0x000fe200078e02ff */
[----:B------:R-:W-:-:S03]  /*1b90*/  ISETP.GT.U32.AND.EX P0, PT, R2, RZ, PT, P0 ;  /* 0x000000ff0200720c */ /* 0x000fc60003f04100 */
[----:B------:R-:W-:Y:S01]  /*1ba0*/  IMAD R13, R7, R6, R0 ;  /* 0x00000006070d7224 */ /* 0x000fe200078e0200 */
[----:B------:R-:W-:Y:S02]  /*1bb0*/  SEL R7, R10, 0x1, P0 ;  /* 0x000000010a077807 */ /* 0x000fe40000000000 */
[----:B------:R-:W-:Y:S02]  /*1bc0*/  SEL R11, R11, RZ, P0 ;  /* 0x000000ff0b0b7207 */ /* 0x000fe40000000000 */
[----:B------:R-:W-:Y:S02]  /*1bd0*/  IADD3 R0, PT, PT, R9, R13, RZ ;  /* 0x0000000d09007210 */ /* 0x000fe40007ffe0ff */
[----:B------:R-:W-:Y:S01]  /*1be0*/  ISETP.GT.U32.AND.EX P0, PT, R2, RZ, PT, P2 ;  /* 0x000000ff0200720c */ /* 0x000fe20003f04120 */
[----:B------:R-:W-:-:S04]  /*1bf0*/  IMAD.WIDE.U32 R2, R8, R7, RZ ;  /* 0x0000000708027225 */ /* 0x000fc800078e00ff */
[----:B------:R-:W-:-:S04]  /*1c00*/  IMAD R0, R0, R7, RZ ;  /* 0x0000000700007224 */ /* 0x000fc800078e02ff */
        /* <DEDUP_REMOVED lines=9> */
.L_x_725:
[----:B------:R-:W0:Y:S01]  /*1ca0*/  S2R R0, SR_TID.X ;  /* 0x0000000000007919 */ /* 0x000e220000002100 */
[----:B------:R-:W0:Y:S02]  /*1cb0*/  LDC.64 R6, c[0x0][0x380] ;  /* 0x0000e000ff067b82 */ /* 0x000e240000000a00 */
[----:B0-----:R-:W-:-:S05]  /*1cc0*/  IMAD.WIDE.U32 R6, R0, 0x4, R6 ;  /* 0x0000000400067825 */ /* 0x001fca00078e0006 */
[----:B------:R-:W2:Y:S04]  /*1cd0*/  LDG.E R9, desc[UR6][R6.64] ;  /* 0x0000000606097981 */ /* 0x000ea8000c1e1900 */
[----:B------:R-:W3:Y:S04]  /*1ce0*/  LDG.E R10, desc[UR6][R6.64+0x400] ;  /* 0x00040006060a7981 */ /* 0x000ee8000c1e1900 */
[----:B------:R-:W4:Y:S04]  /*1cf0*/  LDG.E R11, desc[UR6][R6.64+0x800] ;  /* 0x00080006060b7981 */ /* 0x000f28000c1e1900 */
[----:B------:R-:W5:Y:S04]  /*1d00*/  LDG.E R12, desc[UR6][R6.64+0xc00] ;  /* 0x000c0006060c7981 */ /* 0x000f68000c1e1900 */
[----:B------:R-:W5:Y:S04]  /*1d10*/  LDG.E R14, desc[UR6][R6.64+0x1000] ;  /* 0x00100006060e7981 */ /* 0x000f68000c1e1900 */
[----:B------:R-:W5:Y:S04]  /*1d20*/  LDG.E R8, desc[UR6][R6.64+0x1400] ;  /* 0x0014000606087981 */ /* 0x000f68000c1e1900 */
[----:B------:R-:W5:Y:S04]  /*1d30*/  LDG.E R5, desc[UR6][R6.64+0x1800] ;  /* 0x0018000606057981 */ /* 0x000f68000c1e1900 */
[----:B------:R-:W5:Y:S01]  /*1d40*/  LDG.E R4, desc[UR6][R6.64+0x1c00] ;  /* 0x001c000606047981 */ /* 0x000f62000c1e1900 */
[----:B--2---:R-:W-:-:S02]  /*1d50*/  IADD3 R9, PT, PT, R9, 0x1, RZ ;  /* 0x0000000109097810 */ /* 0x004fc40007ffe0ff */
[----:B---3--:R-:W-:Y:S01]  /*1d60*/  IADD3 R10, PT, PT, R10, 0x1, RZ ;  /* 0x000000010a0a7810 */ /* 0x008fe20007ffe0ff */
[----:B----4-:R-:W-:-:S04]  /*1d70*/  VIADD R13, R11, 0x1 ;  /* 0x000000010b0d7836 */ /* 0x010fc80000000000 */
[----:B------:R-:W-:Y:S01]  /*1d80*/  IMAD.WIDE.U32 R10, R10, R9, RZ ;  /* 0x000000090a0a7225 */ /* 0x000fe200078e00ff */
[----:B-----5:R-:W-:-:S03]  /*1d90*/  IADD3 R9, PT, PT, R12, 0x1, RZ ;  /* 0x000000010c097810 */ /* 0x020fc60007ffe0ff */
[-C--:B------:R-:W-:Y:S02]  /*1da0*/  IMAD R15, R11, R13.reuse, RZ ;  /* 0x0000000d0b0f7224 */ /* 0x080fe400078e02ff */
[----:B------:R-:W-:-:S05]  /*1db0*/  IMAD.WIDE.U32 R10, R10, R13, RZ ;  /* 0x0000000d0a0a7225 */ /* 0x000fca00078e00ff */
[----:B------:R-:W-:Y:S01]  /*1dc0*/  IADD3 R12, PT, PT, R11, R15, RZ ;  /* 0x0000000f0b0c7210 */ /* 0x000fe20007ffe0ff */
[----:B------:R-:W-:Y:S01]  /*1dd0*/  IMAD.WIDE.U32 R10, R10, R9, RZ ;  /* 0x000000090a0a7225 */ /* 0x000fe200078e00ff */
[----:B------:R-:W-:-:S03]  /*1de0*/  IADD3 R5, PT, PT, R5, 0x1, RZ ;  /* 0x0000000105057810 */ /* 0x000fc60007ffe0ff */
        /* <DEDUP_REMOVED lines=10> */
[----:B------:R-:W-:Y:S01]  /*1e90*/  IMAD.WIDE.U32 R8, R10, R5, RZ ;  /* 0x000000050a087225 */ /* 0x000fe200078e00ff */
[----:B------:R-:W-:-:S03]  /*1ea0*/  IADD3 R11, P1, PT, R3, -0x800, RZ ;  /* 0xfffff800030b7810 */ /* 0x000fc60007f3e0ff */
[----:B------:R-:W-:Y:S01]  /*1eb0*/  IMAD R13, R12, R5, RZ ;  /* 0x000000050c0d7224 */ /* 0x000fe200078e02ff */
[----:B------:R-:W-:Y:S01]  /*1ec0*/  ISETP.GE.U32.AND P0, PT, R11, 0x800, PT ;  /* 0x000008000b00780c */ /* 0x000fe20003f06070 */
[----:B------:R-:W-:Y:S01]  /*1ed0*/  VIADD R5, R4, 0x1 ;  /* 0x0000000104057836 */ /* 0x000fe20000000000 */
[----:B------:R-:W-:Y:S02]  /*1ee0*/  IADD3.X R10, PT, PT, R2, -0x1, RZ, P1, !PT ;  /* 0xffffffff020a7810 */ /* 0x000fe40000ffe4ff */
[----:B------:R-:W-:Y:S01]  /*1ef0*/  IADD3 R4, PT, PT, R9, R13, RZ ;  /* 0x0000000d09047210 */ /* 0x000fe20007ffe0ff */
[----:B------:R-:W-:Y:S01]  /*1f00*/  IMAD.WIDE.U32 R26, R8, R5, RZ ;  /* 0x00000005081a7225 */ /* 0x000fe200078e00ff */
[----:B------:R-:W-:-:S03]  /*1f10*/  ISETP.GE.U32.AND.EX P0, PT, R10, RZ, PT, P0 ;  /* 0x000000ff0a00720c */ /* 0x000fc60003f06100 */
[----:B------:R-:W-:Y:S02]  /*1f20*/  IMAD R5, R4, R5, RZ ;  /* 0x0000000504057224 */ /* 0x000fe400078e02ff */
[----:B------:R-:W-:-:S03]  /*1f30*/  IMAD.MOV.U32 R4, RZ, RZ, 0x800 ;  /* 0x00000800ff047424 */ /* 0x000fc600078e00ff */
[----:B------:R-:W-:Y:S02]  /*1f40*/  IADD3 R16, PT, PT, R27, R5, RZ ;  /* 0x000000051b107210 */ /* 0x000fe40007ffe0ff */
[----:B------:R-:W-:-:S03]  /*1f50*/  MOV R5, RZ ;  /* 0x000000ff00057202 */ /* 0x000fc60000000f00 */
[----:B------:R-:W-:Y:S05]  /*1f60*/  @!P0 BRA `(.L_x_740) ;  /* 0x0000000000e48947 */ /* 0x000fea0003800000 */
[----:B------:R-:W0:Y:S01]  /*1f70*/  LDC.64 R8, c[0x0][0x390] ;  /* 0x0000e400ff087b82 */ /* 0x000e220000000a00 */
[----:B------:R-:W-:Y:S02]  /*1f80*/  HFMA2 R4, -RZ, RZ, 0, 0.0001220703125 ;  /* 0x00000800ff047431 */ /* 0x000fe400000001ff */
[----:B------:R-:W-:-:S07]  /*1f90*/  IMAD.MOV.U32 R5, RZ, RZ, RZ ;  /* 0x000000ffff057224 */ /* 0x000fce00078e00ff */
.L_x_742:
[----:B------:R-:W-:-:S04]  /*1fa0*/  LEA R14, P0, R4, R6, 0x2 ;  /* 0x00000006040e7211 */ /* 0x000fc800078010ff */
[----:B------:R-:W-:-:S05]  /*1fb0*/  LEA.HI.X R15, R4, R7, R5, 0x2, P0 ;  /* 0x00000007040f7211 */ /* 0x000fca00000f1405 */
[----:B------:R-:W2:Y:S04]  /*1fc0*/  LDG.E R19, desc[UR6][R14.64] ;  /* 0x000000060e137981 */ /* 0x000ea8000c1e1900 */
[----:B------:R-:W3:Y:S04]  /*1fd0*/  LDG.E R20, desc[UR6][R14.64+0x400] ;  /* 0x000400060e147981 */ /* 0x000ee8000c1e1900 */
[----:B------:R-:W4:Y:S04]  /*1fe0*/  LDG.E R18, desc[UR6][R14.64+0x800] ;  /* 0x000800060e127981 */ /* 0x000f28000c1e1900 */
[----:B------:R-:W5:Y:S04]  /*1ff0*/  LDG.E R17, desc[UR6][R14.64+0xc00] ;  /* 0x000c00060e117981 */ /* 0x000f68000c1e1900 */
[----:B------:R-:W4:Y:S04]  /*2000*/  LDG.E R13, desc[UR6][R14.64+0x1000] ;  /* 0x001000060e0d7981 */ /* 0x000f28000c1e1900 */
[----:B------:R-:W5:Y:S04]  /*2010*/  LDG.E R3, desc[UR6][R14.64+0x1400] ;  /* 0x001400060e037981 */ /* 0x000f68000c1e1900 */
[----:B------:R-:W5:Y:S04]  /*2020*/  LDG.E R2, desc[UR6][R14.64+0x1800] ;  /* 0x001800060e027981 */ /* 0x000f68000c1e1900 */
[----:B------:R1:W5:Y:S01]  /*2030*/  LDG.E R12, desc[UR6][R14.64+0x1c00] ;  /* 0x001c00060e0c7981 */ /* 0x000362000c1e1900 */
[----:B--2---:R-:W-:-:S05]  /*2040*/  IADD3 R19, PT, PT, R19, 0x1, RZ ;  /* 0x0000000113137810 */ /* 0x004fca0007ffe0ff */
[-C--:B------:R-:W-:Y:S02]  /*2050*/  IMAD R21, R16, R19.reuse, RZ ;  /* 0x0000001310157224 */ /* 0x080fe400078e02ff */
[----:B------:R-:W-:Y:S01]  /*2060*/  IMAD.WIDE.U32 R26, R26, R19, RZ ;  /* 0x000000131a1a7225 */ /* 0x000fe200078e00ff */
[----:B---3--:R-:W-:-:S03]  /*2070*/  IADD3 R19, PT, PT, R20, 0x1, RZ ;  /* 0x0000000114137810 */ /* 0x008fc60007ffe0ff */
[----:B------:R-:W-:Y:S02]  /*2080*/  IMAD.IADD R16, R27, 0x1, R21 ;  /* 0x000000011b107824 */ /* 0x000fe400078e0215 */
[----:B------:R-:W-:Y:S01]  /*2090*/  IMAD.WIDE.U32 R26, R26, R19, RZ ;  /* 0x000000131a1a7225 */ /* 0x000fe200078e00ff */
[----:B----4-:R-:W-:-:S03]  /*20a0*/  IADD3 R13, PT, PT, R13, 0x1, RZ ;  /* 0x000000010d0d7810 */ /* 0x010fc60007ffe0ff */
[----:B------:R-:W-:Y:S01]  /*20b0*/  IMAD R21, R16, R19, RZ ;  /* 0x0000001310157224 */ /* 0x000fe200078e02ff */
[----:B------:R-:W-:Y:S01]  /*20c0*/  IADD3 R19, PT, PT, R18, 0x1, RZ ;  /* 0x0000000112137810 */ /* 0x000fe20007ffe0ff */
[----:B-----5:R-:W-:Y:S01]  /*20d0*/  VIADD R17, R17, 0x1 ;  /* 0x0000000111117836 */ /* 0x020fe20000000000 */
[----:B------:R-:W-:Y:S02]  /*20e0*/  IADD3 R3, PT, PT, R3, 0x1, RZ ;  /* 0x0000000103037810 */ /* 0x000fe40007ffe0ff */
[----:B------:R-:W-:Y:S01]  /*20f0*/  IADD3 R16, PT, PT, R27, R21, RZ ;  /* 0x000000151b107210 */ /* 0x000fe20007ffe0ff */
[----:B------:R-:W-:-:S04]  /*2100*/  IMAD.WIDE.U32 R26, R26, R19, RZ ;  /* 0x000000131a1a7225 */ /* 0x000fc800078e00ff */
[----:B------:R-:W-:-:S05]  /*2110*/  IMAD R19, R16, R19, RZ ;  /* 0x0000001310137224 */ /* 0x000fca00078e02ff */
[----:B-1----:R-:W-:Y:S01]  /*2120*/  IADD3 R14, PT, PT, R27, R19, RZ ;  /* 0x000000131b0e7210 */ /* 0x002fe20007ffe0ff */
[----:B------:R-:W-:-:S04]  /*2130*/  IMAD.WIDE.U32 R26, R26, R17, RZ ;  /* 0x000000111a1a7225 */ /* 0x000fc800078e00ff */
[----:B------:R-:W-:Y:S02]  /*2140*/  IMAD R17, R14, R17, RZ ;  /* 0x000000110e117224 */ /* 0x000fe400078e02ff */
[----:B------:R-:W-:-:S04]  /*2150*/  IMAD.WIDE.U32 R14, R26, R13, RZ ;  /* 0x0000000d1a0e7225 */ /* 0x000fc800078e00ff */
[----:B------:R-:W-:-:S04]  /*2160*/  IMAD.IADD R16, R27, 0x1, R17 ;  /* 0x000000011b107824 */ /* 0x000fc800078e0211 */
[----:B------:R-:W-:-:S05]  /*2170*/  IMAD R13, R16, R13, RZ ;  /* 0x0000000d100d7224 */ /* 0x000fca00078e02ff */
[----:B------:R-:W-:Y:S01]  /*2180*/  IADD3 R16, PT, PT, R15, R13, RZ ;  /* 0x0000000d0f107210 */ /* 0x000fe20007ffe0ff */
[----:B------:R-:W-:Y:S01]  /*2190*/  IMAD.WIDE.U32 R14, R14, R3, RZ ;  /* 0x000000030e0e7225 */ /* 0x000fe200078e00ff */
[----:B------:R-:W-:Y:S02]  /*21a0*/  IADD3 R13, PT, PT, R2, 0x1, RZ ;  /* 0x00000001020d7810 */ /* 0x000fe40007ffe0ff */
[----:B0-----:R-:W-:Y:S01]  /*21b0*/  MOV R2, R9 ;  /* 0x0000000900027202 */ /* 0x001fe20000000f00 */
[----:B------:R-:W-:Y:S02]  /*21c0*/  IMAD R17, R16, R3, RZ ;  /* 0x0000000310117224 */ /* 0x000fe400078e02ff */
[----:B------:R-:W-:-:S03]  /*21d0*/  IMAD.MOV.U32 R3, RZ, RZ, R8 ;  /* 0x000000ffff037224 */ /* 0x000fc600078e0008 */
[----:B------:R-:W-:Y:S01]  /*21e0*/  IADD3 R16, PT, PT, R15, R17, RZ ;  /* 0x000000110f107210 */ /* 0x000fe20007ffe0ff */
[----:B------:R-:W-:Y:S01]  /*21f0*/  IMAD.WIDE.U32 R14, R14, R13, RZ ;  /* 0x0000000d0e0e7225 */ /* 0x000fe200078e00ff */
[----:B------:R-:W-:-:S03]  /*2200*/  IADD3 R18, P1, PT, -R4, R3, RZ ;  /* 0x0000000304127210 */ /* 0x000fc60007f3e1ff */
[----:B------:R-:W-:Y:S01]  /*2210*/  IMAD R17, R16, R13, RZ ;  /* 0x0000000d10117224 */ /* 0x000fe200078e02ff */
[----:B------:R-:W-:Y:S01]  /*2220*/  ISETP.GE.U32.AND P0, PT, R18, 0x800, PT ;  /* 0x000008001200780c */ /* 0x000fe20003f06070 */
[----:B------:R-:W-:Y:S01]  /*2230*/  IMAD.X R16, R2, 0x1, ~R5, P1 ;  /* 0x0000000102107824 */ /* 0x000fe200008e0e05 */
[----:B------:R-:W-:Y:S02]  /*2240*/  IADD3 R13, PT, PT, R12, 0x1, RZ ;  /* 0x000000010c0d7810 */ /* 0x000fe40007ffe0ff */
[----:B------:R-:W-:Y:S02]  /*2250*/  IADD3 R12, PT, PT, R15, R17, RZ ;  /* 0x000000110f0c7210 */ /* 0x000fe40007ffe0ff */
[----:B------:R-:W-:Y:S01]  /*2260*/  ISETP.GE.U32.AND.EX P0, PT, R16, RZ, PT, P0 ;  /* 0x000000ff1000720c */ /* 0x000fe20003f06100 */
[----:B------:R-:W-:-:S04]  /*2270*/  IMAD.WIDE.U32 R26, R14, R13, RZ ;  /* 0x0000000d0e1a7225 */ /* 0x000fc800078e00ff */
[----:B------:R-:W-:-:S05]  /*2280*/  IMAD R13, R12, R13, RZ ;  /* 0x0000000d0c0d7224 */ /* 0x000fca00078e02ff */
[----:B------:R-:W-:-:S03]  /*2290*/  IADD3 R16, PT, PT, R27, R13, RZ ;  /* 0x0000000d1b107210 */ /* 0x000fc60007ffe0ff */
[----:B------:R-:W-:Y:S05]  /*22a0*/  @!P0 BRA `(.L_x_741) ;  /* 0x0000000c007c8947 */ /* 0x000fea0003800000 */
[----:B------:R-:W-:-:S05]  /*22b0*/  IADD3 R4, P0, PT, R4, 0x800, RZ ;  /* 0x0000080004047810 */ /* 0x000fca0007f1e0ff */
[----:B------:R-:W-:Y:S01]  /*22c0*/  IMAD.X R5, RZ, RZ, R5, P0 ;  /* 0x000000ffff057224 */ /* 0x000fe200000e0605 */
[----:B------:R-:W-:-:S04]  /*22d0*/  ISETP.GT.U32.AND P0, PT, R4, R11, PT ;  /* 0x0000000b0400720c */ /* 0x000fc80003f04070 */
[----:B------:R-:W-:-:S13]  /*22e0*/  ISETP.GT.U32.AND.EX P0, PT, R5, R10, PT, P0 ;  /* 0x0000000a0500720c */ /* 0x000fda0003f04100 */
[----:B------:R-:W-:Y:S05]  /*22f0*/  @!P0 BRA `(.L_x_742) ;  /* 0xfffffffc00288947 */ /* 0x000fea000383ffff */
.L_x_740:
[CC--:B------:R-:W-:Y:S01]  /*2300*/  IADD3 R7, PT, PT, -R4.reuse, R3.reuse, RZ ;  /* 0x0000000304077210 */ /* 0x0c0fe20007ffe1ff */
[----:B------:R-:W-:Y:S01]  /*2310*/  BSSY.RECONVERGENT B1, `(.L_x_741) ;  /* 0x00000d8000017945 */ /* 0x000fe20003800200 */
[----:B------:R-:W-:Y:S02]  /*2320*/  ISETP.GE.U32.AND P1, PT, R4, R3, PT ;  /* 0x000000030400720c */ /* 0x000fe40003f26070 */
[----:B------:R-:W-:-:S04]  /*2330*/  ISETP.GE.AND P0, PT, R0, R7, PT ;  /* 0x000000070000720c */ /* 0x000fc80003f06270 */
[----:B------:R-:W-:-:S13]  /*2340*/  ISETP.GE.U32.OR.EX P0, PT, R5, R2, P0, P1 ;  /* 0x000000020500720c */ /* 0x000fda0000706510 */
[----:B------:R-:W-:Y:S05]  /*2350*/  @P0 BRA `(.L_x_743) ;  /* 0x0000000c004c0947 */ /* 0x000fea0003800000 */
[-C--:B------:R-:W-:Y:S01]  /*2360*/  LOP3.LUT R2, RZ, R0.reuse, RZ, 0x33, !PT ;  /* 0x00000000ff027212 */ /* 0x080fe200078e33ff */
[----:B------:R-:W-:Y:S03]  /*2370*/  BSSY.RECONVERGENT B2, `(.L_x_744) ;  /* 0x0000068000027945 */ /* 0x000fe60003800200 */
[----:B------:R-:W-:Y:S02]  /*2380*/  IADD3 R2, PT, PT, -R4, R3, R2 ;  /* 0x0000000304027210 */ /* 0x000fe40007ffe102 */
[----:B------:R-:W-:Y:S02]  /*2390*/  MOV R3, R0 ;  /* 0x0000000000037202 */ /* 0x000fe40000000f00 */
[C---:B------:R-:W-:Y:S02]  /*23a0*/  ISETP.GE.U32.AND P1, PT, R2.reuse, 0xf00, PT ;  /* 0x00000f000200780c */ /* 0x040fe40003f26070 */
[----:B------:R-:W-:-:S04]  /*23b0*/  LEA.HI R6, R2, 0x1, RZ, 0x18 ;  /* 0x0000000102067811 */ /* 0x000fc800078fc0ff */
[----:B------:R-:W-:-:S04]  /*23c0*/  LOP3.LUT R7, R6, 0xf, RZ, 0xc0, !PT ;  /* 0x0000000f06077812 */ /* 0x000fc800078ec0ff */
[----:B------:R-:W-:-:S03]  /*23d0*/  ISETP.NE.AND P0, PT, R7, RZ, PT ;  /* 0x000000ff0700720c */ /* 0x000fc60003f05270 */
[----:B------:R-:W-:Y:S10]  /*23e0*/  @!P1 BRA `(.L_x_745) ;  /* 0x0000000400809947 */ /* 0x000ff40003800000 */
[----:B------:R-:W0:Y:S01]  /*23f0*/  LDCU.64 UR4, c[0x0][0x380] ;  /* 0x00007000ff0477ac */ /* 0x000e220008000a00 */
[----:B------:R-:W-:Y:S01]  /*2400*/  IADD3 R15, P2, PT, R0, R4, RZ ;  /* 0x00000004000f7210 */ /* 0x000fe20007f5e0ff */
[----:B------:R-:W-:Y:S01]  /*2410*/  IMAD.MOV.U32 R3, RZ, RZ, R0 ;  /* 0x000000ffff037224 */ /* 0x000fe200078e0000 */
[----:B------:R-:W-:Y:S02]  /*2420*/  LOP3.LUT R9, R6, 0x1fffff0, RZ, 0xc0, !PT ;  /* 0x01fffff006097812 */ /* 0x000fe400078ec0ff */
[----:B------:R-:W-:Y:S02]  /*2430*/  IADD3.X R2, PT, PT, RZ, R5, RZ, P2, !PT ;  /* 0x00000005ff027210 */ /* 0x000fe400017fe4ff */
[----:B------:R-:W-:Y:S02]  /*2440*/  IADD3 R9, PT, PT, -R9, RZ, RZ ;  /* 0x000000ff09097210 */ /* 0x000fe40007ffe1ff */
[----:B0-----:R-:W-:-:S04]  /*2450*/  LEA R14, P1, R15, UR4, 0x2 ;  /* 0x000000040f0e7c11 */ /* 0x001fc8000f8210ff */
[----:B------:R-:W-:Y:S02]  /*2460*/  IADD3 R14, P2, PT, R14, 0x2000, RZ ;  /* 0x000020000e0e7810 */ /* 0x000fe40007f5e0ff */
[----:B------:R-:W-:-:S04]  /*2470*/  LEA.HI.X R15, R15, UR5, R2, 0x2, P1 ;  /* 0x000000050f0f7c11 */ /* 0x000fc800088f1402 */
[----:B------:R-:W-:-:S07]  /*2480*/  IADD3.X R15, PT, PT, RZ, R15, RZ, P2, !PT ;  /* 0x0000000fff0f7210 */ /* 0x000fce00017fe4ff */
.L_x_746:
        /* <DEDUP_REMOVED lines=19> */
[----:B0-----:R-:W-:-:S04]  /*25c0*/  IADD3 R14, P2, PT, R14, 0x4000, RZ ;  /* 0x000040000e0e7810 */ /* 0x001fc80007f5e0ff */
[----:B------:R-:W-:Y:S02]  /*25d0*/  IADD3.X R15, PT, PT, RZ, R15, RZ, P2, !PT ;  /* 0x0000000fff0f7210 */ /* 0x000fe400017fe4ff */
[----:B--2---:R-:W-:Y:S01]  /*25e0*/  IADD3 R17, PT, PT, R17, 0x1, RZ ;  /* 0x0000000111117810 */ /* 0x004fe20007ffe0ff */
[----:B---3--:R-:W-:-:S04]  /*25f0*/  VIADD R27, R27, 0x1 ;  /* 0x000000011b1b7836 */ /* 0x008fc80000000000 */
[-C--:B------:R-:W-:Y:S02]  /*2600*/  IMAD R29, R16, R17.reuse, RZ ;  /* 0x00000011101d7224 */ /* 0x080fe400078e02ff */
[----:B------:R-:W-:Y:S01]  /*2610*/  IMAD.WIDE.U32 R16, R26, R17, RZ ;  /* 0x000000111a107225 */ /* 0x000fe200078e00ff */
[----:B----4-:R-:W-:-:S04]  /*2620*/  IADD3 R25, PT, PT, R25, 0x1, RZ ;  /* 0x0000000119197810 */ /* 0x010fc80007ffe0ff */
[----:B------:R-:W-:Y:S01]  /*2630*/  IADD3 R26, PT, PT, R17, R29, RZ ;  /* 0x0000001d111a7210 */ /* 0x000fe20007ffe0ff */
[----:B------:R-:W-:Y:S01]  /*2640*/  IMAD.WIDE.U32 R16, R16, R27, RZ ;  /* 0x0000001b10107225 */ /* 0x000fe200078e00ff */
[----:B-----5:R-:W-:-:S03]  /*2650*/  IADD3 R23, PT, PT, R23, 0x1, RZ ;  /* 0x0000000117177810 */ /* 0x020fc60007ffe0ff */
[----:B------:R-:W-:-:S05]  /*2660*/  IMAD R27, R26, R27, RZ ;  /* 0x0000001b1a1b7224 */ /* 0x000fca00078e02ff */
[----:B------:R-:W-:Y:S01]  /*2670*/  IADD3 R26, PT, PT, R17, R27, RZ ;  /* 0x0000001b111a7210 */ /* 0x000fe20007ffe0ff */
[----:B------:R-:W-:Y:S01]  /*2680*/  IMAD.WIDE.U32 R16, R16, R25, RZ ;  /* 0x0000001910107225 */ /* 0x000fe200078e00ff */
[----:B------:R-:W-:-:S03]  /*2690*/  IADD3 R21, PT, PT, R21, 0x1, RZ ;  /* 0x0000000115157810 */ /* 0x000fc60007ffe0ff */
[----:B------:R-:W-:Y:S02]  /*26a0*/  IMAD R27, R26, R25, RZ ;  /* 0x000000191a1b7224 */ /* 0x000fe400078e02ff */
[----:B------:R-:W-:Y:S01]  /*26b0*/  VIADD R25, R24, 0x1 ;  /* 0x0000000118197836 */ /* 0x000fe20000000000 */
[----:B------:R-:W-:Y:S02]  /*26c0*/  IADD3 R19, PT, PT, R19, 0x1, RZ ;  /* 0x0000000113137810 */ /* 0x000fe40007ffe0ff */
[----:B------:R-:W-:Y:S01]  /*26d0*/  IADD3 R24, PT, PT, R17, R27, RZ ;  /* 0x0000001b11187210 */ /* 0x000fe20007ffe0ff */
[----:B------:R-:W-:-:S04]  /*26e0*/  IMAD.WIDE.U32 R16, R16, R25, RZ ;  /* 0x0000001910107225 */ /* 0x000fc800078e00ff */
[----:B------:R-:W-:Y:S01]  /*26f0*/  IMAD R25, R24, R25, RZ ;  /* 0x0000001918197224 */ /* 0x000fe200078e02ff */
[----:B------:R-:W-:-:S04]  /*2700*/  IADD3 R13, PT, PT, R13, 0x1, RZ ;  /* 0x000000010d0d7810 */ /* 0x000fc80007ffe0ff */
[----:B------:R-:W-:Y:S01]  /*2710*/  IADD3 R24, PT, PT, R17, R25, RZ ;  /* 0x0000001911187210 */ /* 0x000fe20007ffe0ff */
[----:B------:R-:W-:Y:S01]  /*2720*/  IMAD.WIDE.U32 R16, R16, R23, RZ ;  /* 0x0000001710107225 */ /* 0x000fe200078e00ff */
[----:B------:R-:W-:-:S03]  /*2730*/  IADD3 R11, PT, PT, R11, 0x1, RZ ;  /* 0x000000010b0b7810 */ /* 0x000fc60007ffe0ff */
[----:B------:R-:W-:Y:S02]  /*2740*/  IMAD R25, R24, R23, RZ ;  /* 0x0000001718197224 */ /* 0x000fe400078e02ff */
[----:B------:R-:W-:-:S03]  /*2750*/  VIADD R23, R22, 0x1 ;  /* 0x0000000116177836 */ /* 0x000fc60000000000 */
[----:B------:R-:W-:Y:S01]  /*2760*/  IADD3 R22, PT, PT, R17, R25, RZ ;  /* 0x0000001911167210 */ /* 0x000fe20007ffe0ff */
        /* <DEDUP_REMOVED lines=30> */
[----:B------:R-:W-:-:S04]  /*2950*/  IADD3 R11, PT, PT, R2, 0x1, RZ ;  /* 0x00000001020b7810 */ /* 0x000fc80007ffe0ff */
        /* <DEDUP_REMOVED lines=8> */
[----:B------:R-:W-:Y:S06]  /*29e0*/  @P1 BRA `(.L_x_746) ;  /* 0xfffffff800a81947 */ /* 0x000fec000383ffff */
.L_x_745:
[----:B------:R-:W-:Y:S05]  /*29f0*/  BSYNC.RECONVERGENT B2 ;  /* 0x0000000000027941 */ /* 0x000fea0003800200 */
.L_x_744:
        /* <DEDUP_REMOVED lines=8> */
[----:B------:R-:W-:Y:S02]  /*2a80*/  IADD3.X R7, PT, PT, RZ, R5, RZ, P1, !PT ;  /* 0x00000005ff077210 */ /* 0x000fe40000ffe4ff */
        /* <DEDUP_REMOVED lines=10> */
[----:B------:R-:W-:-:S02]  /*2b30*/  IADD3 R3, PT, PT, R3, 0x800, RZ ;  /* 0x0000080003037810 */ /* 0x000fc40007ffe0ff */
[----:B--2---:R-:W-:Y:S01]  /*2b40*/  IADD3 R27, PT, PT, R14, 0x1, RZ ;  /* 0x000000010e1b7810 */ /* 0x004fe20007ffe0ff */
[----:B---3--:R-:W-:-:S04]  /*2b50*/  VIADD R15, R15, 0x1 ;  /* 0x000000010f0f7836 */ /* 0x008fc80000000000 */
[-C--:B------:R-:W-:Y:S02]  /*2b60*/  IMAD R19, R16, R27.reuse, RZ ;  /* 0x0000001b10137224 */ /* 0x080fe400078e02ff */
[----:B------:R-:W-:Y:S01]  /*2b70*/  IMAD.WIDE.U32 R26, R26, R27, RZ ;  /* 0x0000001b1a1a7225 */ /* 0x000fe200078e00ff */
[----:B----4-:R-:W-:-:S03]  /*2b80*/  IADD3 R17, PT, PT, R17, 0x1, RZ ;  /* 0x0000000111117810 */ /* 0x010fc60007ffe0ff */
[----:B-----5:R-:W-:Y:S01]  /*2b90*/  VIADD R9, R12, 0x1 ;  /* 0x000000010c097836 */ /* 0x020fe20000000000 */
[----:B------:R-:W-:Y:S01]  /*2ba0*/  IADD3 R14, PT, PT, R27, R19, RZ ;  /* 0x000000131b0e7210 */ /* 0x000fe20007ffe0ff */
[----:B------:R-:W-:Y:S01]  /*2bb0*/  IMAD.WIDE.U32 R26, R26, R15, RZ ;  /* 0x0000000f1a1a7225 */ /* 0x000fe200078e00ff */
[----:B------:R-:W-:-:S03]  /*2bc0*/  IADD3 R11, PT, PT, R11, 0x1, RZ ;  /* 0x000000010b0b7810 */ /* 0x000fc60007ffe0ff */
        /* <DEDUP_REMOVED lines=22> */
[----:B------:R-:W-:-:S07]  /*2d30*/  IADD3 R16, PT, PT, R27, R7, RZ ;  /* 0x000000071b107210 */ /* 0x000fce0007ffe0ff */
.L_x_748:
[----:B------:R-:W-:Y:S05]  /*2d40*/  BSYNC.RECONVERGENT B2 ;  /* 0x0000000000027941 */ /* 0x000fea0003800200 */
.L_x_747:
        /* <DEDUP_REMOVED lines=11> */
[----:B------:R-:W2:Y:S04]  /*2e00*/  LDG.E R2, desc[UR6][R8.64] ;  /* 0x0000000608027981 */ /* 0x000ea8000c1e1900 */
[----:B------:R-:W3:Y:S04]  /*2e10*/  LDG.E R10, desc[UR6][R8.64+0x400] ;  /* 0x00040006080a7981 */ /* 0x000ee8000c1e1900 */
[----:B------:R-:W4:Y:S04]  /*2e20*/  LDG.E R11, desc[UR6][R8.64+0x800] ;  /* 0x00080006080b7981 */ /* 0x000f28000c1e1900 */
[----:B------:R-:W5:Y:S01]  /*2e30*/  LDG.E R12, desc[UR6][R8.64+0xc00] ;  /* 0x000c0006080c7981 */ /* 0x000f62000c1e1900 */
[----:B------:R-:W-:Y:S01]  /*2e40*/  VIADD R3, R3, 0x400 ;  /* 0x0000040003037836 */ /* 0x000fe20000000000 */
[----:B--2---:R-:W-:-:S02]  /*2e50*/  IADD3 R27, PT, PT, R2, 0x1, RZ ;  /* 0x00000001021b7810 */ /* 0x004fc40007ffe0ff */
[----:B---3--:R-:W-:-:S03]  /*2e60*/  IADD3 R10, PT, PT, R10, 0x1, RZ ;  /* 0x000000010a0a7810 */ /* 0x008fc60007ffe0ff */
[-C--:B------:R-:W-:Y:S02]  /*2e70*/  IMAD R7, R16, R27.reuse, RZ ;  /* 0x0000001b10077224 */ /* 0x080fe400078e02ff */
        /* <DEDUP_REMOVED lines=8> */
[----:B------:R-:W-:-:S05]  /*2f00*/  IMAD R7, R7, R11, RZ ;  /* 0x0000000b07077224 */ /* 0x000fca00078e02ff */
[----:B------:R-:W-:Y:S01]  /*2f10*/  IADD3 R7, PT, PT, R27, R7, RZ ;  /* 0x000000071b077210 */ /* 0x000fe20007ffe0ff */
[----:B------:R-:W-:-:S04]  /*2f20*/  IMAD.WIDE.U32 R26, R26, R12, RZ ;  /* 0x0000000c1a1a7225 */ /* 0x000fc800078e00ff */
[----:B------:R-:W-:-:S05]  /*2f30*/  IMAD R7, R7, R12, RZ ;  /* 0x0000000c07077224 */ /* 0x000fca00078e02ff */
[----:B------:R-:W-:-:S07]  /*2f40*/  IADD3 R16, PT, PT, R27, R7, RZ ;  /* 0x000000071b107210 */ /* 0x000fce0007ffe0ff */
.L_x_750:
[----:B------:R-:W-:Y:S05]  /*2f50*/  BSYNC.RECONVERGENT B2 ;  /* 0x0000000000027941 */ /* 0x000fea0003800200 */
.L_x_749:
[----:B------:R-:W-:Y:S05]  /*2f60*/  @!P0 BRA `(.L_x_743) ;  /* 0x0000000000488947 */ /* 0x000fea0003800000 */
[----:B------:R-:W0:Y:S01]  /*2f70*/  LDCU.64 UR4, c[0x0][0x380] ;  /* 0x00007000ff0477ac */ /* 0x000e220008000a00 */
[----:B------:R-:W-:Y:S02]  /*2f80*/  IADD3 R2, P0, PT, R3, R4, RZ ;  /* 0x0000000403027210 */ /* 0x000fe40007f1e0ff */
[----:B------:R-:W-:Y:S02]  /*2f90*/  IADD3 R6, PT, PT, -R6, RZ, RZ ;  /* 0x000000ff06067210 */ /* 0x000fe40007ffe1ff */
[----:B------:R-:W-:Y:S02]  /*2fa0*/  IADD3.X R5, PT, PT, RZ, R5, RZ, P0, !PT ;  /* 0x00000005ff057210 */ /* 0x000fe400007fe4ff */
[----:B0-----:R-:W-:-:S04]  /*2fb0*/  LEA R4, P1, R2, UR4, 0x2 ;  /* 0x0000000402047c11 */ /* 0x001fc8000f8210ff */
[----:B------:R-:W-:-:S09]  /*2fc0*/  LEA.HI.X R5, R2, UR5, R5, 0x2, P1 ;  /* 0x0000000502057c11 */ /* 0x000fd200088f1405 */
.L_x_751:
[----:B------:R-:W-:Y:S01]  /*2fd0*/  IMAD.MOV.U32 R2, RZ, RZ, R4 ;  /* 0x000000ffff027224 */ /* 0x000fe200078e0004 */
[----:B------:R-:W-:-:S05]  /*2fe0*/  MOV R3, R5 ;  /* 0x0000000500037202 */ /* 0x000fca0000000f00 */
        /* <DEDUP_REMOVED lines=10> */
.L_x_743:
[----:B------:R-:W-:Y:S05]  /*3090*/  BSYNC.RECONVERGENT B1 ;  /* 0x0000000000017941 */ /* 0x000fea0003800200 */
.L_x_741:
        /* <DEDUP_REMOVED lines=30> */
[----:B------:R-:W-:Y:S02]  /*3280*/  IMAD.IADD R8, R7, 0x1, R5 ;  /* 0x0000000107087824 */ /* 0x000fe400078e0205 */
        /* <DEDUP_REMOVED lines=15> */
[----:B------:R-:W-:Y:S01]  /*3380*/  IMAD.WIDE.U32 R8, R3, R2, RZ ;  /* 0x0000000203087225 */ /* 0x000fe200078e00ff */
[----:B------:R-:W-:-:S03]  /*3390*/  @!P1 SHF.R.U32.HI R4, RZ, 0x2, R0 ;  /* 0x00000002ff049819 */ /* 0x000fc60000011600 */
[----:B------:R-:W-:Y:S01]  /*33a0*/  IMAD R5, R5, R2, RZ ;  /* 0x0000000205057224 */ /* 0x000fe200078e02ff */
[----:B------:R-:W-:-:S03]  /*33b0*/  @!P1 LOP3.LUT R4, R4, 0xf8, RZ, 0xc0, !PT ;  /* 0x000000f804049812 */ /* 0x000fc600078ec0ff */
[----:B------:R-:W-:Y:S01]  /*33c0*/  IMAD R5, R3, R10, R5 ;  /* 0x0000000a03057224 */ /* 0x000fe200078e0205 */
[----:B------:R-:W-:-:S04]  /*33d0*/  @!P1 IADD3 R7, PT, PT, R4, R7, RZ ;  /* 0x0000000704079210 */ /* 0x000fc80007ffe0ff */
        /* <DEDUP_REMOVED lines=13> */
[----:B------:R-:W-:-:S04]  /*34b0*/  IMAD.WIDE.U32 R12, R2, R14, RZ ;  /* 0x0000000e020c7225 */ /* 0x000fc800078e00ff */
[----:B------:R-:W-:Y:S02]  /*34c0*/  IMAD.IADD R3, R3, 0x1, R9 ;  /* 0x0000000103037824 */ /* 0x000fe400078e0209 */
[----:B------:R-:W0:Y:S02]  /*34d0*/  LDS.128 R8, [UR4+0x30] ;  /* 0x00003004ff087984 */ /* 0x000e240008000c00 */
[----:B------:R-:W-:-:S04]  /*34e0*/  IMAD R3, R3, R14, RZ ;  /* 0x0000000e03037224 */ /* 0x000fc800078e02ff */
[----:B------:R-:W-:Y:S02]  /*34f0*/  IMAD R3, R2, R15, R3 ;  /* 0x0000000f02037224 */ /* 0x000fe400078e0203 */
[----:B-1----:R-:W-:-:S03]  /*3500*/  IMAD.WIDE.U32 R14, R12, R4, RZ ;  /* 0x000000040c0e7225 */ /* 0x002fc600078e00ff */
[----:B------:R-:W-:-:S05]  /*3510*/  IADD3 R3, PT, PT, R13, R3, RZ ;  /* 0x000000030d037210 */ /* 0x000fca0007ffe0ff */
[----:B------:R-:W-:-:S04]  /*3520*/  IMAD R3, R3, R4, RZ ;  /* 0x0000000403037224 */ /* 0x000fc800078e02ff */
[----:B------:R-:W-:Y:S02]  /*3530*/  IMAD R3, R5, R12, R3 ;  /* 0x0000000c05037224 */ /* 0x000fe400078e0203 */
[----:B------:R-:W-:-:S03]  /*3540*/  IMAD.WIDE.U32 R4, R14, R6, RZ ;  /* 0x000000060e047225 */ /* 0x000fc600078e00ff */
[----:B------:R-:W-:-:S05]  /*3550*/  IADD3 R3, PT, PT, R15, R3, RZ ;  /* 0x000000030f037210 */ /* 0x000fca0007ffe0ff */
[----:B------:R-:W-:Y:S02]  /*3560*/  IMAD R13, R3, R6, RZ ;  /* 0x00000006030d7224 */ /* 0x000fe400078e02ff */
[----:B------:R-:W1:Y:S02]  /*3570*/  LDS.64 R2, [UR4+0x40] ;  /* 0x00004004ff027984 */ /* 0x000e640008000a00 */
[----:B------:R-:W-:-:S05]  /*3580*/  IMAD R13, R14, R7, R13 ;  /* 0x000000070e0d7224 */ /* 0x000fca00078e020d */
[----:B------:R-:W-:Y:S01]  /*3590*/  IADD3 R5, PT, PT, R5, R13, RZ ;  /* 0x0000000d05057210 */ /* 0x000fe20007ffe0ff */
[----:B0-----:R-:W-:-:S04]  /*35a0*/  IMAD.WIDE.U32 R6, R4, R8, RZ ;  /* 0x0000000804067225 */ /* 0x001fc800078e00ff */
[----:B------:R-:W-:-:S04]  /*35b0*/  IMAD R5, R5, R8, RZ ;  /* 0x0000000805057224 */ /* 0x000fc800078e02ff */
[----:B------:R-:W-:-:S04]  /*35c0*/  IMAD R5, R9, R4, R5 ;  /* 0x0000000409057224 */ /* 0x000fc800078e0205 */
[----:B------:R-:W-:-:S04]  /*35d0*/  IMAD.IADD R5, R7, 0x1, R5 ;  /* 0x0000000107057824 */ /* 0x000fc800078e0205 */
[-C--:B------:R-:W-:Y:S02]  /*35e0*/  IMAD R7, R5, R10.reuse, RZ ;  /* 0x0000000a05077224 */ /* 0x080fe400078e02ff */
[----:B------:R-:W-:-:S04]  /*35f0*/  IMAD.WIDE.U32 R4, R6, R10, RZ ;  /* 0x0000000a06047225 */ /* 0x000fc800078e00ff */
[----:B------:R-:W-:-:S05]  /*3600*/  IMAD R7, R6, R11, R7 ;  /* 0x0000000b06077224 */ /* 0x000fca00078e0207 */
[----:B------:R-:W-:-:S05]  /*3610*/  IADD3 R5, PT, PT, R5, R7, RZ ;  /* 0x0000000705057210 */ /* 0x000fca0007ffe0ff */
[-C--:B-1----:R-:W-:Y:S02]  /*3620*/  IMAD R5, R5, R2.reuse, RZ ;  /* 0x0000000205057224 */ /* 0x082fe400078e02ff */
[----:B------:R-:W-:-:S04]  /*3630*/  IMAD.WIDE.U32 R8, R4, R2, RZ ;  /* 0x0000000204087225 */ /* 0x000fc800078e00ff */
[----:B------:R-:W-:-:S05]  /*3640*/  IMAD R5, R3, R4, R5 ;  /* 0x0000000403057224 */ /* 0x000fca00078e0205 */
[----:B------:R-:W-:-:S07]  /*3650*/  IADD3 R9, PT, PT, R9, R5, RZ ;  /* 0x0000000509097210 */ /* 0x000fce0007ffe0ff */
.L_x_739:
[----:B------:R-:W-:Y:S05]  /*3660*/  BSYNC.RECONVERGENT B0 ;  /* 0x0000000000007941 */ /* 0x000fea0003800200 */
.L_x_724:
[----:B------:R-:W-:Y:S05]  /*3670*/  @P1 EXIT ;  /* 0x000000000000194d */ /* 0x000fea0003800000 */
[----:B------:R-:W0:Y:S01]  /*3680*/  LDCU.64 UR4, c[0x0][0x3a0] ;  /* 0x00007400ff0477ac */ /* 0x000e220008000a00 */
[----:B------:R-:W1:Y:S01]  /*3690*/  LDC.64 R4, c[0x0][0x388] ;  /* 0x0000e200ff047b82 */ /* 0x000e620000000a00 */
[----:B0-----:R-:W-:Y:S02]  /*36a0*/  IMAD R9, R9, UR4, RZ ;  /* 0x0000000409097c24 */ /* 0x001fe4000f8e02ff */
[----:B------:R-:W-:-:S04]  /*36b0*/  IMAD.WIDE.U32 R2, R8, UR4, RZ ;  /* 0x0000000408027c25 */ /* 0x000fc8000f8e00ff */
[----:B------:R-:W-:-:S05]  /*36c0*/  IMAD R9, R8, UR5, R9 ;  /* 0x0000000508097c24 */ /* 0x000fca000f8e0209 */
[----:B------:R-:W-:-:S05]  /*36d0*/  IADD3 R3, PT, PT, R3, R9, RZ ;  /* 0x0000000903037210 */ /* 0x000fca0007ffe0ff */
[----:B-1----:R-:W-:Y:S01]  /*36e0*/  STG.E.64 desc[UR6][R4.64], R2 ;  /* 0x0000000204007986 */ /* 0x002fe2000c101b06 */
[----:B------:R-:W-:Y:S05]  /*36f0*/  EXIT ;  /* 0x000000000000794d */ /* 0x000fea0003800000 */
.L_x_752:
        /* <DEDUP_REMOVED lines=16> */
.L_x_1287:


//--------------------- .text._ZN3cub18CUB_300001_SM_10006detail6reduce28DeviceReduceSingleTileKernelINS2_10policy_hubImj11mul_functorImEE10Policy1000EPmS9_iS6_mmN4cuda3std3__410__identityEEEvT0_T1_T2_T3_T4_T6_ --------------------------
	.section	.text._ZN3cub18CUB_300001_SM_10006detail6reduce28DeviceReduceSingleTileKernelINS2_10policy_hubImj11mul_functorImEE10Policy1000EPmS9_iS6_mmN4cuda3std3__410__identityEEEvT0_T1_T2_T3_T4_T6_,"ax",@progbits
	.align	128
        .global         _ZN3cub18CUB_300001_SM_10006detail6reduce28DeviceReduceSingleTileKernelINS2_10policy_hubImj11mul_functorImEE10Policy1000EPmS9_iS6_mmN4cuda3std3__410__identityEEEvT0_T1_T2_T3_T4_T6_
        .type           _ZN3cub18CUB_300001_SM_10006detail6reduce28DeviceReduceSingleTileKernelINS2_10policy_hubImj11mul_functorImEE10Policy1000EPmS9_iS6_mmN4cuda3std3__410__identityEEEvT0_T1_T2_T3_T4_T6_,@function
        .size           _ZN3cub18CUB_300001_SM_10006detail6reduce28DeviceReduceSingleTileKernelINS2_10policy_hubImj11mul_functorImEE10Policy1000EPmS9_iS6_mmN4cuda3std3__410__identityEEEvT0_T1_T2_T3_T4_T6_,(.L_x_1288 - _ZN3cub18CUB_300001_SM_10006detail6reduce28DeviceReduceSingleTileKernelINS2_10policy_hubImj11mul_functorImEE10Policy1000EPmS9_iS6_mmN4cuda3std3__410__identityEEEvT0_T1_T2_T3_T4_T6_)
        .other          _ZN3cub18CUB_300001_SM_10006detail6reduce28DeviceReduceSingleTileKernelINS2_10policy_hubImj11mul_functorImEE10Policy1000EPmS9_iS6_mmN4cuda3std3__410__identityEEEvT0_T1_T2_T3_T4_T6_,@"STO_CUDA_ENTRY STV_DEFAULT"
_ZN3cub18CUB_300001_SM_10006detail6reduce28DeviceReduceSingleTileKernelINS2_10policy_hubImj11mul_functorImEE10Policy1000EPmS9_iS6_mmN4cuda3std3__410__identityEEEvT0_T1_T2_T3_T4_T6_:
.text._ZN3cub18CUB_300001_SM_10006detail6reduce28DeviceReduceSingleTileKernelINS2_10policy_hubImj11mul_functorImEE10Policy1000EPmS9_iS6_mmN4cuda3std3__410__identityEEEvT0_T1_T2_T3_T4_T6_:
        /* <DEDUP_REMOVED lines=13> */
.L_x_753:
        /* <DEDUP_REMOVED lines=16> */
.L_x_758:
[----:B------:R-:W-:Y:S05]  /*01d0*/  BSYNC.RECONVERGENT B1 ;  /* 0x0000000000017941 */ /* 0x000fea0003800200 */
.L_x_757:
        /* <DEDUP_REMOVED lines=17> */
.L_x_763:
        /* <DEDUP_REMOVED lines=14> */
.L_x_762:
[----:B------:R-:W-:Y:S05]  /*03d0*/  BSYNC.RECONVERGENT B2 ;  /* 0x0000000000027941 */ /* 0x000fea0003800200 */
.L_x_761:
        /* <DEDUP_REMOVED lines=9> */
.L_x_766:
        /* <DEDUP_REMOVED lines=90> */
.L_x_765:
[----:B------:R-:W-:Y:S05]  /*0a10*/  BSYNC.RECONVERGENT B2 ;  /* 0x0000000000027941 */ /* 0x000fea0003800200 */
.L_x_764:
        /* <DEDUP_REMOVED lines=50> */
.L_x_768:
[----:B------:R-:W-:Y:S05]  /*0d40*/  BSYNC.RECONVERGENT B2 ;  /* 0x0000000000027941 */ /* 0x000fea0003800200 */
.L_x_767:
        /* <DEDUP_REMOVED lines=24> */
.L_x_760:
[----:B------:R-:W-:Y:S05]  /*0ed0*/  BSYNC.RECONVERGENT B1 ;  /* 0x0000000000017941 */ /* 0x000fea0003800200 */
.L_x_759:
        /* <DEDUP_REMOVED lines=96> */
.L_x_769:
        /* <DEDUP_REMOVED lines=125> */
.L_x_756:
        /* <DEDUP_REMOVED lines=45> */
.L_x_773:
        /* <DEDUP_REMOVED lines=45> */
.L_x_771:
        /* <DEDUP_REMOVED lines=19> */
.L_x_777:
        /* <DEDUP_REMOVED lines=11> */
.L_x_776:
[----:B------:R-:W-:Y:S05]  /*2430*/  BSYNC.RECONVERGENT B2 ;  /* 0x0000000000027941 */ /* 0x000fea0003800200 */
.L_x_775:
        /* <DEDUP_REMOVED lines=16> */
.L_x_780:
        /* <DEDUP_REMOVED lines=93> */
.L_x_779:
[----:B------:R-:W-:Y:S05]  /*2b10*/  BSYNC.RECONVERGENT B2 ;  /* 0x0000000000027941 */ /* 0x000fea0003800200 */
.L_x_778:
        /* <DEDUP_REMOVED lines=52> */
.L_x_782:
[----:B------:R-:W-:Y:S05]  /*2e60*/  BSYNC.RECONVERGENT B2 ;  /* 0x0000000000027941 */ /* 0x000fea0003800200 */
.L_x_781:
        /* <DEDUP_REMOVED lines=23> */
.L_x_774:
[----:B------:R-:W-:Y:S05]  /*2fe0*/  BSYNC.RECONVERGENT B1 ;  /* 0x0000000000017941 */ /* 0x000fea0003800200 */
.L_x_772:
        /* <DEDUP_REMOVED lines=94> */
.L_x_755:
        /* <DEDUP_REMOVED lines=12> */
.L_x_785:
[----:B------:R-:W-:Y:S05]  /*3690*/  BSYNC.RECONVERGENT B1 ;  /* 0x0000000000017941 */ /* 0x000fea0003800200 */
.L_x_784:
        /* <DEDUP_REMOVED lines=17> */
.L_x_790:
        /* <DEDUP_REMOVED lines=14> */
.L_x_789:
[----:B------:R-:W-:Y:S05]  /*3890*/  BSYNC.RECONVERGENT B2 ;  /* 0x0000000000027941 */ /* 0x000fea0003800200 */
.L_x_788:
        /* <DEDUP_REMOVED lines=9> */
.L_x_793:
        /* <DEDUP_REMOVED lines=90> */
.L_x_792:
[----:B------:R-:W-:Y:S05]  /*3ed0*/  BSYNC.RECONVERGENT B2 ;  /* 0x0000000000027941 */ /* 0x000fea0003800200 */
.L_x_791:
        /* <DEDUP_REMOVED lines=50> */
.L_x_795:
[----:B------:R-:W-:Y:S05]  /*4200*/  BSYNC.RECONVERGENT B2 ;  /* 0x0000000000027941 */ /* 0x000fea0003800200 */
.L_x_794:
        /* <DEDUP_REMOVED lines=24> */
.L_x_787:
[----:B------:R-:W-:Y:S05]  /*4390*/  BSYNC.RECONVERGENT B1 ;  /* 0x0000000000017941 */ /* 0x000fea0003800200 */
.L_x_786:
        /* <DEDUP_REMOVED lines=96> */
.L_x_796:
        /* <DEDUP_REMOVED lines=125> */
.L_x_783:
        /* <DEDUP_REMOVED lines=45> */
.L_x_799:
        /* <DEDUP_REMOVED lines=48> */
.L_x_797:
        /* <DEDUP_REMOVED lines=20> */
.L_x_803:
        /* <DEDUP_REMOVED lines=11> */
.L_x_802:
[----:B------:R-:W-:Y:S05]  /*5930*/  BSYNC.RECONVERGENT B2 ;  /* 0x0000000000027941 */ /* 0x000fea0003800200 */
.L_x_801:
        /* <DEDUP_REMOVED lines=17> */
.L_x_806:
        /* <DEDUP_REMOVED lines=93> */
.L_x_805:
[----:B------:R-:W-:Y:S05]  /*6020*/  BSYNC.RECONVERGENT B2 ;  /* 0x0000000000027941 */ /* 0x000fea0003800200 */
.L_x_804:
        /* <DEDUP_REMOVED lines=53> */
.L_x_808:
[----:B------:R-:W-:Y:S05]  /*6380*/  BSYNC.RECONVERGENT B2 ;  /* 0x0000000000027941 */ /* 0x000fea0003800200 */
.L_x_807:
        /* <DEDUP_REMOVED lines=24> */
.L_x_800:
[----:B------:R-:W-:Y:S05]  /*6510*/  BSYNC.RECONVERGENT B1 ;  /* 0x0000000000017941 */ /* 0x000fea0003800200 */
.L_x_798:
        /* <DEDUP_REMOVED lines=93> */
.L_x_770:
[----:B------:R-:W-:Y:S05]  /*6af0*/  BSYNC.RECONVERGENT B0 ;  /* 0x0000000000007941 */ /* 0x000fea0003800200 */
.L_x_754:
        /* <DEDUP_REMOVED lines=9> */
.L_x_809:
        /* <DEDUP_REMOVED lines=15> */
.L_x_1288:


//--------------------- .text._ZN3cub18CUB_300001_SM_10006detail6reduce18DeviceReduceKernelINS2_10policy_hubImj11mul_functorImEE10Policy1000EN6thrust24THRUST_300001_SM_1000_NS6detail15normal_iteratorINSA_10device_ptrIjEEEEjS6_m11inc_functorIjEEEvT0_PT3_T1_NS0_13GridEvenShareISL_EET2_T4_ --------------------------
	.section	.text._ZN3cub18CUB_300001_SM_10006detail6reduce18DeviceReduceKernelINS2_10policy_hubImj11mul_functorImEE10Policy1000EN6thrust24THRUST_300001_SM_1000_NS6detail15normal_iteratorINSA_10device_ptrIjEEEEjS6_m11inc_functorIjEEEvT0_PT3_T1_NS0_13GridEvenShareISL_EET2_T4_,"ax",@progbits
	.align	128
        .global         _ZN3cub18CUB_300001_SM_10006detail6reduce18DeviceReduceKernelINS2_10policy_hubImj11mul_functorImEE10Policy1000EN6thrust24THRUST_300001_SM_1000_NS6detail15normal_iteratorINSA_10device_ptrIjEEEEjS6_m11inc_functorIjEEEvT0_PT3_T1_NS0_13GridEvenShareISL_EET2_T4_
        .type           _ZN3cub18CUB_300001_SM_10006detail6reduce18DeviceReduceKernelINS2_10policy_hubImj11mul_functorImEE10Policy1000EN6thrust24THRUST_300001_SM_1000_NS6detail15normal_iteratorINSA_10device_ptrIjEEEEjS6_m11inc_functorIjEEEvT0_PT3_T1_NS0_13GridEvenShareISL_EET2_T4_,@function
        .size           _ZN3cub18CUB_300001_SM_10006detail6reduce18DeviceReduceKernelINS2_10policy_hubImj11mul_functorImEE10Policy1000EN6thrust24THRUST_300001_SM_1000_NS6detail15normal_iteratorINSA_10device_ptrIjEEEEjS6_m11inc_functorIjEEEvT0_PT3_T1_NS0_13GridEvenShareISL_EET2_T4_,(.L_x_1289 - _ZN3cub18CUB_300001_SM_10006detail6reduce18DeviceReduceKernelINS2_10policy_hubImj11mul_functorImEE10Policy1000EN6thrust24THRUST_300001_SM_1000_NS6detail15normal_iteratorINSA_10device_ptrIjEEEEjS6_m11inc_functorIjEEEvT0_PT3_T1_NS0_13GridEvenShareISL_EET2_T4_)
        .other          _ZN3cub18CUB_300001_SM_10006detail6reduce18DeviceReduceKernelINS2_10policy_hubImj11mul_functorImEE10Policy1000EN6thrust24THRUST_300001_SM_1000_NS6detail15normal_iteratorINSA_10device_ptrIjEEEEjS6_m11inc_functorIjEEEvT0_PT3_T1_NS0_13GridEvenShareISL_EET2_T4_,@"STO_CUDA_ENTRY STV_DEFAULT"
_ZN3cub18CUB_300001_SM_10006detail6reduce18DeviceReduceKernelINS2_10policy_hubImj11mul_functorImEE10Policy1000EN6thrust24THRUST_300001_SM_1000_NS6detail15normal_iteratorINSA_10device_ptrIjEEEEjS6_m11inc_functorIjEEEvT0_PT3_T1_NS0_13GridEvenShareISL_EET2_T4_:
.text._ZN3cub18CUB_300001_SM_10006detail6reduce18DeviceReduceKernelINS2_10policy_hubImj11mul_functorImEE10Policy1000EN6thrust24THRUST_300001_SM_1000_NS6detail15normal_iteratorINSA_10device_ptrIjEEEEjS6_m11inc_functorIjEEEvT0_PT3_T1_NS0_13GridEvenShareISL_EET2_T4_:
[----:B------:R-:W-:Y:S01]  /*0000*/  LDC R1, c[0x0][0x37c] ;  /* 0x0000df00ff017b82 */ /* 0x000fe20000000800 */
[----:B------:R-:W0:Y:S01]  /*0010*/  S2R R0, SR_CTAID.X ;  /* 0x0000000000007919 */ /* 0x000e220000002500 */
[----:B------:R-:W1:Y:S01]  /*0020*/  LDCU.64 UR4, c[0x0][0x3a8] ;  /* 0x00007500ff0477ac */ /* 0x000e620008000a00 */
[----:B------:R-:W-:Y:S01]  /*0030*/  BSSY.RECONVERGENT B0, `(.L_x_810) ;  /* 0x00003ba000007945 */ /* 0x000fe20003800200 */
[----:B------:R-:W2:Y:S01]  /*0040*/  LDCU.64 UR6, c[0x0][0x358] ;  /* 0x00006b00ff0677ac */ /* 0x000ea20008000a00 */
[----:B-1----:R-:W-:Y:S02]  /*0050*/  MOV R16, UR4 ;  /* 0x0000000400107c02 */ /* 0x002fe40008000f00 */
[----:B------:R-:W-:-:S05]  /*0060*/  MOV R17, UR5 ;  /* 0x0000000500117c02 */ /* 0x000fca0008000f00 */
[----:B------:R-:W-:Y:S01]  /*0070*/  IMAD.SHL.U32 R7, R17, 0x800, RZ ;  /* 0x0000080011077824 */ /* 0x000fe200078e00ff */
[----:B0-----:R-:W-:-:S04]  /*0080*/  SHF.L.U32 R3, R0, 0xb, RZ ;  /* 0x0000000b00037819 */ /* 0x001fc800000006ff */
[----:B------:R-:W-:-:S04]  /*0090*/  IADD3 R4, PT, PT, -R3, R16, RZ ;  /* 0x0000001003047210 */ /* 0x000fc80007ffe1ff */
[----:B------:R-:W-:-:S13]  /*00a0*/  ISETP.GT.U32.AND P0, PT, R4, 0x7ff, PT ;  /* 0x000007ff0400780c */ /* 0x000fda0003f04070 */
[----:B--2---:R-:W-:Y:S05]  /*00b0*/  @P0 BRA `(.L_x_811) ;  /* 0x0000001c00a00947 */ /* 0x004fea0003800000 */
[----:B------:R-:W0:Y:S01]  /*00c0*/  S2R R2, SR_TID.X ;  /* 0x0000000000027919 */ /* 0x000e220000002100 */
[----:B------:R-:W-:Y:S01]  /*00d0*/  BSSY.RECONVERGENT B1, `(.L_x_812) ;  /* 0x000000d000017945 */ /* 0x000fe20003800200 */
[----:B------:R-:W-:Y:S01]  /*00e0*/  HFMA2 R20, -RZ, RZ, 0, 0 ;  /* 0x00000000ff147431 */ /* 0x000fe200000001ff */
[----:B------:R-:W-:Y:S02]  /*00f0*/  MOV R19, RZ ;  /* 0x000000ff00137202 */ /* 0x000fe40000000f00 */
[----:B0-----:R-:W-:Y:S02]  /*0100*/  ISETP.GE.U32.AND P0, PT, R2, R4, PT ;  /* 0x000000040200720c */ /* 0x001fe40003f06070 */
[----:B------:R-:W-:-:S11]  /*0110*/  MOV R10, R2 ;  /* 0x00000002000a7202 */ /* 0x000fd60000000f00 */
[----:B------:R-:W-:Y:S05]  /*0120*/  @P0 BRA `(.L_x_813) ;  /* 0x00000000001c0947 */ /* 0x000fea0003800000 */
[----:B------:R-:W0:Y:S01]  /*0130*/  LDC.64 R6, c[0x0][0x380] ;  /* 0x0000e000ff067b82 */ /* 0x000e220000000a00 */
[----:B------:R-:W-:-:S05]  /*0140*/  IADD3 R5, PT, PT, R3, R2, RZ ;  /* 0x0000000203057210 */ /* 0x000fca0007ffe0ff */
[----:B0-----:R-:W-:-:S06]  /*0150*/  IMAD.WIDE.U32 R6, R5, 0x4, R6 ;  /* 0x0000000405067825 */ /* 0x001fcc00078e0006 */
[----:B------:R-:W2:Y:S01]  /*0160*/  LDG.E R6, desc[UR6][R6.64] ;  /* 0x0000000606067981 */ /* 0x000ea2000c1e1900 */
[----:B------:R-:W-:Y:S01]  /*0170*/  VIADD R10, R2, 0x100 ;  /* 0x00000100020a7836 */ /* 0x000fe20000000000 */
[----:B------:R-:W-:Y:S02]  /*0180*/  MOV R19, RZ ;  /* 0x000000ff00137202 */ /* 0x000fe40000000f00 */
[----:B--2---:R-:W-:-:S07]  /*0190*/  IADD3 R20, PT, PT, R6, 0x1, RZ ;  /* 0x0000000106147810 */ /* 0x004fce0007ffe0ff */
.L_x_813:
[----:B------:R-:W-:Y:S05]  /*01a0*/  BSYNC.RECONVERGENT B1 ;  /* 0x0000000000017941 */ /* 0x000fea0003800200 */
.L_x_812:
[----:B------:R-:W-:Y:S01]  /*01b0*/  ISETP.GE.U32.AND P0, PT, R10, R4, PT ;  /* 0x000000040a00720c */ /* 0x000fe20003f06070 */
[----:B------:R-:W-:-:S12]  /*01c0*/  BSSY.RECONVERGENT B1, `(.L_x_814) ;  /* 0x00000fb000017945 */ /* 0x000fd80003800200 */
[----:B------:R-:W-:Y:S05]  /*01d0*/  @P0 BRA `(.L_x_815) ;  /* 0x0000000c00e40947 */ /* 0x000fea0003800000 */
[----:B------:R-:W-:Y:S01]  /*01e0*/  LOP3.LUT R5, RZ, R10, RZ, 0x33, !PT ;  /* 0x0000000aff057212 */ /* 0x000fe200078e33ff */
[----:B------:R-:W-:Y:S03]  /*01f0*/  BSSY.RECONVERGENT B2, `(.L_x_816) ;  /* 0x0000082000027945 */ /* 0x000fe60003800200 */
[----:B------:R-:W-:-:S04]  /*0200*/  IADD3 R5, PT, PT, -R3, R16, R5 ;  /* 0x0000001003057210 */ /* 0x000fc80007ffe105 */
[C---:B------:R-:W-:Y:S02]  /*0210*/  ISETP.GE.U32.AND P0, PT, R5.reuse, 0xf00, PT ;  /* 0x00000f000500780c */ /* 0x040fe40003f06070 */
[----:B------:R-:W-:-:S04]  /*0220*/  LEA.HI R7, R5, 0x1, RZ, 0x18 ;  /* 0x0000000105077811 */ /* 0x000fc800078fc0ff */
[----:B------:R-:W-:-:S07]  /*0230*/  LOP3.LUT R8, R7, 0xf, RZ, 0xc0, !PT ;  /* 0x0000000f07087812 */ /* 0x000fce00078ec0ff */
[----:B------:R-:W-:Y:S05]  /*0240*/  @!P0 BRA `(.L_x_817) ;  /* 0x0000000400f08947 */ /* 0x000fea0003800000 */
[----:B------:R-:W0:Y:S01]  /*0250*/  LDC.64 R12, c[0x0][0x380] ;  /* 0x0000e000ff0c7b82 */ /* 0x000e220000000a00 */
[----:B------:R-:W-:Y:S01]  /*0260*/  LOP3.LUT R5, R7, 0x1fffff0, RZ, 0xc0, !PT ;  /* 0x01fffff007057812 */ /* 0x000fe200078ec0ff */
[----:B------:R-:W-:Y:S01]  /*0270*/  BSSY.RECONVERGENT B3, `(.L_x_818) ;  /* 0x0000078000037945 */ /* 0x000fe20003800200 */
[----:B------:R-:W-:Y:S02]  /*0280*/  LOP3.LUT R6, R10, 0x800, RZ, 0xfc, !PT ;  /* 0x000008000a067812 */ /* 0x000fe400078efcff */
[----:B------:R-:W-:Y:S02]  /*0290*/  IADD3 R9, PT, PT, R3, R10, RZ ;  /* 0x0000000a03097210 */ /* 0x000fe40007ffe0ff */
[----:B------:R-:W-:-:S07]  /*02a0*/  IADD3 R10, PT, PT, -R5, RZ, RZ ;  /* 0x000000ff050a7210 */ /* 0x000fce0007ffe1ff */
.L_x_819:
[----:B0-----:R-:W-:-:S04]  /*02b0*/  IMAD.WIDE.U32 R14, R9, 0x4, R12 ;  /* 0x00000004090e7825 */ /* 0x001fc800078e000c */
[----:B------:R-:W-:Y:S01]  /*02c0*/  VIADD R29, R9, 0x100 ;  /* 0x00000100091d7836 */ /* 0x000fe20000000000 */
[----:B------:R0:W2:Y:S03]  /*02d0*/  LDG.E R21, desc[UR6][R14.64] ;  /* 0x000000060e157981 */ /* 0x0000a6000c1e1900 */
[----:B------:R-:W-:Y:S01]  /*02e0*/  IMAD.WIDE.U32 R28, R29, 0x4, R12 ;  /* 0x000000041d1c7825 */ /* 0x000fe200078e000c */
[----:B------:R-:W-:-:S04]  /*02f0*/  IADD3 R25, PT, PT, R9, 0x200, RZ ;  /* 0x0000020009197810 */ /* 0x000fc80007ffe0ff */
[----:B------:R1:W3:Y:S01]  /*0300*/  LDG.E R11, desc[UR6][R28.64] ;  /* 0x000000061c0b7981 */ /* 0x0002e2000c1e1900 */
[----:B------:R-:W-:Y:S01]  /*0310*/  IMAD.WIDE.U32 R24, R25, 0x4, R12 ;  /* 0x0000000419187825 */ /* 0x000fe200078e000c */
[----:B------:R-:W-:-:S04]  /*0320*/  IADD3 R23, PT, PT, R9, 0x300, RZ ;  /* 0x0000030009177810 */ /* 0x000fc80007ffe0ff */
[----:B------:R4:W5:Y:S01]  /*0330*/  LDG.E R17, desc[UR6][R24.64] ;  /* 0x0000000618117981 */ /* 0x000962000c1e1900 */
[----:B------:R-:W-:Y:S01]  /*0340*/  IMAD.WIDE.U32 R22, R23, 0x4, R12 ;  /* 0x0000000417167825 */ /* 0x000fe200078e000c */
[----:B------:R-:W-:-:S04]  /*0350*/  IADD3 R27, PT, PT, R9, 0x400, RZ ;  /* 0x00000400091b7810 */ /* 0x000fc80007ffe0ff */
[----:B------:R4:W5:Y:S01]  /*0360*/  LDG.E R16, desc[UR6][R22.64] ;  /* 0x0000000616107981 */ /* 0x000962000c1e1900 */
[----:B------:R-:W-:-:S05]  /*0370*/  IMAD.WIDE.U32 R26, R27, 0x4, R12 ;  /* 0x000000041b1a7825 */ /* 0x000fca00078e000c */
[----:B------:R4:W5:Y:S01]  /*0380*/  LDG.E R18, desc[UR6][R26.64] ;  /* 0x000000061a127981 */ /* 0x000962000c1e1900 */
[C---:B0-----:R-:W-:Y:S01]  /*0390*/  IADD3 R15, PT, PT, R9.reuse, 0x500, RZ ;  /* 0x00000500090f7810 */ /* 0x041fe20007ffe0ff */
[----:B-1----:R-:W-:-:S04]  /*03a0*/  VIADD R29, R9, 0x600 ;  /* 0x00000600091d7836 */ /* 0x002fc80000000000 */
[----:B------:R-:W-:-:S05]  /*03b0*/  IMAD.WIDE.U32 R14, R15, 0x4, R12 ;  /* 0x000000040f0e7825 */ /* 0x000fca00078e000c */
[----:B------:R-:W5:Y:S01]  /*03c0*/  LDG.E R5, desc[UR6][R14.64] ;  /* 0x000000060e057981 */ /* 0x000f62000c1e1900 */
[----:B----4-:R-:W-:Y:S01]  /*03d0*/  IMAD.WIDE.U32 R24, R29, 0x4, R12 ;  /* 0x000000041d187825 */ /* 0x010fe200078e000c */
[----:B------:R-:W-:-:S05]  /*03e0*/  IADD3 R29, PT, PT, R9, 0x700, RZ ;  /* 0x00000700091d7810 */ /* 0x000fca0007ffe0ff */
[----:B------:R0:W4:Y:S01]  /*03f0*/  LDG.E R24, desc[UR6][R24.64] ;  /* 0x0000000618187981 */ /* 0x000122000c1e1900 */
[----:B------:R-:W-:Y:S01]  /*0400*/  IMAD.WIDE.U32 R28, R29, 0x4, R12 ;  /* 0x000000041d1c7825 */ /* 0x000fe200078e000c */
[----:B------:R-:W-:-:S04]  /*0410*/  IADD3 R22, PT, PT, R9, 0x800, RZ ;  /* 0x0000080009167810 */ /* 0x000fc80007ffe0ff */
[----:B------:R1:W4:Y:S01]  /*0420*/  LDG.E R23, desc[UR6][R28.64] ;  /* 0x000000061c177981 */ /* 0x000322000c1e1900 */
[----:B------:R-:W-:Y:S01]  /*0430*/  IMAD.WIDE.U32 R26, R22, 0x4, R12 ;  /* 0x00000004161a7825 */ /* 0x000fe200078e000c */
[----:B0-----:R-:W-:-:S04]  /*0440*/  IADD3 R25, PT, PT, R9, 0x900, RZ ;  /* 0x0000090009197810 */ /* 0x001fc80007ffe0ff */
[----:B------:R0:W4:Y:S01]  /*0450*/  LDG.E R22, desc[UR6][R26.64] ;  /* 0x000000061a167981 */ /* 0x000122000c1e1900 */
[----:B-1----:R-:W-:-:S05]  /*0460*/  IADD3 R29, PT, PT, R9, 0xb00, RZ ;  /* 0x00000b00091d7810 */ /* 0x002fca0007ffe0ff */
[----:B------:R-:W-:Y:S01]  /*0470*/  IMAD.WIDE.U32 R28, R29, 0x4, R12 ;  /* 0x000000041d1c7825 */ /* 0x000fe200078e000c */
[----:B--2---:R-:W-:-:S05]  /*0480*/  IADD3 R21, PT, PT, R21, 0x1, RZ ;  /* 0x0000000115157810 */ /* 0x004fca0007ffe0ff */
[-C--:B------:R-:W-:Y:S02]  /*0490*/  IMAD R19, R19, R21.reuse, RZ ;  /* 0x0000001513137224 */ /* 0x080fe400078e02ff */
[----:B------:R-:W-:-:S04]  /*04a0*/  IMAD.WIDE.U32 R14, R20, R21, RZ ;  /* 0x00000015140e7225 */ /* 0x000fc800078e00ff */
[----:B------:R-:W-:Y:S01]  /*04b0*/  IMAD.WIDE.U32 R20, R25, 0x4, R12 ;  /* 0x0000000419147825 */ /* 0x000fe200078e000c */
[----:B------:R-:W-:-:S05]  /*04c0*/  IADD3 R25, PT, PT, R9, 0xa00, RZ ;  /* 0x00000a0009197810 */ /* 0x000fca0007ffe0ff */
[----:B------:R-:W2:Y:S01]  /*04d0*/  LDG.E R21, desc[UR6][R20.64] ;  /* 0x0000000614157981 */ /* 0x000ea2000c1e1900 */
[----:B0-----:R-:W-:Y:S01]  /*04e0*/  IMAD.WIDE.U32 R26, R25, 0x4, R12 ;  /* 0x00000004191a7825 */ /* 0x001fe200078e000c */
[----:B------:R-:W-:-:S03]  /*04f0*/  IADD3 R19, PT, PT, R15, R19, RZ ;  /* 0x000000130f137210 */ /* 0x000fc60007ffe0ff */
[----:B---3--:R-:W-:Y:S01]  /*0500*/  VIADD R11, R11, 0x1 ;  /* 0x000000010b0b7836 */ /* 0x008fe20000000000 */
[----:B------:R-:W3:Y:S03]  /*0510*/  LDG.E R20, desc[UR6][R26.64] ;  /* 0x000000061a147981 */ /* 0x000ee6000c1e1900 */
[----:B------:R-:W-:-:S04]  /*0520*/  IMAD.WIDE.U32 R14, R14, R11, RZ ;  /* 0x0000000b0e0e7225 */ /* 0x000fc800078e00ff */
[----:B------:R-:W-:Y:S02]  /*0530*/  IMAD R19, R19, R11, RZ ;  /* 0x0000000b13137224 */ /* 0x000fe400078e02ff */
[----:B------:R0:W3:Y:S02]  /*0540*/  LDG.E R11, desc[UR6][R28.64] ;  /* 0x000000061c0b7981 */ /* 0x0000e4000c1e1900 */
[----:B------:R-:W-:Y:S01]  /*0550*/  IMAD.IADD R25, R15, 0x1, R19 ;  /* 0x000000010f197824 */ /* 0x000fe200078e0213 */
[----:B------:R-:W-:Y:S02]  /*0560*/  IADD3 R19, PT, PT, R9, 0xc00, RZ ;  /* 0x00000c0009137810 */ /* 0x000fe40007ffe0ff */
[----:B-----5:R-:W-:-:S03]  /*0570*/  IADD3 R17, PT, PT, R17, 0x1, RZ ;  /* 0x0000000111117810 */ /* 0x020fc60007ffe0ff */
[----:B0-----:R-:W-:Y:S01]  /*0580*/  IMAD.WIDE.U32 R28, R19, 0x4, R12 ;  /* 0x00000004131c7825 */ /* 0x001fe200078e000c */
[----:B------:R-:W-:-:S03]  /*0590*/  IADD3 R19, PT, PT, R9, 0xd00, RZ ;  /* 0x00000d0009137810 */ /* 0x000fc60007ffe0ff */
[----:B------:R-:W-:-:S04]  /*05a0*/  IMAD.WIDE.U32 R14, R14, R17, RZ ;  /* 0x000000110e0e7225 */ /* 0x000fc800078e00ff */
[----:B------:R-:W-:Y:S02]  /*05b0*/  IMAD R17, R25, R17, RZ ;  /* 0x0000001119117224 */ /* 0x000fe400078e02ff */
[----:B------:R0:W5:Y:S01]  /*05c0*/  LDG.E R25, desc[UR6][R28.64] ;  /* 0x000000061c197981 */ /* 0x000162000c1e1900 */
[----:B------:R-:W-:Y:S01]  /*05d0*/  IMAD.WIDE.U32 R26, R19, 0x4, R12 ;  /* 0x00000004131a7825 */ /* 0x000fe200078e000c */
[----:B------:R-:W-:Y:S02]  /*05e0*/  IADD3 R19, PT, PT, R16, 0x1, RZ ;  /* 0x0000000110137810 */ /* 0x000fe40007ffe0ff */
[----:B------:R-:W-:Y:S01]  /*05f0*/  IADD3 R16, PT, PT, R15, R17, RZ ;  /* 0x000000110f107210 */ /* 0x000fe20007ffe0ff */
[C---:B------:R-:W-:Y:S02]  /*0600*/  VIADD R17, R9.reuse, 0xe00 ;  /* 0x00000e0009117836 */ /* 0x040fe40000000000 */
[----:B------:R1:W5:Y:S01]  /*0610*/  LDG.E R26, desc[UR6][R26.64] ;  /* 0x000000061a1a7981 */ /* 0x000362000c1e1900 */
[----:B------:R-:W-:Y:S01]  /*0620*/  IMAD.WIDE.U32 R14, R14, R19, RZ ;  /* 0x000000130e0e7225 */ /* 0x000fe200078e00ff */
[----:B0-----:R-:W-:-:S03]  /*0630*/  IADD3 R29, PT, PT, R9, 0xf00, RZ ;  /* 0x00000f00091d7810 */ /* 0x001fc60007ffe0ff */
[----:B-1----:R-:W-:Y:S01]  /*0640*/  IMAD R27, R16, R19, RZ ;  /* 0x00000013101b7224 */ /* 0x002fe200078e02ff */
[----:B------:R-:W-:Y:S01]  /*0650*/  IADD3 R19, PT, PT, R18, 0x1, RZ ;  /* 0x0000000112137810 */ /* 0x000fe20007ffe0ff */
[----:B------:R-:W-:-:S03]  /*0660*/  IMAD.WIDE.U32 R16, R17, 0x4, R12 ;  /* 0x0000000411107825 */ /* 0x000fc600078e000c */
[----:B------:R-:W-:Y:S01]  /*0670*/  IADD3 R18, PT, PT, R15, R27, RZ ;  /* 0x0000001b0f127210 */ /* 0x000fe20007ffe0ff */
[-C--:B------:R-:W-:Y:S02]  /*0680*/  IMAD.WIDE.U32 R14, R14, R19.reuse, RZ ;  /* 0x000000130e0e7225 */ /* 0x080fe400078e00ff */
[----:B------:R0:W5:Y:S02]  /*0690*/  LDG.E R16, desc[UR6][R16.64] ;  /* 0x0000000610107981 */ /* 0x000164000c1e1900 */
[----:B------:R-:W-:Y:S02]  /*06a0*/  IMAD R27, R18, R19, RZ ;  /* 0x00000013121b7224 */ /* 0x000fe400078e02ff */
[----:B------:R-:W-:-:S06]  /*06b0*/  IMAD.WIDE.U32 R18, R29, 0x4, R12 ;  /* 0x000000041d127825 */ /* 0x000fcc00078e000c */
[----:B------:R-:W5:Y:S01]  /*06c0*/  LDG.E R18, desc[UR6][R18.64] ;  /* 0x0000000612127981 */ /* 0x000f62000c1e1900 */
[----:B------:R-:W-:Y:S01]  /*06d0*/  IADD3 R5, PT, PT, R5, 0x1, RZ ;  /* 0x0000000105057810 */ /* 0x000fe20007ffe0ff */
[----:B------:R-:W-:-:S04]  /*06e0*/  IMAD.IADD R28, R15, 0x1, R27 ;  /* 0x000000010f1c7824 */ /* 0x000fc800078e021b */
[----:B------:R-:W-:-:S04]  /*06f0*/  IMAD.WIDE.U32 R14, R14, R5, RZ ;  /* 0x000000050e0e7225 */ /* 0x000fc800078e00ff */
[----:B0-----:R-:W-:Y:S01]  /*0700*/  IMAD R17, R28, R5, RZ ;  /* 0x000000051c117224 */ /* 0x001fe200078e02ff */
[----:B----4-:R-:W-:-:S04]  /*0710*/  IADD3 R5, PT, PT, R24, 0x1, RZ ;  /* 0x0000000118057810 */ /* 0x010fc80007ffe0ff */
        /* <DEDUP_REMOVED lines=10> */
[----:B------:R-:W-:-:S05]  /*07c0*/  IMAD R5, R22, R5, RZ ;  /* 0x0000000516057224 */ /* 0x000fca00078e02ff */
[----:B------:R-:W-:Y:S02]  /*07d0*/  IADD3 R22, PT, PT, R15, R5, RZ ;  /* 0x000000050f167210 */ /* 0x000fe40007ffe0ff */
[----:B------:R-:W-:-:S04]  /*07e0*/  IADD3 R10, PT, PT, R10, 0x10, RZ ;  /* 0x000000100a0a7810 */ /* 0x000fc80007ffe0ff */
[----:B------:R-:W-:Y:S02]  /*07f0*/  ISETP.NE.AND P0, PT, R10, RZ, PT ;  /* 0x000000ff0a00720c */ /* 0x000fe40003f05270 */
[----:B------:R-:W-:Y:S02]  /*0800*/  IADD3 R6, PT, PT, R6, 0x1000, RZ ;  /* 0x0000100006067810 */ /* 0x000fe40007ffe0ff */
[----:B------:R-:W-:Y:S02]  /*0810*/  IADD3 R9, PT, PT, R9, 0x1000, RZ ;  /* 0x0000100009097810 */ /* 0x000fe40007ffe0ff */
[----:B--2---:R-:W-:-:S05]  /*0820*/  IADD3 R21, PT, PT, R21, 0x1, RZ ;  /* 0x0000000115157810 */ /* 0x004fca0007ffe0ff */
[----:B------:R-:W-:-:S04]  /*0830*/  IMAD.WIDE.U32 R14, R14, R21, RZ ;  /* 0x000000150e0e7225 */ /* 0x000fc800078e00ff */
[----:B------:R-:W-:Y:S01]  /*0840*/  IMAD R21, R22, R21, RZ ;  /* 0x0000001516157224 */ /* 0x000fe200078e02ff */
[----:B---3--:R-:W-:-:S03]  /*0850*/  IADD3 R5, PT, PT, R20, 0x1, RZ ;  /* 0x0000000114057810 */ /* 0x008fc60007ffe0ff */
[----:B------:R-:W-:Y:S02]  /*0860*/  IMAD.IADD R20, R15, 0x1, R21 ;  /* 0x000000010f147824 */ /* 0x000fe400078e0215 */
[----:B------:R-:W-:-:S04]  /*0870*/  IMAD.WIDE.U32 R14, R14, R5, RZ ;  /* 0x000000050e0e7225 */ /* 0x000fc800078e00ff */
[----:B------:R-:W-:Y:S01]  /*0880*/  IMAD R5, R20, R5, RZ ;  /* 0x0000000514057224 */ /* 0x000fe200078e02ff */
[----:B------:R-:W-:-:S04]  /*0890*/  IADD3 R11, PT, PT, R11, 0x1, RZ ;  /* 0x000000010b0b7810 */ /* 0x000fc80007ffe0ff */
[----:B------:R-:W-:Y:S01]  /*08a0*/  IADD3 R20, PT, PT, R15, R5, RZ ;  /* 0x000000050f147210 */ /* 0x000fe20007ffe0ff */
[----:B------:R-:W-:-:S04]  /*08b0*/  IMAD.WIDE.U32 R14, R14, R11, RZ ;  /* 0x0000000b0e0e7225 */ /* 0x000fc800078e00ff */
[----:B------:R-:W-:-:S05]  /*08c0*/  IMAD R11, R20, R11, RZ ;  /* 0x0000000b140b7224 */ /* 0x000fca00078e02ff */
[----:B------:R-:W-:Y:S02]  /*08d0*/  IADD3 R20, PT, PT, R15, R11, RZ ;  /* 0x0000000b0f147210 */ /* 0x000fe40007ffe0ff */
[----:B-----5:R-:W-:-:S05]  /*08e0*/  IADD3 R25, PT, PT, R25, 0x1, RZ ;  /* 0x0000000119197810 */ /* 0x020fca0007ffe0ff */
        /* <DEDUP_REMOVED lines=15> */
[----:B------:R-:W-:Y:S06]  /*09e0*/  @P0 BRA `(.L_x_819) ;  /* 0xfffffff800300947 */ /* 0x000fec000383ffff */
[----:B------:R-:W-:Y:S05]  /*09f0*/  BSYNC.RECONVERGENT B3 ;  /* 0x0000000000037941 */ /* 0x000fea0003800200 */
.L_x_818:
[----:B------:R-:W-:-:S07]  /*0a00*/  VIADD R10, R6, 0xfffff800 ;  /* 0xfffff800060a7836 */ /* 0x000fce0000000000 */
.L_x_817:
[----:B------:R-:W-:Y:S05]  /*0a10*/  BSYNC.RECONVERGENT B2 ;  /* 0x0000000000027941 */ /* 0x000fea0003800200 */
.L_x_816:
        /* <DEDUP_REMOVED lines=8> */
[----:B------:R-:W-:-:S04]  /*0aa0*/  IADD3 R21, PT, PT, R3, R10, RZ ;  /* 0x0000000a03157210 */ /* 0x000fc80007ffe0ff */
[C---:B------:R-:W-:Y:S02]  /*0ab0*/  IADD3 R15, PT, PT, R21.reuse, 0x100, RZ ;  /* 0x00000100150f7810 */ /* 0x040fe40007ffe0ff */
[C---:B------:R-:W-:Y:S01]  /*0ac0*/  IADD3 R25, PT, PT, R21.reuse, 0x200, RZ ;  /* 0x0000020015197810 */ /* 0x040fe20007ffe0ff */
[----:B0-----:R-:W-:-:S05]  /*0ad0*/  IMAD.WIDE.U32 R12, R21, 0x4, R8 ;  /* 0x00000004150c7825 */ /* 0x001fca00078e0008 */
[----:B------:R0:W2:Y:S01]  /*0ae0*/  LDG.E R11, desc[UR6][R12.64] ;  /* 0x000000060c0b7981 */ /* 0x0000a2000c1e1900 */
[----:B------:R-:W-:-:S05]  /*0af0*/  IMAD.WIDE.U32 R14, R15, 0x4, R8 ;  /* 0x000000040f0e7825 */ /* 0x000fca00078e0008 */
[----:B------:R1:W3:Y:S01]  /*0b00*/  LDG.E R6, desc[UR6][R14.64] ;  /* 0x000000060e067981 */ /* 0x0002e2000c1e1900 */
[----:B------:R-:W-:Y:S01]  /*0b10*/  IMAD.WIDE.U32 R24, R25, 0x4, R8 ;  /* 0x0000000419187825 */ /* 0x000fe200078e0008 */
[----:B------:R-:W-:-:S04]  /*0b20*/  IADD3 R23, PT, PT, R21, 0x300, RZ ;  /* 0x0000030015177810 */ /* 0x000fc80007ffe0ff */
[----:B------:R-:W4:Y:S01]  /*0b30*/  LDG.E R5, desc[UR6][R24.64] ;  /* 0x0000000618057981 */ /* 0x000f22000c1e1900 */
[----:B------:R-:W-:-:S04]  /*0b40*/  IMAD.WIDE.U32 R22, R23, 0x4, R8 ;  /* 0x0000000417167825 */ /* 0x000fc800078e0008 */
[----:B------:R-:W-:Y:S02]  /*0b50*/  VIADD R17, R21, 0x400 ;  /* 0x0000040015117836 */ /* 0x000fe40000000000 */
[----:B------:R-:W5:Y:S02]  /*0b60*/  LDG.E R22, desc[UR6][R22.64] ;  /* 0x0000000616167981 */ /* 0x000f64000c1e1900 */
[----:B------:R-:W-:Y:S01]  /*0b70*/  IMAD.WIDE.U32 R16, R17, 0x4, R8 ;  /* 0x0000000411107825 */ /* 0x000fe200078e0008 */
[----:B0-----:R-:W-:-:S05]  /*0b80*/  IADD3 R13, PT, PT, R21, 0x500, RZ ;  /* 0x00000500150d7810 */ /* 0x001fca0007ffe0ff */
[----:B------:R-:W5:Y:S01]  /*0b90*/  LDG.E R16, desc[UR6][R16.64] ;  /* 0x0000000610107981 */ /* 0x000f62000c1e1900 */
[----:B------:R-:W-:Y:S01]  /*0ba0*/  IMAD.WIDE.U32 R12, R13, 0x4, R8 ;  /* 0x000000040d0c7825 */ /* 0x000fe200078e0008 */
[----:B-1----:R-:W-:-:S05]  /*0bb0*/  IADD3 R15, PT, PT, R21, 0x600, RZ ;  /* 0x00000600150f7810 */ /* 0x002fca0007ffe0ff */
[----:B------:R-:W5:Y:S01]  /*0bc0*/  LDG.E R12, desc[UR6][R12.64] ;  /* 0x000000060c0c7981 */ /* 0x000f62000c1e1900 */
[----:B------:R-:W-:Y:S01]  /*0bd0*/  IMAD.WIDE.U32 R14, R15, 0x4, R8 ;  /* 0x000000040f0e7825 */ /* 0x000fe200078e0008 */
[----:B------:R-:W-:-:S05]  /*0be0*/  IADD3 R21, PT, PT, R21, 0x700, RZ ;  /* 0x0000070015157810 */ /* 0x000fca0007ffe0ff */
[----:B------:R-:W5:Y:S01]  /*0bf0*/  LDG.E R14, desc[UR6][R14.64] ;  /* 0x000000060e0e7981 */ /* 0x000f62000c1e1900 */
[----:B------:R-:W-:-:S06]  /*0c00*/  IMAD.WIDE.U32 R8, R21, 0x4, R8 ;  /* 0x0000000415087825 */ /* 0x000fcc00078e0008 */
[----:B------:R0:W5:Y:S01]  /*0c10*/  LDG.E R8, desc[UR6][R8.64] ;  /* 0x0000000608087981 */ /* 0x000162000c1e1900 */
[----:B------:R-:W-:Y:S02]  /*0c20*/  IADD3 R10, PT, PT, R10, 0x800, RZ ;  /* 0x000008000a0a7810 */ /* 0x000fe40007ffe0ff */
[----:B--2---:R-:W-:-:S05]  /*0c30*/  IADD3 R11, PT, PT, R11, 0x1, RZ ;  /* 0x000000010b0b7810 */ /* 0x004fca0007ffe0ff */
[-C--:B------:R-:W-:Y:S02]  /*0c40*/  IMAD R19, R19, R11.reuse, RZ ;  /* 0x0000000b13137224 */ /* 0x080fe400078e02ff */
[----:B------:R-:W-:-:S04]  /*0c50*/  IMAD.WIDE.U32 R20, R20, R11, RZ ;  /* 0x0000000b14147225 */ /* 0x000fc800078e00ff */
[----:B---3--:R-:W-:Y:S01]  /*0c60*/  VIADD R11, R6, 0x1 ;  /* 0x00000001060b7836 */ /* 0x008fe20000000000 */
[----:B------:R-:W-:Y:S02]  /*0c70*/  IADD3 R6, PT, PT, R21, R19, RZ ;  /* 0x0000001315067210 */ /* 0x000fe40007ffe0ff */
[----:B----4-:R-:W-:Y:S01]  /*0c80*/  IADD3 R5, PT, PT, R5, 0x1, RZ ;  /* 0x0000000105057810 */ /* 0x010fe20007ffe0ff */
[----:B------:R-:W-:-:S04]  /*0c90*/  IMAD.WIDE.U32 R20, R20, R11, RZ ;  /* 0x0000000b14147225 */ /* 0x000fc800078e00ff */
[----:B------:R-:W-:-:S05]  /*0ca0*/  IMAD R11, R6, R11, RZ ;  /* 0x0000000b060b7224 */ /* 0x000fca00078e02ff */
[----:B------:R-:W-:Y:S01]  /*0cb0*/  IADD3 R6, PT, PT, R21, R11, RZ ;  /* 0x0000000b15067210 */ /* 0x000fe20007ffe0ff */
[----:B------:R-:W-:-:S04]  /*0cc0*/  IMAD.WIDE.U32 R20, R20, R5, RZ ;  /* 0x0000000514147225 */ /* 0x000fc800078e00ff */
[----:B0-----:R-:W-:Y:S01]  /*0cd0*/  IMAD R9, R6, R5, RZ ;  /* 0x0000000506097224 */ /* 0x001fe200078e02ff */
[----:B-----5:R-:W-:-:S03]  /*0ce0*/  IADD3 R5, PT, PT, R22, 0x1, RZ ;  /* 0x0000000116057810 */ /* 0x020fc60007ffe0ff */
[----:B------:R-:W-:Y:S02]  /*0cf0*/  IMAD.IADD R6, R21, 0x1, R9 ;  /* 0x0000000115067824 */ /* 0x000fe400078e0209 */
[----:B------:R-:W-:-:S04]  /*0d00*/  IMAD.WIDE.U32 R20, R20, R5, RZ ;  /* 0x0000000514147225 */ /* 0x000fc800078e00ff */
[----:B------:R-:W-:Y:S01]  /*0d10*/  IMAD R9, R6, R5, RZ ;  /* 0x0000000506097224 */ /* 0x000fe200078e02ff */
[----:B------:R-:W-:-:S04]  /*0d20*/  IADD3 R5, PT, PT, R16, 0x1, RZ ;  /* 0x0000000110057810 */ /* 0x000fc80007ffe0ff */
        /* <DEDUP_REMOVED lines=14> */
[----:B------:R-:W-:-:S04]  /*0e10*/  IMAD R5, R6, R5, RZ ;  /* 0x0000000506057224 */ /* 0x000fc800078e02ff */
[----:B------:R-:W-:-:S07]  /*0e20*/  IMAD.IADD R19, R21, 0x1, R5 ;  /* 0x0000000115137824 */ /* 0x000fce00078e0205 */
.L_x_821:
[----:B------:R-:W-:Y:S05]  /*0e30*/  BSYNC.RECONVERGENT B2 ;  /* 0x0000000000027941 */ /* 0x000fea0003800200 */
.L_x_820:
        /* <DEDUP_REMOVED lines=10> */
[----:B0-----:R-:W-:-:S06]  /*0ee0*/  IMAD.WIDE.U32 R12, R5, 0x4, R8 ;  /* 0x00000004050c7825 */ /* 0x001fcc00078e0008 */
[----:B------:R-:W2:Y:S01]  /*0ef0*/  LDG.E R12, desc[UR6][R12.64] ;  /* 0x000000060c0c7981 */ /* 0x000ea2000c1e1900 */
[----:B------:R-:W-:-:S06]  /*0f00*/  IMAD.WIDE.U32 R14, R15, 0x4, R8 ;  /* 0x000000040f0e7825 */ /* 0x000fcc00078e0008 */
[----:B------:R-:W3:Y:S01]  /*0f10*/  LDG.E R14, desc[UR6][R14.64] ;  /* 0x000000060e0e7981 */ /* 0x000ee2000c1e1900 */
[----:B------:R-:W-:Y:S01]  /*0f20*/  IMAD.WIDE.U32 R16, R17, 0x4, R8 ;  /* 0x0000000411107825 */ /* 0x000fe200078e0008 */
[----:B------:R-:W-:-:S05]  /*0f30*/  IADD3 R5, PT, PT, R5, 0x300, RZ ;  /* 0x0000030005057810 */ /* 0x000fca0007ffe0ff */
[----:B------:R-:W4:Y:S01]  /*0f40*/  LDG.E R16, desc[UR6][R16.64] ;  /* 0x0000000610107981 */ /* 0x000f22000c1e1900 */
[----:B------:R-:W-:-:S06]  /*0f50*/  IMAD.WIDE.U32 R8, R5, 0x4, R8 ;  /* 0x0000000405087825 */ /* 0x000fcc00078e0008 */
[----:B------:R-:W5:Y:S01]  /*0f60*/  LDG.E R8, desc[UR6][R8.64] ;  /* 0x0000000608087981 */ /* 0x000f62000c1e1900 */
[----:B------:R-:W-:Y:S01]  /*0f70*/  IADD3 R10, PT, PT, R10, 0x400, RZ ;  /* 0x000004000a0a7810 */ /* 0x000fe20007ffe0ff */
[----:B--2---:R-:W-:-:S04]  /*0f80*/  VIADD R21, R12, 0x1 ;  /* 0x000000010c157836 */ /* 0x004fc80000000000 */
[-C--:B------:R-:W-:Y:S02]  /*0f90*/  IMAD R19, R19, R21.reuse, RZ ;  /* 0x0000001513137224 */ /* 0x080fe400078e02ff */
[----:B------:R-:W-:Y:S01]  /*0fa0*/  IMAD.WIDE.U32 R20, R20, R21, RZ ;  /* 0x0000001514147225 */ /* 0x000fe200078e00ff */
[----:B---3--:R-:W-:-:S04]  /*0fb0*/  IADD3 R5, PT, PT, R14, 0x1, RZ ;  /* 0x000000010e057810 */ /* 0x008fc80007ffe0ff */
[----:B------:R-:W-:Y:S01]  /*0fc0*/  IADD3 R19, PT, PT, R21, R19, RZ ;  /* 0x0000001315137210 */ /* 0x000fe20007ffe0ff */
[----:B------:R-:W-:Y:S01]  /*0fd0*/  IMAD.WIDE.U32 R20, R20, R5, RZ ;  /* 0x0000000514147225 */ /* 0x000fe200078e00ff */
[----:B----4-:R-:W-:-:S03]  /*0fe0*/  IADD3 R16, PT, PT, R16, 0x1, RZ ;  /* 0x0000000110107810 */ /* 0x010fc60007ffe0ff */
[----:B------:R-:W-:-:S05]  /*0ff0*/  IMAD R19, R19, R5, RZ ;  /* 0x0000000513137224 */ /* 0x000fca00078e02ff */
[----:B------:R-:W-:Y:S01]  /*1000*/  IADD3 R19, PT, PT, R21, R19, RZ ;  /* 0x0000001315137210 */ /* 0x000fe20007ffe0ff */
[----:B------:R-:W-:-:S04]  /*1010*/  IMAD.WIDE.U32 R20, R20, R16, RZ ;  /* 0x0000001014147225 */ /* 0x000fc800078e00ff */
[----:B------:R-:W-:Y:S02]  /*1020*/  IMAD R19, R19, R16, RZ ;  /* 0x0000001013137224 */ /* 0x000fe400078e02ff */
[----:B-----5:R-:W-:-:S03]  /*1030*/  VIADD R8, R8, 0x1 ;  /* 0x0000000108087836 */ /* 0x020fc60000000000 */
[----:B------:R-:W-:Y:S01]  /*1040*/  IADD3 R19, PT, PT, R21, R19, RZ ;  /* 0x0000001315137210 */ /* 0x000fe20007ffe0ff */
[----:B------:R-:W-:-:S04]  /*1050*/  IMAD.WIDE.U32 R20, R20, R8, RZ ;  /* 0x0000000814147225 */ /* 0x000fc800078e00ff */
[----:B------:R-:W-:-:S05]  /*1060*/  IMAD R19, R19, R8, RZ ;  /* 0x0000000813137224 */ /* 0x000fca00078e02ff */
[----:B------:R-:W-:-:S07]  /*1070*/  IADD3 R19, PT, PT, R21, R19, RZ ;  /* 0x0000001315137210 */ /* 0x000fce0007ffe0ff */
.L_x_823:
[----:B------:R-:W-:Y:S05]  /*1080*/  BSYNC.RECONVERGENT B2 ;  /* 0x0000000000027941 */ /* 0x000fea0003800200 */
.L_x_822:
[----:B------:R-:W-:Y:S05]  /*1090*/  @!P1 BRA `(.L_x_815) ;  /* 0x0000000000349947 */ /* 0x000fea0003800000 */
[----:B------:R-:W0:Y:S01]  /*10a0*/  LDC.64 R8, c[0x0][0x380] ;  /* 0x0000e000ff087b82 */ /* 0x000e220000000a00 */
[----:B------:R-:W-:Y:S01]  /*10b0*/  IADD3 R3, PT, PT, R3, R10, RZ ;  /* 0x0000000a03037210 */ /* 0x000fe20007ffe0ff */
[----:B------:R-:W-:-:S07]  /*10c0*/  IMAD.MOV R5, RZ, RZ, -R7 ;  /* 0x000000ffff057224 */ /* 0x000fce00078e0a07 */
.L_x_824:
[----:B0-----:R-:W-:-:S06]  /*10d0*/  IMAD.WIDE.U32 R6, R3, 0x4, R8 ;  /* 0x0000000403067825 */ /* 0x001fcc00078e0008 */
[----:B------:R-:W2:Y:S01]  /*10e0*/  LDG.E R6, desc[UR6][R6.64] ;  /* 0x0000000606067981 */ /* 0x000ea2000c1e1900 */
[----:B------:R-:W-:Y:S02]  /*10f0*/  IADD3 R5, PT, PT, R5, 0x1, RZ ;  /* 0x0000000105057810 */ /* 0x000fe40007ffe0ff */
[----:B------:R-:W-:Y:S02]  /*1100*/  IADD3 R3, PT, PT, R3, 0x100, RZ ;  /* 0x0000010003037810 */ /* 0x000fe40007ffe0ff */
[----:B------:R-:W-:Y:S02]  /*1110*/  ISETP.NE.AND P0, PT, R5, RZ, PT ;  /* 0x000000ff0500720c */ /* 0x000fe40003f05270 */
[----:B--2---:R-:W-:-:S05]  /*1120*/  IADD3 R21, PT, PT, R6, 0x1, RZ ;  /* 0x0000000106157810 */ /* 0x004fca0007ffe0ff */
[-C--:B------:R-:W-:Y:S02]  /*1130*/  IMAD R19, R19, R21.reuse, RZ ;  /* 0x0000001513137224 */ /* 0x080fe400078e02ff */
[----:B------:R-:W-:-:S05]  /*1140*/  IMAD.WIDE.U32 R20, R20, R21, RZ ;  /* 0x0000001514147225 */ /* 0x000fca00078e00ff */
[----:B------:R-:W-:Y:S01]  /*1150*/  IADD3 R19, PT, PT, R21, R19, RZ ;  /* 0x0000001315137210 */ /* 0x000fe20007ffe0ff */
[----:B------:R-:W-:Y:S06]  /*1160*/  @P0 BRA `(.L_x_824) ;  /* 0xfffffffc00d80947 */ /* 0x000fec000383ffff */
.L_x_815:
[----:B------:R-:W-:Y:S05]  /*1170*/  BSYNC.RECONVERGENT B1 ;  /* 0x0000000000017941 */ /* 0x000fea0003800200 */
.L_x_814:
[----:B------:R-:W-:-:S13]  /*1180*/  ISETP.GE.U32.AND P0, PT, R4, 0x100, PT ;  /* 0x000001000400780c */ /* 0x000fda0003f06070 */
        /* <DEDUP_REMOVED lines=11> */
[----:B------:R-:W-:-:S04]  /*1240*/  IMAD R3, R19, R3, R6 ;  /* 0x0000000313037224 */ /* 0x000fc800078e0206 */
[----:B------:R-:W-:Y:S02]  /*1250*/  IMAD.IADD R8, R5, 0x1, R3 ;  /* 0x0000000105087824 */ /* 0x000fe400078e0203 */
        /* <DEDUP_REMOVED lines=49> */
[----:B------:R-:W2:Y:S01]  /*1570*/  LDS.128 R8, [UR4+0x20] ;  /* 0x00002004ff087984 */ /* 0x000ea20008000c00 */
[-C--:B0-----:R-:W-:Y:S02]  /*1580*/  IMAD R4, R13, R6.reuse, RZ ;  /* 0x000000060d047224 */ /* 0x081fe400078e02ff */
[----:B-1----:R-:W-:-:S04]  /*1590*/  IMAD.WIDE.U32 R2, R12, R6, RZ ;  /* 0x000000060c027225 */ /* 0x002fc800078e00ff */
[----:B------:R-:W-:Y:S02]  /*15a0*/  IMAD R7, R12, R7, R4 ;  /* 0x000000070c077224 */ /* 0x000fe400078e0204 */
[----:B------:R-:W-:-:S03]  /*15b0*/  IMAD.WIDE.U32 R12, R2, R14, RZ ;  /* 0x0000000e020c7225 */ /* 0x000fc600078e00ff */
[----:B------:R-:W-:Y:S02]  /*15c0*/  IADD3 R3, PT, PT, R3, R7, RZ ;  /* 0x0000000703037210 */ /* 0x000fe40007ffe0ff */
[----:B------:R-:W0:Y:S03]  /*15d0*/  LDS.128 R4, [UR4+0x30] ;  /* 0x00003004ff047984 */ /* 0x000e260008000c00 */
[----:B------:R-:W-:-:S04]  /*15e0*/  IMAD R3, R3, R14, RZ ;  /* 0x0000000e03037224 */ /* 0x000fc800078e02ff */
[----:B------:R-:W-:Y:S02]  /*15f0*/  IMAD R3, R2, R15, R3 ;  /* 0x0000000f02037224 */ /* 0x000fe400078e0203 */
[----:B--2---:R-:W-:-:S03]  /*1600*/  IMAD.WIDE.U32 R14, R12, R8, RZ ;  /* 0x000000080c0e7225 */ /* 0x004fc600078e00ff */
        /* <DEDUP_REMOVED lines=20> */
[----:B------:R-:W-:Y:S01]  /*1750*/  IADD3 R7, PT, PT, R7, R5, RZ ;  /* 0x0000000507077210 */ /* 0x000fe20007ffe0ff */
[----:B------:R-:W-:Y:S06]  /*1760*/  BRA `(.L_x_826) ;  /* 0x0000002400187947 */ /* 0x000fec0003800000 */
.L_x_825:
[----:B------:R-:W-:-:S04]  /*1770*/  LOP3.LUT R3, R2, 0x3e0, RZ, 0xc0, !PT ;  /* 0x000003e002037812 */ /* 0x000fc800078ec0ff */
[----:B------:R-:W-:Y:S02]  /*1780*/  IADD3 R5, PT, PT, R3, 0x20, RZ ;  /* 0x0000002003057810 */ /* 0x000fe40007ffe0ff */
[----:B------:R-:W-:Y:S02]  /*1790*/  LOP3.LUT R7, RZ, R3, RZ, 0x33, !PT ;  /* 0x00000003ff077212 */ /* 0x000fe400078e33ff */
[----:B------:R-:W0:Y:S01]  /*17a0*/  S2R R3, SR_LANEID ;  /* 0x0000000000037919 */ /* 0x000e220000000000 */
[----:B------:R-:W-:Y:S02]  /*17b0*/  ISETP.GT.U32.AND P0, PT, R5, R4, PT ;  /* 0x000000040500720c */ /* 0x000fe40003f04070 */
[----:B------:R-:W-:-:S04]  /*17c0*/  IADD3 R6, PT, PT, R4, R7, RZ ;  /* 0x0000000704067210 */ /* 0x000fc80007ffe0ff */
[----:B------:R-:W-:-:S05]  /*17d0*/  SEL R6, R6, 0x1f, P0 ;  /* 0x0000001f06067807 */ /* 0x000fca0000000000 */
[----:B------:R-:W1:Y:S04]  /*17e0*/  SHFL.DOWN PT, R7, R19, 0x1, R6 ;  /* 0x0820000013077989 */ /* 0x000e6800000e0006 */
[----:B------:R-:W2:Y:S01]  /*17f0*/  SHFL.DOWN PT, R5, R20, 0x1, R6 ;  /* 0x0820000014057989 */ /* 0x000ea200000e0006 */
[C---:B0-----:R-:W-:Y:S02]  /*1800*/  ISETP.GE.AND P0, PT, R3.reuse, R6, PT ;  /* 0x000000060300720c */ /* 0x041fe40003f06270 */
[----:B------:R-:W-:Y:S02]  /*1810*/  ISETP.NE.AND P1, PT, R3, RZ, PT ;  /* 0x000000ff0300720c */ /* 0x000fe40003f25270 */
[----:B-1----:R-:W-:Y:S02]  /*1820*/  SEL R7, R7, RZ, !P0 ;  /* 0x000000ff07077207 */ /* 0x002fe40004000000 */
[----:B--2---:R-:W-:-:S03]  /*1830*/  SEL R5, R5, 0x1, !P0 ;  /* 0x0000000105057807 */ /* 0x004fc60004000000 */
[-C--:B------:R-:W-:Y:S02]  /*1840*/  IMAD R10, R7, R20.reuse, RZ ;  /* 0x00000014070a7224 */ /* 0x080fe400078e02ff */
[----:B------:R-:W-:-:S04]  /*1850*/  IMAD.WIDE.U32 R8, R5, R20, RZ ;  /* 0x0000001405087225 */ /* 0x000fc800078e00ff */
[----:B------:R-:W0:Y:S01]  /*1860*/  @!P1 S2R R14, SR_CgaCtaId ;  /* 0x00000000000e9919 */ /* 0x000e220000008800 */
[----:B------:R-:W-:-:S04]  /*1870*/  IMAD R5, R19, R5, R10 ;  /* 0x0000000513057224 */ /* 0x000fc800078e020a */
[----:B------:R-:W-:Y:S01]  /*1880*/  IMAD.IADD R12, R9, 0x1, R5 ;  /* 0x00000001090c7824 */ /* 0x000fe200078e0205 */
[----:B------:R-:W-:Y:S01]  /*1890*/  IADD3 R9, PT, PT, R3, 0x2, RZ ;  /* 0x0000000203097810 */ /* 0x000fe20007ffe0ff */
[----:B------:R-:W1:Y:S03]  /*18a0*/  SHFL.DOWN PT, R5, R8, 0x2, R6 ;  /* 0x0840000008057989 */ /* 0x000e6600000e0006 */
[----:B------:R-:W-:Y:S01]  /*18b0*/  ISETP.GT.AND P0, PT, R9, R6, PT ;  /* 0x000000060900720c */ /* 0x000fe20003f04270 */
[----:B------:R-:W2:Y:S01]  /*18c0*/  SHFL.DOWN PT, R7, R12, 0x2, R6 ;  /* 0x084000000c077989 */ /* 0x000ea200000e0006 */
[----:B------:R-:W-:Y:S02]  /*18d0*/  IADD3 R9, PT, PT, R3, 0x4, RZ ;  /* 0x0000000403097810 */ /* 0x000fe40007ffe0ff */
[----:B-1----:R-:W-:Y:S02]  /*18e0*/  SEL R5, R5, 0x1, !P0 ;  /* 0x0000000105057807 */ /* 0x002fe40004000000 */
[----:B--2---:R-:W-:-:S03]  /*18f0*/  SEL R7, R7, RZ, !P0 ;  /* 0x000000ff07077207 */ /* 0x004fc60004000000 */
[----:B------:R-:W-:Y:S01]  /*1900*/  IMAD.WIDE.U32 R10, R5, R8, RZ ;  /* 0x00000008050a7225 */ /* 0x000fe200078e00ff */
[----:B------:R-:W-:-:S03]  /*1910*/  ISETP.GT.AND P0, PT, R9, R6, PT ;  /* 0x000000060900720c */ /* 0x000fc60003f04270 */
[----:B------:R-:W-:-:S04]  /*1920*/  IMAD R7, R7, R8, RZ ;  /* 0x0000000807077224 */ /* 0x000fc800078e02ff */
[----:B------:R-:W-:Y:S02]  /*1930*/  IMAD R7, R5, R12, R7 ;  /* 0x0000000c05077224 */ /* 0x000fe400078e0207 */
[----:B------:R-:W1:Y:S03]  /*1940*/  SHFL.DOWN PT, R5, R10, 0x4, R6 ;  /* 0x088000000a057989 */ /* 0x000e6600000e0006 */
[----:B------:R-:W-:-:S05]  /*1950*/  IADD3 R11, PT, PT, R11, R7, RZ ;  /* 0x000000070b0b7210 */ /* 0x000fca0007ffe0ff */
[----:B------:R-:W2:Y:S01]  /*1960*/  SHFL.DOWN PT, R7, R11, 0x4, R6 ;  /* 0x088000000b077989 */ /* 0x000ea200000e0006 */
[----:B-1----:R-:W-:-:S05]  /*1970*/  SEL R5, R5, 0x1, !P0 ;  /* 0x0000000105057807 */ /* 0x002fca0004000000 */
[----:B------:R-:W-:Y:S01]  /*1980*/  IMAD.WIDE.U32 R8, R5, R10, RZ ;  /* 0x0000000a05087225 */ /* 0x000fe200078e00ff */
[----:B--2---:R-:W-:-:S05]  /*1990*/  SEL R7, R7, RZ, !P0 ;  /* 0x000000ff07077207 */ /* 0x004fca0004000000 */
[----:B------:R-:W-:-:S04]  /*19a0*/  IMAD R12, R7, R10, RZ ;  /* 0x0000000a070c7224 */ /* 0x000fc800078e02ff */
[----:B------:R-:W-:-:S05]  /*19b0*/  IMAD R5, R5, R11, R12 ;  /* 0x0000000b05057224 */ /* 0x000fca00078e020c */
[----:B------:R-:W-:Y:S01]  /*19c0*/  IADD3 R12, PT, PT, R9, R5, RZ ;  /* 0x00000005090c7210 */ /* 0x000fe20007ffe0ff */
[C---:B------:R-:W-:Y:S01]  /*19d0*/  VIADD R9, R3.reuse, 0x8 ;  /* 0x0000000803097836 */ /* 0x040fe20000000000 */
[----:B------:R-:W1:Y:S01]  /*19e0*/  SHFL.DOWN PT, R5, R8, 0x8, R6 ;  /* 0x0900000008057989 */ /* 0x000e6200000e0006 */
[----:B------:R-:W-:-:S03]  /*19f0*/  IADD3 R3, PT, PT, R3, 0x10, RZ ;  /* 0x0000001003037810 */ /* 0x000fc60007ffe0ff */
[----:B------:R-:W2:Y:S01]  /*1a00*/  SHFL.DOWN PT, R7, R12, 0x8, R6 ;  /* 0x090000000c077989 */ /* 0x000ea200000e0006 */
[----:B------:R-:W-:-:S04]  /*1a10*/  ISETP.GT.AND P0, PT, R9, R6, PT ;  /* 0x000000060900720c */ /* 0x000fc80003f04270 */
[----:B-1----:R-:W-:Y:S02]  /*1a20*/  SEL R5, R5, 0x1, !P0 ;  /* 0x0000000105057807 */ /* 0x002fe40004000000 */
[----:B--2---:R-:W-:-:S03]  /*1a30*/  SEL R7, R7, RZ, !P0 ;  /* 0x000000ff07077207 */ /* 0x004fc60004000000 */
[----:B------:R-:W-:Y:S01]  /*1a40*/  IMAD.WIDE.U32 R10, R5, R8, RZ ;  /* 0x00000008050a7225 */ /* 0x000fe200078e00ff */
[----:B------:R-:W-:Y:S02]  /*1a50*/  ISETP.GT.AND P0, PT, R3, R6, PT ;  /* 0x000000060300720c */ /* 0x000fe40003f04270 */
[----:B------:R-:W-:Y:S01]  /*1a60*/  @!P1 SHF.R.U32.HI R3, RZ, 0x2, R2 ;  /* 0x00000002ff039819 */ /* 0x000fe20000011602 */
[----:B------:R-:W-:-:S03]  /*1a70*/  IMAD R7, R7, R8, RZ ;  /* 0x0000000807077224 */ /* 0x000fc600078e02ff */
[----:B------:R-:W-:Y:S01]  /*1a80*/  @!P1 LOP3.LUT R3, R3, 0xf8, RZ, 0xc0, !PT ;  /* 0x000000f803039812 */ /* 0x000fe200078ec0ff */
[----:B------:R-:W-:Y:S02]  /*1a90*/  IMAD R7, R5, R12, R7 ;  /* 0x0000000c05077224 */ /* 0x000fe400078e0207 */
[----:B------:R-:W1:Y:S03]  /*1aa0*/  SHFL.DOWN PT, R5, R10, 0x10, R6 ;  /* 0x0a0000000a057989 */ /* 0x000e6600000e0006 */
[----:B------:R-:W-:-:S05]  /*1ab0*/  IADD3 R11, PT, PT, R11, R7, RZ ;  /* 0x000000070b0b7210 */ /* 0x000fca0007ffe0ff */
[----:B------:R-:W2:Y:S01]  /*1ac0*/  SHFL.DOWN PT, R7, R11, 0x10, R6 ;  /* 0x0a0000000b077989 */ /* 0x000ea200000e0006 */
[----:B-1----:R-:W-:-:S05]  /*1ad0*/  SEL R5, R5, 0x1, !P0 ;  /* 0x0000000105057807 */ /* 0x002fca0004000000 */
[----:B------:R-:W-:Y:S01]  /*1ae0*/  IMAD.WIDE.U32 R8, R5, R10, RZ ;  /* 0x0000000a05087225 */ /* 0x000fe200078e00ff */
[----:B--2---:R-:W-:Y:S02]  /*1af0*/  SEL R7, R7, RZ, !P0 ;  /* 0x000000ff07077207 */ /* 0x004fe40004000000 */
[----:B------:R-:W-:Y:S02]  /*1b00*/  ISETP.NE.AND P0, PT, R2, RZ, PT ;  /* 0x000000ff0200720c */ /* 0x000fe40003f05270 */
[----:B------:R-:W-:Y:S01]  /*1b10*/  MOV R6, R8 ;  /* 0x0000000800067202 */ /* 0x000fe20000000f00 */
        /* <DEDUP_REMOVED lines=9> */
[----:B------:R-:W1:Y:S01]  /*1bb0*/  S2UR UR5, SR_CgaCtaId ;  /* 0x00000000000579c3 */ /* 0x000e620000008800 */
[----:B------:R-:W-:Y:S01]  /*1bc0*/  UMOV UR4, 0x400 ;  /* 0x0000040000047882 */ /* 0x000fe20000000000 */
[----:B------:R-:W-:Y:S01]  /*1bd0*/  ISETP.GT.U32.AND P1, PT, R4, 0x20, PT ;  /* 0x000000200400780c */ /* 0x000fe20003f24070 */
[----:B-1----:R-:W-:-:S09]  /*1be0*/  ULEA UR4, UR5, UR4, 0x18 ;  /* 0x0000000405047291 */ /* 0x002fd2000f8ec0ff */
[----:B------:R-:W0:Y:S04]  /*1bf0*/  LDS.128 R12, [UR4+0x10] ;  /* 0x00001004ff0c7984 */ /* 0x000e280008000c00 */
[----:B------:R-:W1:Y:S01]  /*1c00*/  LDS.128 R8, [UR4+0x20] ;  /* 0x00002004ff087984 */ /* 0x000e620008000c00 */
[----:B0-----:R-:W-:Y:S02]  /*1c10*/  SEL R3, R13, RZ, P1 ;  /* 0x000000ff0d037207 */ /* 0x001fe40000800000 */
[----:B------:R-:W-:Y:S02]  /*1c20*/  SEL R12, R12, 0x1, P1 ;  /* 0x000000010c0c7807 */ /* 0x000fe40000800000 */
[----:B------:R-:W-:Y:S01]  /*1c30*/  ISETP.GT.U32.AND P1, PT, R4, 0x40, PT ;  /* 0x000000400400780c */ /* 0x000fe20003f24070 */
[----:B------:R-:W-:-:S04]  /*1c40*/  IMAD R3, R3, R6, RZ ;  /* 0x0000000603037224 */ /* 0x000fc800078e02ff */
[----:B------:R-:W-:Y:S01]  /*1c50*/  IMAD R5, R12, R7, R3 ;  /* 0x000000070c057224 */ /* 0x000fe200078e0203 */
[----:B------:R-:W-:Y:S01]  /*1c60*/  SEL R3, R14, 0x1, P1 ;  /* 0x000000010e037807 */ /* 0x000fe20000800000 */
[----:B------:R-:W-:-:S05]  /*1c70*/  IMAD.WIDE.U32 R6, R12, R6, RZ ;  /* 0x000000060c067225 */ /* 0x000fca00078e00ff */
[----:B------:R-:W-:Y:S02]  /*1c80*/  IADD3 R2, PT, PT, R7, R5, RZ ;  /* 0x0000000507027210 */ /* 0x000fe40007ffe0ff */
[----:B------:R-:W-:Y:S02]  /*1c90*/  SEL R5, R15, RZ, P1 ;  /* 0x000000ff0f057207 */ /* 0x000fe40000800000 */
[----:B------:R-:W0:Y:S01]  /*1ca0*/  LDS.128 R12, [UR4+0x30] ;  /* 0x00003004ff0c7984 */ /* 0x000e220008000c00 */
[-C--:B------:R-:W-:Y:S01]  /*1cb0*/  IMAD R7, R2, R3.reuse, RZ ;  /* 0x0000000302077224 */ /* 0x080fe200078e02ff */
[----:B------:R-:W-:Y:S01]  /*1cc0*/  ISETP.GT.U32.AND P1, PT, R4, 0x60, PT ;  /* 0x000000600400780c */ /* 0x000fe20003f24070 */
[----:B------:R-:W-:-:S03]  /*1cd0*/  IMAD.WIDE.U32 R2, R6, R3, RZ ;  /* 0x0000000306027225 */ /* 0x000fc600078e00ff */
[----:B-1----:R-:W-:Y:S01]  /*1ce0*/  SEL R9, R9, RZ, P1 ;  /* 0x000000ff09097207 */ /* 0x002fe20000800000 */
[----:B------:R-:W-:Y:S01]  /*1cf0*/  IMAD R5, R5, R6, R7 ;  /* 0x0000000605057224 */ /* 0x000fe200078e0207 */
[----:B------:R-:W-:Y:S02]  /*1d00*/  SEL R7, R8, 0x1, P1 ;  /* 0x0000000108077807 */ /* 0x000fe40000800000 */
[----:B------:R-:W-:Y:S02]  /*1d10*/  ISETP.GT.U32.AND P1, PT, R4, 0x80, PT ;  /* 0x000000800400780c */ /* 0x000fe40003f24070 */
[----:B------:R-:W-:Y:S02]  /*1d20*/  IADD3 R6, PT, PT, R3, R5, RZ ;  /* 0x0000000503067210 */ /* 0x000fe40007ffe0ff */
[----:B------:R-:W-:-:S03]  /*1d30*/  SEL R11, R11, RZ, P1 ;  /* 0x000000ff0b0b7207 */ /* 0x000fc60000800000 */
[-C--:B------:R-:W-:Y:S02]  /*1d40*/  IMAD R3, R6, R7.reuse, RZ ;  /* 0x0000000706037224 */ /* 0x080fe400078e02ff */
[----:B------:R-:W-:-:S04]  /*1d50*/  IMAD.WIDE.U32 R6, R2, R7, RZ ;  /* 0x0000000702067225 */ /* 0x000fc800078e00ff */
[----:B------:R-:W-:Y:S01]  /*1d60*/  IMAD R3, R9, R2, R3 ;  /* 0x0000000209037224 */ /* 0x000fe200078e0203 */
[----:B------:R-:W-:Y:S02]  /*1d70*/  SEL R9, R10, 0x1, P1 ;  /* 0x000000010a097807 */ /* 0x000fe40000800000 */
[----:B------:R-:W-:Y:S02]  /*1d80*/  ISETP.GT.U32.AND P1, PT, R4, 0xa0, PT ;  /* 0x000000a00400780c */ /* 0x000fe40003f24070 */
[----:B------:R-:W-:Y:S02]  /*1d90*/  IADD3 R8, PT, PT, R7, R3, RZ ;  /* 0x0000000307087210 */ /* 0x000fe40007ffe0ff */
[----:B------:R-:W1:Y:S03]  /*1da0*/  LDS.64 R2, [UR4+0x40] ;  /* 0x00004004ff027984 */ /* 0x000e660008000a00 */
[----:B------:R-:W-:-:S02]  /*1db0*/  IMAD R5, R8, R9, RZ ;  /* 0x0000000908057224 */ /* 0x000fc400078e02ff */
[----:B------:R-:W-:-:S04]  /*1dc0*/  IMAD.WIDE.U32 R8, R6, R9, RZ ;  /* 0x0000000906087225 */ /* 0x000fc800078e00ff */
[----:B------:R-:W-:Y:S01]  /*1dd0*/  IMAD R5, R11, R6, R5 ;  /* 0x000000060b057224 */ /* 0x000fe200078e0205 */
[----:B0-----:R-:W-:Y:S02]  /*1de0*/  SEL R7, R12, 0x1, P1 ;  /* 0x000000010c077807 */ /* 0x001fe40000800000 */
[----:B------:R-:W-:Y:S02]  /*1df0*/  SEL R13, R13, RZ, P1 ;  /* 0x000000ff0d0d7207 */ /* 0x000fe40000800000 */
[----:B------:R-:W-:Y:S02]  /*1e00*/  IADD3 R6, PT, PT, R9, R5, RZ ;  /* 0x0000000509067210 */ /* 0x000fe40007ffe0ff */
[----:B------:R-:W-:-:S03]  /*1e10*/  ISETP.GT.U32.AND P1, PT, R4, 0xc0, PT ;  /* 0x000000c00400780c */ /* 0x000fc60003f24070 */
[-C--:B------:R-:W-:Y:S01]  /*1e20*/  IMAD R5, R6, R7.reuse, RZ ;  /* 0x0000000706057224 */ /* 0x080fe200078e02ff */
[----:B------:R-:W-:Y:S01]  /*1e30*/  SEL R15, R15, RZ, P1 ;  /* 0x000000ff0f0f7207 */ /* 0x000fe20000800000 */
[----:B------:R-:W-:-:S04]  /*1e40*/  IMAD.WIDE.U32 R6, R8, R7, RZ ;  /* 0x0000000708067225 */ /* 0x000fc800078e00ff */
[----:B------:R-:W-:Y:S01]  /*1e50*/  IMAD R13, R13, R8, R5 ;  /* 0x000000080d0d7224 */ /* 0x000fe200078e0205 */
[----:B------:R-:W-:Y:S02]  /*1e60*/  SEL R5, R14, 0x1, P1 ;  /* 0x000000010e057807 */ /* 0x000fe40000800000 */
[----:B------:R-:W-:Y:S01]  /*1e70*/  ISETP.GT.U32.AND P1, PT, R4, 0xe0, PT ;  /* 0x000000e00400780c */ /* 0x000fe20003f24070 */
[----:B------:R-:W-:-:S04]  /*1e80*/  IMAD.IADD R8, R7, 0x1, R13 ;  /* 0x0000000107087824 */ /* 0x000fc800078e020d */
        /* <DEDUP_REMOVED lines=8> */
[----:B------:R-:W-:-:S05]  /*1f10*/  IMAD R3, R3, R4, R2 ;  /* 0x0000000403037224 */ /* 0x000fca00078e0202 */
[----:B------:R-:W-:Y:S01]  /*1f20*/  IADD3 R7, PT, PT, R7, R3, RZ ;  /* 0x0000000307077210 */ /* 0x000fe20007ffe0ff */
[----:B------:R-:W-:Y:S06]  /*1f30*/  BRA `(.L_x_826) ;  /* 0x0000001c00247947 */ /* 0x000fec0003800000 */
.L_x_811:
[----:B------:R-:W0:Y:S01]  /*1f40*/  S2R R2, SR_TID.X ;  /* 0x0000000000027919 */ /* 0x000e220000002100 */
[----:B------:R-:W1:Y:S02]  /*1f50*/  LDCU.64 UR4, c[0x0][0x380] ;  /* 0x00007000ff0477ac */ /* 0x000e640008000a00 */
[----:B-1----:R-:W-:Y:S01]  /*1f60*/  MOV R12, UR4 ;  /* 0x00000004000c7c02 */ /* 0x002fe20008000f00 */
[----:B------:R-:W-:Y:S01]  /*1f70*/  IMAD.U32 R13, RZ, RZ, UR5 ;  /* 0x00000005ff0d7e24 */ /* 0x000fe2000f8e00ff */
[----:B0-----:R-:W-:-:S05]  /*1f80*/  IADD3 R9, PT, PT, R3, R2, RZ ;  /* 0x0000000203097210 */ /* 0x001fca0007ffe0ff */
[----:B------:R-:W-:-:S05]  /*1f90*/  IMAD.WIDE.U32 R8, R9, 0x4, R12 ;  /* 0x0000000409087825 */ /* 0x000fca00078e000c */
        /* <DEDUP_REMOVED lines=8> */
[----:B------:R-:W-:-:S02]  /*2020*/  ISETP.GE.U32.AND P0, PT, R4, R7, PT ;  /* 0x000000070400720c */ /* 0x000fc40003f06070 */
[----:B--2---:R-:W-:Y:S02]  /*2030*/  IADD3 R14, PT, PT, R14, 0x1, RZ ;  /* 0x000000010e0e7810 */ /* 0x004fe40007ffe0ff */
[----:B---3--:R-:W-:Y:S02]  /*2040*/  IADD3 R15, PT, PT, R15, 0x1, RZ ;  /* 0x000000010f0f7810 */ /* 0x008fe40007ffe0ff */
[----:B----4-:R-:W-:-:S03]  /*2050*/  IADD3 R19, PT, PT, R18, 0x1, RZ ;  /* 0x0000000112137810 */ /* 0x010fc60007ffe0ff */
[----:B------:R-:W-:-:S04]  /*2060*/  IMAD.WIDE.U32 R14, R15, R14, RZ ;  /* 0x0000000e0f0e7225 */ /* 0x000fc800078e00ff */
[-C--:B------:R-:W-:Y:S02]  /*2070*/  IMAD R21, R15, R19.reuse, RZ ;  /* 0x000000130f157224 */ /* 0x080fe400078e02ff */
[----:B------:R-:W-:Y:S01]  /*2080*/  IMAD.WIDE.U32 R14, R14, R19, RZ ;  /* 0x000000130e0e7225 */ /* 0x000fe200078e00ff */
[----:B-----5:R-:W-:Y:S02]  /*2090*/  IADD3 R19, PT, PT, R20, 0x1, RZ ;  /* 0x0000000114137810 */ /* 0x020fe40007ffe0ff */
[----:B------:R-:W-:Y:S01]  /*20a0*/  IADD3 R11, PT, PT, R11, 0x1, RZ ;  /* 0x000000010b0b7810 */ /* 0x000fe20007ffe0ff */
[----:B------:R-:W-:Y:S01]  /*20b0*/  IMAD.IADD R18, R15, 0x1, R21 ;  /* 0x000000010f127824 */ /* 0x000fe200078e0215 */
[----:B0-----:R-:W-:Y:S01]  /*20c0*/  IADD3 R9, PT, PT, R10, 0x1, RZ ;  /* 0x000000010a097810 */ /* 0x001fe20007ffe0ff */
        /* <DEDUP_REMOVED lines=8> */
[----:B------:R-:W-:-:S05]  /*2150*/  IMAD R9, R8, R9, RZ ;  /* 0x0000000908097224 */ /* 0x000fca00078e02ff */
        /* <DEDUP_REMOVED lines=8> */
[----:B------:R-:W-:Y:S06]  /*21e0*/  @!P0 BRA `(.L_x_827) ;  /* 0x0000001400088947 */ /* 0x000fec0003800000 */
[----:B------:R-:W-:Y:S01]  /*21f0*/  IMAD R5, R17, 0x800, R3 ;  /* 0x0000080011057824 */ /* 0x000fe200078e0203 */
[----:B------:R-:W-:Y:S01]  /*2200*/  IADD3 R4, PT, PT, R16, -0x800, RZ ;  /* 0xfffff80010047810 */ /* 0x000fe20007ffe0ff */
[----:B------:R-:W-:Y:S01]  /*2210*/  UMOV UR4, URZ ;  /* 0x000000ff00047c82 */ /* 0x000fe20008000000 */
[----:B------:R-:W-:Y:S02]  /*2220*/  LOP3.LUT R6, RZ, R2, RZ, 0x33, !PT ;  /* 0x00000002ff067212 */ /* 0x000fe400078e33ff */
[----:B------:R-:W-:Y:S02]  /*2230*/  ISETP.GT.U32.AND P0, PT, R5, R4, PT ;  /* 0x000000040500720c */ /* 0x000fe40003f04070 */
[C---:B------:R-:W-:Y:S02]  /*2240*/  IADD3 R9, PT, PT, R7.reuse, R3, RZ ;  /* 0x0000000307097210 */ /* 0x040fe40007ffe0ff */
[----:B------:R-:W-:Y:S02]  /*2250*/  IADD3 R6, PT, PT, -R7, R16, R6 ;  /* 0x0000001007067210 */ /* 0x000fe40007ffe106 */
[----:B------:R-:W-:-:S02]  /*2260*/  IADD3 R10, PT, PT, R9, 0x800, R2 ;  /* 0x00000800090a7810 */ /* 0x000fc40007ffe002 */
[----:B------:R-:W-:Y:S02]  /*2270*/  IADD3 R6, PT, PT, -R3, R6, RZ ;  /* 0x0000000603067210 */ /* 0x000fe40007ffe1ff */
[----:B------:R-:W-:-:S03]  /*2280*/  MOV R7, R9 ;  /* 0x0000000900077202 */ /* 0x000fc60000000f00 */
[----:B------:R-:W-:Y:S05]  /*2290*/  @P0 BRA `(.L_x_828) ;  /* 0x0000000000dc0947 */ /* 0x000fea0003800000 */
[----:B------:R-:W0:Y:S08]  /*22a0*/  LDC.64 R12, c[0x0][0x380] ;  /* 0x0000e000ff0c7b82 */ /* 0x000e300000000a00 */
[----:B------:R-:W1:Y:S02]  /*22b0*/  LDC.64 R16, c[0x0][0x3a8] ;  /* 0x0000ea00ff107b82 */ /* 0x000e640000000a00 */
.L_x_829:
[----:B------:R-:W-:-:S04]  /*22c0*/  IMAD.IADD R19, R2, 0x1, R5 ;  /* 0x0000000102137824 */ /* 0x000fc800078e0205 */
[----:B0-----:R-:W-:-:S05]  /*22d0*/  IMAD.WIDE.U32 R18, R19, 0x4, R12 ;  /* 0x0000000413127825 */ /* 0x001fca00078e000c */
[----:B------:R-:W2:Y:S04]  /*22e0*/  LDG.E R24, desc[UR6][R18.64] ;  /* 0x0000000612187981 */ /* 0x000ea8000c1e1900 */
[----:B------:R-:W3:Y:S04]  /*22f0*/  LDG.E R23, desc[UR6][R18.64+0x400] ;  /* 0x0004000612177981 */ /* 0x000ee8000c1e1900 */
[----:B------:R-:W4:Y:S04]  /*2300*/  LDG.E R22, desc[UR6][R18.64+0x800] ;  /* 0x0008000612167981 */ /* 0x000f28000c1e1900 */
[----:B------:R-:W5:Y:S04]  /*2310*/  LDG.E R21, desc[UR6][R18.64+0xc00] ;  /* 0x000c000612157981 */ /* 0x000f68000c1e1900 */
[----:B------:R-:W4:Y:S04]  /*2320*/  LDG.E R11, desc[UR6][R18.64+0x1000] ;  /* 0x00100006120b7981 */ /* 0x000f28000c1e1900 */
[----:B------:R-:W4:Y:S04]  /*2330*/  LDG.E R3, desc[UR6][R18.64+0x1400] ;  /* 0x0014000612037981 */ /* 0x000f28000c1e1900 */
[----:B------:R-:W4:Y:S04]  /*2340*/  LDG.E R8, desc[UR6][R18.64+0x1800] ;  /* 0x0018000612087981 */ /* 0x000f28000c1e1900 */
[----:B------:R1:W4:Y:S02]  /*2350*/  LDG.E R20, desc[UR6][R18.64+0x1c00] ;  /* 0x001c000612147981 */ /* 0x000324000c1e1900 */
[----:B-1----:R-:W-:-:S04]  /*2360*/  SHF.L.U32 R19, R17, 0xb, RZ ;  /* 0x0000000b11137819 */ /* 0x002fc800000006ff */
[C---:B------:R-:W-:Y:S01]  /*2370*/  IADD3 R7, PT, PT, R19.reuse, R7, RZ ;  /* 0x0000000713077210 */ /* 0x040fe20007ffe0ff */
[C---:B------:R-:W-:Y:S01]  /*2380*/  IMAD.IADD R10, R19.reuse, 0x1, R10 ;  /* 0x00000001130a7824 */ /* 0x040fe200078e020a */
[----:B------:R-:W-:Y:S02]  /*2390*/  IADD3 R6, PT, PT, -R19, R6, RZ ;  /* 0x0000000613067210 */ /* 0x000fe40007ffe1ff */
[----:B--2---:R-:W-:Y:S02]  /*23a0*/  IADD3 R24, PT, PT, R24, 0x1, RZ ;  /* 0x0000000118187810 */ /* 0x004fe40007ffe0ff */
[----:B---3--:R-:W-:-:S03]  /*23b0*/  IADD3 R23, PT, PT, R23, 0x1, RZ ;  /* 0x0000000117177810 */ /* 0x008fc60007ffe0ff */
[-C--:B------:R-:W-:Y:S02]  /*23c0*/  IMAD R25, R15, R24.reuse, RZ ;  /* 0x000000180f197224 */ /* 0x080fe400078e02ff */
[----:B------:R-:W-:-:S05]  /*23d0*/  IMAD.WIDE.U32 R14, R14, R24, RZ ;  /* 0x000000180e0e7225 */ /* 0x000fca00078e00ff */
[----:B------:R-:W-:Y:S01]  /*23e0*/  IADD3 R24, PT, PT, R15, R25, RZ ;  /* 0x000000190f187210 */ /* 0x000fe20007ffe0ff */
[-C--:B------:R-:W-:Y:S01]  /*23f0*/  IMAD.WIDE.U32 R14, R14, R23.reuse, RZ ;  /* 0x000000170e0e7225 */ /* 0x080fe200078e00ff */
[----:B-----5:R-:W-:Y:S02]  /*2400*/  IADD3 R21, PT, PT, R21, 0x1, RZ ;  /* 0x0000000115157810 */ /* 0x020fe40007ffe0ff */
[----:B----4-:R-:W-:Y:S01]  /*2410*/  IADD3 R11, PT, PT, R11, 0x1, RZ ;  /* 0x000000010b0b7810 */ /* 0x010fe20007ffe0ff */
[----:B------:R-:W-:Y:S01]  /*2420*/  IMAD R25, R24, R23, RZ ;  /* 0x0000001718197224 */ /* 0x000fe200078e02ff */
[----:B------:R-:W-:Y:S01]  /*2430*/  IADD3 R23, PT, PT, R22, 0x1, RZ ;  /* 0x0000000116177810 */ /* 0x000fe20007ffe0ff */
[----:B------:R-:W-:Y:S02]  /*2440*/  VIADD R3, R3, 0x1 ;  /* 0x0000000103037836 */ /* 0x000fe40000000000 */
        /* <DEDUP_REMOVED lines=15> */
[----:B------:R-:W-:Y:S01]  /*2540*/  IMAD R11, R8, R3, RZ ;  /* 0x00000003080b7224 */ /* 0x000fe200078e02ff */
[----:B------:R-:W-:Y:S01]  /*2550*/  IADD3 R3, PT, PT, R20, 0x1, RZ ;  /* 0x0000000114037810 */ /* 0x000fe20007ffe0ff */
[----:B------:R-:W-:-:S03]  /*2560*/  IMAD.IADD R8, R16, 0x1, -R5 ;  /* 0x0000000110087824 */ /* 0x000fc600078e0a05 */
[----:B------:R-:W-:Y:S01]  /*2570*/  IADD3 R18, PT, PT, R15, R11, RZ ;  /* 0x0000000b0f127210 */ /* 0x000fe20007ffe0ff */
[----:B------:R-:W-:Y:S01]  /*2580*/  IMAD.WIDE.U32 R14, R14, R3, RZ ;  /* 0x000000030e0e7225 */ /* 0x000fe200078e00ff */
[----:B------:R-:W-:-:S03]  /*2590*/  ISETP.GE.U32.AND P0, PT, R8, R19, PT ;  /* 0x000000130800720c */ /* 0x000fc60003f06070 */
[----:B------:R-:W-:-:S05]  /*25a0*/  IMAD R3, R18, R3, RZ ;  /* 0x0000000312037224 */ /* 0x000fca00078e02ff */
[----:B------:R-:W-:-:S05]  /*25b0*/  IADD3 R15, PT, PT, R15, R3, RZ ;  /* 0x000000030f0f7210 */ /* 0x000fca0007ffe0ff */
[----:B------:R-:W-:Y:S05]  /*25c0*/  @!P0 BRA `(.L_x_827) ;  /* 0x0000001000108947 */ /* 0x000fea0003800000 */
[----:B------:R-:W-:Y:S01]  /*25d0*/  LEA R5, R17, R5, 0xb ;  /* 0x0000000511057211 */ /* 0x000fe200078e58ff */
[----:B------:R-:W-:-:S03]  /*25e0*/  UIADD3 UR4, UPT, UPT, UR4, 0x1, URZ ;  /* 0x0000000104047890 */ /* 0x000fc6000fffe0ff */
[----:B------:R-:W-:-:S13]  /*25f0*/  ISETP.GT.U32.AND P0, PT, R5, R4, PT ;  /* 0x000000040500720c */ /* 0x000fda0003f04070 */
[----:B------:R-:W-:Y:S05]  /*2600*/  @!P0 BRA `(.L_x_829) ;  /* 0xfffffffc002c8947 */ /* 0x000fea000383ffff */
.L_x_828:
[----:B------:R-:W-:Y:S01]  /*2610*/  IADD3 R3, PT, PT, -R5, R16, RZ ;  /* 0x0000001005037210 */ /* 0x000fe20007ffe1ff */
[----:B------:R-:W-:Y:S03]  /*2620*/  BSSY.RECONVERGENT B1, `(.L_x_827) ;  /* 0x00000fe000017945 */ /* 0x000fe60003800200 */
[----:B------:R-:W-:-:S04]  /*2630*/  ISETP.GE.AND P0, PT, R2, R3, PT ;  /* 0x000000030200720c */ /* 0x000fc80003f06270 */
[----:B------:R-:W-:-:S13]  /*2640*/  ISETP.GE.U32.OR P0, PT, R5, R16, P0 ;  /* 0x000000100500720c */ /* 0x000fda0000706470 */
[----:B------:R-:W-:Y:S05]  /*2650*/  @P0 BRA `(.L_x_830) ;  /* 0x0000000c00e80947 */ /* 0x000fea0003800000 */
[-C--:B------:R-:W-:Y:S01]  /*2660*/  LOP3.LUT R3, RZ, R2.reuse, RZ, 0x33, !PT ;  /* 0x00000002ff037212 */ /* 0x080fe200078e33ff */
[----:B------:R-:W-:Y:S01]  /*2670*/  IMAD R17, R17, UR4, RZ ;  /* 0x0000000411117c24 */ /* 0x000fe2000f8e02ff */
[----:B------:R-:W-:Y:S01]  /*2680*/  BSSY.RECONVERGENT B2, `(.L_x_831) ;  /* 0x0000083000027945 */ /* 0x000fe20003800200 */
[----:B------:R-:W-:Y:S02]  /*2690*/  MOV R4, R2 ;  /* 0x0000000200047202 */ /* 0x000fe40000000f00 */
[----:B------:R-:W-:-:S05]  /*26a0*/  IADD3 R16, PT, PT, -R9, R16, R3 ;  /* 0x0000001009107210 */ /* 0x000fca0007ffe103 */
        /* <DEDUP_REMOVED lines=10> */
.L_x_834:
[C---:B------:R-:W-:Y:S02]  /*2750*/  IADD3 R23, PT, PT, R10.reuse, -0x800, RZ ;  /* 0xfffff8000a177810 */ /* 0x040fe40007ffe0ff */
[----:B------:R-:W-:-:S03]  /*2760*/  IADD3 R19, PT, PT, R10, -0x700, RZ ;  /* 0xfffff9000a137810 */ /* 0x000fc60007ffe0ff */
[----:B------:R-:W-:-:S05]  /*2770*/  IMAD.WIDE.U32 R22, R23, 0x4, R12 ;  /* 0x0000000417167825 */ /* 0x000fca00078e000c */
[----:B------:R0:W2:Y:S01]  /*2780*/  LDG.E R29, desc[UR6][R22.64] ;  /* 0x00000006161d7981 */ /* 0x0000a2000c1e1900 */
[----:B------:R-:W-:Y:S01]  /*2790*/  IMAD.WIDE.U32 R18, R19, 0x4, R12 ;  /* 0x0000000413127825 */ /* 0x000fe200078e000c */
[----:B------:R-:W-:-:S04]  /*27a0*/  IADD3 R27, PT, PT, R10, -0x600, RZ ;  /* 0xfffffa000a1b7810 */ /* 0x000fc80007ffe0ff */
[----:B------:R-:W3:Y:S01]  /*27b0*/  LDG.E R28, desc[UR6][R18.64] ;  /* 0x00000006121c7981 */ /* 0x000ee2000c1e1900 */
[----:B------:R-:W-:Y:S01]  /*27c0*/  IMAD.WIDE.U32 R26, R27, 0x4, R12 ;  /* 0x000000041b1a7825 */ /* 0x000fe200078e000c */
[----:B------:R-:W-:-:S04]  /*27d0*/  IADD3 R25, PT, PT, R10, -0x500, RZ ;  /* 0xfffffb000a197810 */ /* 0x000fc80007ffe0ff */
[----:B------:R-:W4:Y:S01]  /*27e0*/  LDG.E R19, desc[UR6][R26.64] ;  /* 0x000000061a137981 */ /* 0x000f22000c1e1900 */
[----:B------:R-:W-:-:S05]  /*27f0*/  IMAD.WIDE.U32 R24, R25, 0x4, R12 ;  /* 0x0000000419187825 */ /* 0x000fca00078e000c */
[----:B------:R1:W5:Y:S01]  /*2800*/  LDG.E R17, desc[UR6][R24.64] ;  /* 0x0000000618117981 */ /* 0x000362000c1e1900 */
[----:B------:R-:W-:-:S04]  /*2810*/  VIADD R21, R10, 0xfffffc00 ;  /* 0xfffffc000a157836 */ /* 0x000fc80000000000 */
[----:B------:R-:W-:Y:S01]  /*2820*/  IMAD.WIDE.U32 R20, R21, 0x4, R12 ;  /* 0x0000000415147825 */ /* 0x000fe200078e000c */
[----:B0-----:R-:W-:-:S04]  /*2830*/  IADD3 R23, PT, PT, R10, -0x300, RZ ;  /* 0xfffffd000a177810 */ /* 0x001fc80007ffe0ff */
[----:B------:R0:W5:Y:S01]  /*2840*/  LDG.E R16, desc[UR6][R20.64] ;  /* 0x0000000614107981 */ /* 0x000162000c1e1900 */
[----:B------:R-:W-:-:S05]  /*2850*/  IMAD.WIDE.U32 R22, R23, 0x4, R12 ;  /* 0x0000000417167825 */ /* 0x000fca00078e000c */
[----:B------:R-:W5:Y:S01]  /*2860*/  LDG.E R18, desc[UR6][R22.64] ;  /* 0x0000000616127981 */ /* 0x000f62000c1e1900 */
[C---:B------:R-:W-:Y:S02]  /*2870*/  IADD3 R3, PT, PT, R10.reuse, -0x200, RZ ;  /* 0xfffffe000a037810 */ /* 0x040fe40007ffe0ff */
[----:B-1----:R-:W-:-:S03]  /*2880*/  IADD3 R25, PT, PT, R10, -0x100, RZ ;  /* 0xffffff000a197810 */ /* 0x002fc60007ffe0ff */
[----:B------:R-:W-:-:S04]  /*2890*/  IMAD.WIDE.U32 R26, R3, 0x4, R12 ;  /* 0x00000004031a7825 */ /* 0x000fc800078e000c */
[--C-:B------:R-:W-:Y:S01]  /*28a0*/  IMAD.WIDE.U32 R24, R25, 0x4, R12.reuse ;  /* 0x0000000419187825 */ /* 0x100fe200078e000c */
[----:B------:R1:W5:Y:S05]  /*28b0*/  LDG.E R3, desc[UR6][R26.64] ;  /* 0x000000061a037981 */ /* 0x00036a000c1e1900 */
[----:B------:R1:W5:Y:S01]  /*28c0*/  LDG.E R24, desc[UR6][R24.64] ;  /* 0x0000000618187981 */ /* 0x000362000c1e1900 */
[C---:B0-----:R-:W-:Y:S01]  /*28d0*/  IMAD.WIDE.U32 R20, R10.reuse, 0x4, R12 ;  /* 0x000000040a147825 */ /* 0x041fe200078e000c */
[----:B-1----:R-:W-:-:S05]  /*28e0*/  IADD3 R27, PT, PT, R10, 0x100, RZ ;  /* 0x000001000a1b7810 */ /* 0x002fca0007ffe0ff */
[----:B------:R-:W-:-:S04]  /*28f0*/  IMAD.WIDE.U32 R26, R27, 0x4, R12 ;  /* 0x000000041b1a7825 */ /* 0x000fc800078e000c */
[----:B------:R-:W-:Y:S01]  /*2900*/  VIADD R25, R10, 0x200 ;  /* 0x000002000a197836 */ /* 0x000fe20000000000 */
[----:B--2---:R-:W-:-:S05]  /*2910*/  IADD3 R29, PT, PT, R29, 0x1, RZ ;  /* 0x000000011d1d7810 */ /* 0x004fca0007ffe0ff */
[-C--:B------:R-:W-:Y:S02]  /*2920*/  IMAD R23, R15, R29.reuse, RZ ;  /* 0x0000001d0f177224 */ /* 0x080fe400078e02ff */
[----:B------:R-:W-:-:S05]  /*2930*/  IMAD.WIDE.U32 R14, R14, R29, RZ ;  /* 0x0000001d0e0e7225 */ /* 0x000fca00078e00ff */
[----:B------:R-:W-:Y:S02]  /*2940*/  IADD3 R22, PT, PT, R15, R23, RZ ;  /* 0x000000170f167210 */ /* 0x000fe40007ffe0ff */
[----:B------:R-:W2:Y:S01]  /*2950*/  LDG.E R23, desc[UR6][R20.64] ;  /* 0x0000000614177981 */ /* 0x000ea2000c1e1900 */
[----:B---3--:R-:W-:-:S04]  /*2960*/  VIADD R29, R28, 0x1 ;  /* 0x000000011c1d7836 */ /* 0x008fc80000000000 */
[----:B------:R-:W-:-:S04]  /*2970*/  IMAD.WIDE.U32 R14, R14, R29, RZ ;  /* 0x0000001d0e0e7225 */ /* 0x000fc800078e00ff */
[----:B------:R-:W-:Y:S02]  /*2980*/  IMAD R29, R22, R29, RZ ;  /* 0x0000001d161d7224 */ /* 0x000fe400078e02ff */
[----:B------:R0:W3:Y:S01]  /*2990*/  LDG.E R22, desc[UR6][R26.64] ;  /* 0x000000061a167981 */ /* 0x0000e2000c1e1900 */
[----:B----4-:R-:W-:Y:S02]  /*29a0*/  IADD3 R19, PT, PT, R19, 0x1, RZ ;  /* 0x0000000113137810 */ /* 0x010fe40007ffe0ff */
[----:B------:R-:W-:Y:S02]  /*29b0*/  IADD3 R28, PT, PT, R15, R29, RZ ;  /* 0x0000001d0f1c7210 */ /* 0x000fe40007ffe0ff */
[----:B------:R-:W-:Y:S01]  /*29c0*/  IADD3 R29, PT, PT, R10, 0x300, RZ ;  /* 0x000003000a1d7810 */ /* 0x000fe20007ffe0ff */
[----:B0-----:R-:W-:-:S04]  /*29d0*/  IMAD.WIDE.U32 R26, R25, 0x4, R12 ;  /* 0x00000004191a7825 */ /* 0x001fc800078e000c */
[-C--:B------:R-:W-:Y:S01]  /*29e0*/  IMAD.WIDE.U32 R14, R14, R19.reuse, RZ ;  /* 0x000000130e0e7225 */ /* 0x080fe200078e00ff */
[----:B------:R-:W4:Y:S03]  /*29f0*/  LDG.E R21, desc[UR6][R26.64] ;  /* 0x000000061a157981 */ /* 0x000f26000c1e1900 */
[----:B------:R-:W-:Y:S02]  /*2a00*/  IMAD R19, R28, R19, RZ ;  /* 0x000000131c137224 */ /* 0x000fe400078e02ff */
[----:B------:R-:W-:-:S03]  /*2a10*/  IMAD.WIDE.U32 R28, R29, 0x4, R12 ;  /* 0x000000041d1c7825 */ /* 0x000fc600078e000c */
[----:B------:R-:W-:Y:S02]  /*2a20*/  IADD3 R25, PT, PT, R15, R19, RZ ;  /* 0x000000130f197210 */ /* 0x000fe40007ffe0ff */
[----:B------:R-:W-:Y:S01]  /*2a30*/  IADD3 R19, PT, PT, R10, 0x400, RZ ;  /* 0x000004000a137810 */ /* 0x000fe20007ffe0ff */
[----:B------:R0:W4:Y:S01]  /*2a40*/  LDG.E R20, desc[UR6][R28.64] ;  /* 0x000000061c147981 */ /* 0x000122000c1e1900 */
[----:B-----5:R-:W-:-:S05]  /*2a50*/  IADD3 R17, PT, PT, R17, 0x1, RZ ;  /* 0x0000000111117810 */ /* 0x020fca0007ffe0ff */
[----:B------:R-:W-:-:S04]  /*2a60*/  IMAD.WIDE.U32 R14, R14, R17, RZ ;  /* 0x000000110e0e7225 */ /* 0x000fc800078e00ff */
[----:B0-----:R-:W-:-:S04]  /*2a70*/  IMAD.WIDE.U32 R28, R19, 0x4, R12 ;  /* 0x00000004131c7825 */ /* 0x001fc800078e000c */
[----:B------:R-:W-:Y:S02]  /*2a80*/  IMAD R17, R25, R17, RZ ;  /* 0x0000001119117224 */ /* 0x000fe400078e02ff */
[----:B------:R0:W5:Y:S01]  /*2a90*/  LDG.E R25, desc[UR6][R28.64] ;  /* 0x000000061c197981 */ /* 0x000162000c1e1900 */
[----:B------:R-:W-:-:S04]  /*2aa0*/  VIADD R19, R10, 0x500 ;  /* 0x000005000a137836 */ /* 0x000fc80000000000 */
[----:B------:R-:W-:Y:S01]  /*2ab0*/  IMAD.WIDE.U32 R26, R19, 0x4, R12 ;  /* 0x00000004131a7825 */ /* 0x000fe200078e000c */
[----:B------:R-:W-:Y:S02]  /*2ac0*/  IADD3 R19, PT, PT, R16, 0x1, RZ ;  /* 0x0000000110137810 */ /* 0x000fe40007ffe0ff */
[----:B------:R-:W-:Y:S02]  /*2ad0*/  IADD3 R16, PT, PT, R15, R17, RZ ;  /* 0x000000110f107210 */ /* 0x000fe40007ffe0ff */
[----:B------:R-:W-:Y:S01]  /*2ae0*/  IADD3 R17, PT, PT, R10, 0x600, RZ ;  /* 0x000006000a117810 */ /* 0x000fe20007ffe0ff */
[----:B------:R1:W5:Y:S01]  /*2af0*/  LDG.E R26, desc[UR6][R26.64] ;  /* 0x000000061a1a7981 */ /* 0x000362000c1e1900 */
[----:B------:R-:W-:Y:S01]  /*2b00*/  IMAD.WIDE.U32 R14, R14, R19, RZ ;  /* 0x000000130e0e7225 */ /* 0x000fe200078e00ff */
[----:B0-----:R-:W-:-:S03]  /*2b10*/  IADD3 R29, PT, PT, R10, 0x700, RZ ;  /* 0x000007000a1d7810 */ /* 0x001fc60007ffe0ff */
[----:B-1----:R-:W-:Y:S02]  /*2b20*/  IMAD R27, R16, R19, RZ ;  /* 0x00000013101b7224 */ /* 0x002fe400078e02ff */
[----:B------:R-:W-:Y:S01]  /*2b30*/  IMAD.WIDE.U32 R16, R17, 0x4, R12 ;  /* 0x0000000411107825 */ /* 0x000fe200078e000c */
[----:B------:R-:W-:-:S03]  /*2b40*/  IADD3 R19, PT, PT, R18, 0x1, RZ ;  /* 0x0000000112137810 */ /* 0x000fc60007ffe0ff */
[----:B------:R-:W-:Y:S02]  /*2b50*/  IMAD.IADD R18, R15, 0x1, R27 ;  /* 0x000000010f127824 */ /* 0x000fe400078e021b */
[----:B------:R0:W5:Y:S01]  /*2b60*/  LDG.E R16, desc[UR6][R16.64] ;  /* 0x0000000610107981 */ /* 0x000162000c1e1900 */
[----:B------:R-:W-:-:S04]  /*2b70*/  IMAD.WIDE.U32 R14, R14, R19, RZ ;  /* 0x000000130e0e7225 */ /* 0x000fc800078e00ff */
[----:B------:R-:W-:Y:S02]  /*2b80*/  IMAD R27, R18, R19, RZ ;  /* 0x00000013121b7224 */ /* 0x000fe400078e02ff */
[----:B------:R-:W-:-:S06]  /*2b90*/  IMAD.WIDE.U32 R18, R29, 0x4, R12 ;  /* 0x000000041d127825 */ /* 0x000fcc00078e000c */
[----:B------:R-:W5:Y:S01]  /*2ba0*/  LDG.E R18, desc[UR6][R18.64] ;  /* 0x0000000612127981 */ /* 0x000f62000c1e1900 */
[----:B------:R-:W-:Y:S02]  /*2bb0*/  IADD3 R3, PT, PT, R3, 0x1, RZ ;  /* 0x0000000103037810 */ /* 0x000fe40007ffe0ff */
[----:B------:R-:W-:-:S03]  /*2bc0*/  IADD3 R28, PT, PT, R15, R27, RZ ;  /* 0x0000001b0f1c7210 */ /* 0x000fc60007ffe0ff */
[----:B------:R-:W-:-:S04]  /*2bd0*/  IMAD.WIDE.U32 R14, R14, R3, RZ ;  /* 0x000000030e0e7225 */ /* 0x000fc800078e00ff */
[----:B0-----:R-:W-:Y:S01]  /*2be0*/  IMAD R17, R28, R3, RZ ;  /* 0x000000031c117224 */ /* 0x001fe200078e02ff */
[----:B------:R-:W-:-:S03]  /*2bf0*/  IADD3 R3, PT, PT, R24, 0x1, RZ ;  /* 0x0000000118037810 */ /* 0x000fc60007ffe0ff */
[----:B------:R-:W-:Y:S02]  /*2c00*/  IMAD.IADD R24, R15, 0x1, R17 ;  /* 0x000000010f187824 */ /* 0x000fe400078e0211 */
[----:B------:R-:W-:-:S04]  /*2c10*/  IMAD.WIDE.U32 R14, R14, R3, RZ ;  /* 0x000000030e0e7225 */ /* 0x000fc800078e00ff */
[----:B------:R-:W-:-:S05]  /*2c20*/  IMAD R3, R24, R3, RZ ;  /* 0x0000000318037224 */ /* 0x000fca00078e02ff */
[----:B------:R-:W-:Y:S02]  /*2c30*/  IADD3 R24, PT, PT, R15, R3, RZ ;  /* 0x000000030f187210 */ /* 0x000fe40007ffe0ff */
[----:B------:R-:W-:-:S04]  /*2c40*/  IADD3 R11, PT, PT, R11, 0x10, RZ ;  /* 0x000000100b0b7810 */ /* 0x000fc80007ffe0ff */
[----:B------:R-:W-:Y:S01]  /*2c50*/  ISETP.NE.AND P0, PT, R11, RZ, PT ;  /* 0x000000ff0b00720c */ /* 0x000fe20003f05270 */
[----:B------:R-:W-:Y:S01]  /*2c60*/  VIADD R10, R10, 0x1000 ;  /* 0x000010000a0a7836 */ /* 0x000fe20000000000 */
[----:B------:R-:W-:Y:S02]  /*2c70*/  IADD3 R4, PT, PT, R4, 0x1000, RZ ;  /* 0x0000100004047810 */ /* 0x000fe40007ffe0ff */
[----:B--2---:R-:W-:-:S05]  /*2c80*/  IADD3 R23, PT, PT, R23, 0x1, RZ ;  /* 0x0000000117177810 */ /* 0x004fca0007ffe0ff */
[----:B------:R-:W-:-:S04]  /*2c90*/  IMAD.WIDE.U32 R14, R14, R23, RZ ;  /* 0x000000170e0e7225 */ /* 0x000fc800078e00ff */
[----:B------:R-:W-:Y:S01]  /*2ca0*/  IMAD R23, R24, R23, RZ ;  /* 0x0000001718177224 */ /* 0x000fe200078e02ff */
[----:B---3--:R-:W-:-:S04]  /*2cb0*/  IADD3 R3, PT, PT, R22, 0x1, RZ ;  /* 0x0000000116037810 */ /* 0x008fc80007ffe0ff */
[----:B------:R-:W-:Y:S01]  /*2cc0*/  IADD3 R22, PT, PT, R15, R23, RZ ;  /* 0x000000170f167210 */ /* 0x000fe20007ffe0ff */
[----:B------:R-:W-:-:S04]  /*2cd0*/  IMAD.WIDE.U32 R14, R14, R3, RZ ;  /* 0x000000030e0e7225 */ /* 0x000fc800078e00ff */
[----:B------:R-:W-:-:S05]  /*2ce0*/  IMAD R3, R22, R3, RZ ;  /* 0x0000000316037224 */ /* 0x000fca00078e02ff */
[----:B------:R-:W-:Y:S01]  /*2cf0*/  IADD3 R22, PT, PT, R15, R3, RZ ;  /* 0x000000030f167210 */ /* 0x000fe20007ffe0ff */
[----:B----4-:R-:W-:-:S04]  /*2d00*/  VIADD R21, R21, 0x1 ;  /* 0x0000000115157836 */ /* 0x010fc80000000000 */
[----:B------:R-:W-:-:S04]  /*2d10*/  IMAD.WIDE.U32 R14, R14, R21, RZ ;  /* 0x000000150e0e7225 */ /* 0x000fc800078e00ff */
[----:B------:R-:W-:Y:S01]  /*2d20*/  IMAD R21, R22, R21, RZ ;  /* 0x0000001516157224 */ /* 0x000fe200078e02ff */
[----:B------:R-:W-:-:S04]  /*2d30*/  IADD3 R3, PT, PT, R20, 0x1, RZ ;  /* 0x0000000114037810 */ /* 0x000fc80007ffe0ff */
[----:B------:R-:W-:Y:S01]  /*2d40*/  IADD3 R20, PT, PT, R15, R21, RZ ;  /* 0x000000150f147210 */ /* 0x000fe20007ffe0ff */
[----:B------:R-:W-:-:S04]  /*2d50*/  IMAD.WIDE.U32 R14, R14, R3, RZ ;  /* 0x000000030e0e7225 */ /* 0x000fc800078e00ff */
[----:B------:R-:W-:-:S04]  /*2d60*/  IMAD R3, R20, R3, RZ ;  /* 0x0000000314037224 */ /* 0x000fc800078e02ff */
[----:B------:R-:W-:Y:S01]  /*2d70*/  IMAD.IADD R20, R15, 0x1, R3 ;  /* 0x000000010f147824 */ /* 0x000fe200078e0203 */
[----:B-----5:R-:W-:-:S05]  /*2d80*/  IADD3 R25, PT, PT, R25, 0x1, RZ ;  /* 0x0000000119197810 */ /* 0x020fca0007ffe0ff */
        /* <DEDUP_REMOVED lines=15> */
[----:B------:R-:W-:Y:S06]  /*2e80*/  @P0 BRA `(.L_x_834) ;  /* 0xfffffff800300947 */ /* 0x000fec000383ffff */
[----:B------:R-:W-:Y:S05]  /*2e90*/  BSYNC.RECONVERGENT B3 ;  /* 0x0000000000037941 */ /* 0x000fea0003800200 */
.L_x_833:
[----:B------:R-:W-:-:S07]  /*2ea0*/  IADD3 R4, PT, PT, R4, -0x800, RZ ;  /* 0xfffff80004047810 */ /* 0x000fce0007ffe0ff */
.L_x_832:
[----:B------:R-:W-:Y:S05]  /*2eb0*/  BSYNC.RECONVERGENT B2 ;  /* 0x0000000000027941 */ /* 0x000fea0003800200 */
.L_x_831:
[----:B------:R-:W-:-:S13]  /*2ec0*/  ISETP.NE.AND P0, PT, R9, RZ, PT ;  /* 0x000000ff0900720c */ /* 0x000fda0003f05270 */
[----:B------:R-:W-:Y:S05]  /*2ed0*/  @!P0 BRA `(.L_x_830) ;  /* 0x0000000400c88947 */ /* 0x000fea0003800000 */
[----:B------:R-:W-:Y:S01]  /*2ee0*/  ISETP.GE.U32.AND P0, PT, R9, 0x8, PT ;  /* 0x000000080900780c */ /* 0x000fe20003f06070 */
[----:B------:R-:W-:Y:S01]  /*2ef0*/  BSSY.RECONVERGENT B2, `(.L_x_835) ;  /* 0x000003d000027945 */ /* 0x000fe20003800200 */
[----:B------:R-:W-:-:S04]  /*2f00*/  LOP3.LUT R25, R8, 0x7, RZ, 0xc0, !PT ;  /* 0x0000000708197812 */ /* 0x000fc800078ec0ff */
[----:B------:R-:W-:-:S07]  /*2f10*/  ISETP.NE.AND P1, PT, R25, RZ, PT ;  /* 0x000000ff1900720c */ /* 0x000fce0003f25270 */
[----:B------:R-:W-:Y:S06]  /*2f20*/  @!P0 BRA `(.L_x_836) ;  /* 0x0000000000e48947 */ /* 0x000fec0003800000 */
[----:B------:R-:W-:-:S04]  /*2f30*/  IADD3 R23, PT, PT, R4, R5, RZ ;  /* 0x0000000504177210 */ /* 0x000fc80007ffe0ff */
[C---:B------:R-:W-:Y:S01]  /*2f40*/  IADD3 R27, PT, PT, R23.reuse, 0x100, RZ ;  /* 0x00000100171b7810 */ /* 0x040fe20007ffe0ff */
[----:B------:R-:W-:-:S05]  /*2f50*/  IMAD.WIDE.U32 R18, R23, 0x4, R12 ;  /* 0x0000000417127825 */ /* 0x000fca00078e000c */
[----:B------:R0:W2:Y:S01]  /*2f60*/  LDG.E R9, desc[UR6][R18.64] ;  /* 0x0000000612097981 */ /* 0x0000a2000c1e1900 */
[----:B------:R-:W-:Y:S01]  /*2f70*/  IMAD.WIDE.U32 R26, R27, 0x4, R12 ;  /* 0x000000041b1a7825 */ /* 0x000fe200078e000c */
[----:B------:R-:W-:-:S04]  /*2f80*/  IADD3 R21, PT, PT, R23, 0x200, RZ ;  /* 0x0000020017157810 */ /* 0x000fc80007ffe0ff */
[----:B------:R1:W3:Y:S01]  /*2f90*/  LDG.E R3, desc[UR6][R26.64] ;  /* 0x000000061a037981 */ /* 0x0002e2000c1e1900 */
[----:B------:R-:W-:-:S04]  /*2fa0*/  IMAD.WIDE.U32 R20, R21, 0x4, R12 ;  /* 0x0000000415147825 */ /* 0x000fc800078e000c */
[C---:B------:R-:W-:Y:S01]  /*2fb0*/  VIADD R11, R23.reuse, 0x300 ;  /* 0x00000300170b7836 */ /* 0x040fe20000000000 */
[----:B------:R4:W5:Y:S01]  /*2fc0*/  LDG.E R24, desc[UR6][R20.64] ;  /* 0x0000000614187981 */ /* 0x000962000c1e1900 */
[----:B------:R-:W-:Y:S02]  /*2fd0*/  IADD3 R17, PT, PT, R23, 0x400, RZ ;  /* 0x0000040017117810 */ /* 0x000fe40007ffe0ff */
[----:B------:R-:W-:-:S06]  /*2fe0*/  IMAD.WIDE.U32 R10, R11, 0x4, R12 ;  /* 0x000000040b0a7825 */ /* 0x000fcc00078e000c */
[----:B------:R2:W5:Y:S01]  /*2ff0*/  LDG.E R10, desc[UR6][R10.64] ;  /* 0x000000060a0a7981 */ /* 0x000562000c1e1900 */
[----:B------:R-:W-:Y:S01]  /*3000*/  IMAD.WIDE.U32 R16, R17, 0x4, R12 ;  /* 0x0000000411107825 */ /* 0x000fe200078e000c */
[----:B0-----:R-:W-:-:S05]  /*3010*/  IADD3 R19, PT, PT, R23, 0x500, RZ ;  /* 0x0000050017137810 */ /* 0x001fca0007ffe0ff */
[----:B------:R-:W5:Y:S01]  /*3020*/  LDG.E R16, desc[UR6][R16.64] ;  /* 0x0000000610107981 */ /* 0x000f62000c1e1900 */
[----:B------:R-:W-:Y:S01]  /*3030*/  IMAD.WIDE.U32 R18, R19, 0x4, R12 ;  /* 0x0000000413127825 */ /* 0x000fe200078e000c */
[----:B-1----:R-:W-:-:S05]  /*3040*/  IADD3 R27, PT, PT, R23, 0x600, RZ ;  /* 0x00000600171b7810 */ /* 0x002fca0007ffe0ff */
[----:B------:R-:W5:Y:S01]  /*3050*/  LDG.E R18, desc[UR6][R18.64] ;  /* 0x0000000612127981 */ /* 0x000f62000c1e1900 */
[----:B----4-:R-:W-:Y:S01]  /*3060*/  IMAD.WIDE.U32 R20, R27, 0x4, R12 ;  /* 0x000000041b147825 */ /* 0x010fe200078e000c */
[----:B------:R-:W-:-:S05]  /*3070*/  IADD3 R23, PT, PT, R23, 0x700, RZ ;  /* 0x0000070017177810 */ /* 0x000fca0007ffe0ff */
[----:B------:R-:W4:Y:S01]  /*3080*/  LDG.E R20, desc[UR6][R20.64] ;  /* 0x0000000614147981 */ /* 0x000f22000c1e1900 */
[----:B------:R-:W-:-:S06]  /*3090*/  IMAD.WIDE.U32 R22, R23, 0x4, R12 ;  /* 0x0000000417167825 */ /* 0x000fcc00078e000c */
[----:B------:R-:W4:Y:S01]  /*30a0*/  LDG.E R22, desc[UR6][R22.64] ;  /* 0x0000000616167981 */ /* 0x000f22000c1e1900 */
[----:B------:R-:W-:Y:S02]  /*30b0*/  VIADD R4, R4, 0x800 ;  /* 0x0000080004047836 */ /* 0x000fe40000000000 */
[----:B--2---:R-:W-:-:S04]  /*30c0*/  VIADD R9, R9, 0x1 ;  /* 0x0000000109097836 */ /* 0x004fc80000000000 */
[-C--:B------:R-:W-:Y:S02]  /*30d0*/  IMAD R11, R15, R9.reuse, RZ ;  /* 0x000000090f0b7224 */ /* 0x080fe400078e02ff */
[----:B------:R-:W-:Y:S01]  /*30e0*/  IMAD.WIDE.U32 R14, R14, R9, RZ ;  /* 0x000000090e0e7225 */ /* 0x000fe200078e00ff */
[----:B---3--:R-:W-:-:S04]  /*30f0*/  IADD3 R3, PT, PT, R3, 0x1, RZ ;  /* 0x0000000103037810 */ /* 0x008fc80007ffe0ff */
[----:B------:R-:W-:Y:S01]  /*3100*/  IADD3 R26, PT, PT, R15, R11, RZ ;  /* 0x0000000b0f1a7210 */ /* 0x000fe20007ffe0ff */
[----:B------:R-:W-:-:S04]  /*3110*/  IMAD.WIDE.U32 R14, R14, R3, RZ ;  /* 0x000000030e0e7225 */ /* 0x000fc800078e00ff */
[----:B------:R-:W-:Y:S01]  /*3120*/  IMAD R9, R26, R3, RZ ;  /* 0x000000031a097224 */ /* 0x000fe200078e02ff */
[----:B-----5:R-:W-:-:S04]  /*3130*/  IADD3 R3, PT, PT, R24, 0x1, RZ ;  /* 0x0000000118037810 */ /* 0x020fc80007ffe0ff */
        /* <DEDUP_REMOVED lines=14> */
[----:B------:R-:W-:Y:S01]  /*3220*/  IMAD R9, R10, R3, RZ ;  /* 0x000000030a097224 */ /* 0x000fe200078e02ff */
[----:B----4-:R-:W-:-:S04]  /*3230*/  IADD3 R3, PT, PT, R20, 0x1, RZ ;  /* 0x0000000114037810 */ /* 0x010fc80007ffe0ff */
[----:B------:R-:W-:Y:S01]  /*3240*/  IADD3 R10, PT, PT, R15, R9, RZ ;  /* 0x000000090f0a7210 */ /* 0x000fe20007ffe0ff */
[----:B------:R-:W-:-:S04]  /*3250*/  IMAD.WIDE.U32 R14, R14, R3, RZ ;  /* 0x000000030e0e7225 */ /* 0x000fc800078e00ff */
[----:B------:R-:W-:Y:S01]  /*3260*/  IMAD R9, R10, R3, RZ ;  /* 0x000000030a097224 */ /* 0x000fe200078e02ff */
[----:B------:R-:W-:-:S04]  /*3270*/  IADD3 R3, PT, PT, R22, 0x1, RZ ;  /* 0x0000000116037810 */ /* 0x000fc80007ffe0ff */
[----:B------:R-:W-:Y:S01]  /*3280*/  IADD3 R10, PT, PT, R15, R9, RZ ;  /* 0x000000090f0a7210 */ /* 0x000fe20007ffe0ff */
[----:B------:R-:W-:-:S04]  /*3290*/  IMAD.WIDE.U32 R14, R14, R3, RZ ;  /* 0x000000030e0e7225 */ /* 0x000fc800078e00ff */
[----:B------:R-:W-:-:S05]  /*32a0*/  IMAD R3, R10, R3, RZ ;  /* 0x000000030a037224 */ /* 0x000fca00078e02ff */
[----:B------:R-:W-:-:S07]  /*32b0*/  IADD3 R15, PT, PT, R15, R3, RZ ;  /* 0x000000030f0f7210 */ /* 0x000fce0007ffe0ff */
.L_x_836:
[----:B------:R-:W-:Y:S05]  /*32c0*/  BSYNC.RECONVERGENT B2 ;  /* 0x0000000000027941 */ /* 0x000fea0003800200 */
.L_x_835:
[----:B------:R-:W-:Y:S05]  /*32d0*/  @!P1 BRA `(.L_x_830) ;  /* 0x0000000000c89947 */ /* 0x000fea0003800000 */
[----:B------:R-:W-:Y:S01]  /*32e0*/  ISETP.GE.U32.AND P0, PT, R25, 0x4, PT ;  /* 0x000000041900780c */ /* 0x000fe20003f06070 */
[----:B------:R-:W-:Y:S01]  /*32f0*/  BSSY.RECONVERGENT B2, `(.L_x_837) ;  /* 0x0000020000027945 */ /* 0x000fe20003800200 */
[----:B------:R-:W-:-:S11]  /*3300*/  LOP3.LUT P1, RZ, R8, 0x3, RZ, 0xc0, !PT ;  /* 0x0000000308ff7812 */ /* 0x000fd6000782c0ff */
[----:B------:R-:W-:Y:S05]  /*3310*/  @!P0 BRA `(.L_x_838) ;  /* 0x0000000000748947 */ /* 0x000fea0003800000 */
[----:B------:R-:W-:-:S04]  /*3320*/  IADD3 R5, PT, PT, R4, R5, RZ ;  /* 0x0000000504057210 */ /* 0x000fc80007ffe0ff */
[C---:B------:R-:W-:Y:S01]  /*3330*/  IADD3 R11, PT, PT, R5.reuse, 0x100, RZ ;  /* 0x00000100050b7810 */ /* 0x040fe20007ffe0ff */
[----:B------:R-:W-:-:S06]  /*3340*/  IMAD.WIDE.U32 R8, R5, 0x4, R12 ;  /* 0x0000000405087825 */ /* 0x000fcc00078e000c */
[----:B------:R-:W2:Y:S01]  /*3350*/  LDG.E R8, desc[UR6][R8.64] ;  /* 0x0000000608087981 */ /* 0x000ea2000c1e1900 */
[----:B------:R-:W-:Y:S01]  /*3360*/  IMAD.WIDE.U32 R10, R11, 0x4, R12 ;  /* 0x000000040b0a7825 */ /* 0x000fe200078e000c */
[----:B------:R-:W-:-:S05]  /*3370*/  IADD3 R17, PT, PT, R5, 0x200, RZ ;  /* 0x0000020005117810 */ /* 0x000fca0007ffe0ff */
[----:B------:R-:W3:Y:S01]  /*3380*/  LDG.E R10, desc[UR6][R10.64] ;  /* 0x000000060a0a7981 */ /* 0x000ee2000c1e1900 */
[----:B------:R-:W-:-:S04]  /*3390*/  IMAD.WIDE.U32 R16, R17, 0x4, R12 ;  /* 0x0000000411107825 */ /* 0x000fc800078e000c */
[----:B------:R-:W-:Y:S02]  /*33a0*/  VIADD R19, R5, 0x300 ;  /* 0x0000030005137836 */ /* 0x000fe40000000000 */
[----:B------:R-:W4:Y:S02]  /*33b0*/  LDG.E R16, desc[UR6][R16.64] ;  /* 0x0000000610107981 */ /* 0x000f24000c1e1900 */
[----:B------:R-:W-:-:S06]  /*33c0*/  IMAD.WIDE.U32 R18, R19, 0x4, R12 ;  /* 0x0000000413127825 */ /* 0x000fcc00078e000c */
[----:B------:R-:W5:Y:S01]  /*33d0*/  LDG.E R18, desc[UR6][R18.64] ;  /* 0x0000000612127981 */ /* 0x000f62000c1e1900 */
[----:B------:R-:W-:Y:S02]  /*33e0*/  IADD3 R4, PT, PT, R4, 0x400, RZ ;  /* 0x0000040004047810 */ /* 0x000fe40007ffe0ff */
[----:B--2---:R-:W-:-:S05]  /*33f0*/  IADD3 R3, PT, PT, R8, 0x1, RZ ;  /* 0x0000000108037810 */ /* 0x004fca0007ffe0ff */
[-C--:B------:R-:W-:Y:S02]  /*3400*/  IMAD R5, R15, R3.reuse, RZ ;  /* 0x000000030f057224 */ /* 0x080fe400078e02ff */
[----:B------:R-:W-:Y:S01]  /*3410*/  IMAD.WIDE.U32 R14, R14, R3, RZ ;  /* 0x000000030e0e7225 */ /* 0x000fe200078e00ff */
[----:B---3--:R-:W-:-:S04]  /*3420*/  IADD3 R3, PT, PT, R10, 0x1, RZ ;  /* 0x000000010a037810 */ /* 0x008fc80007ffe0ff */
[----:B------:R-:W-:Y:S01]  /*3430*/  IADD3 R5, PT, PT, R15, R5, RZ ;  /* 0x000000050f057210 */ /* 0x000fe20007ffe0ff */
[----:B------:R-:W-:Y:S01]  /*3440*/  IMAD.WIDE.U32 R14, R14, R3, RZ ;  /* 0x000000030e0e7225 */ /* 0x000fe200078e00ff */
[----:B----4-:R-:W-:-:S03]  /*3450*/  IADD3 R16, PT, PT, R16, 0x1, RZ ;  /* 0x0000000110107810 */ /* 0x010fc60007ffe0ff */
[----:B------:R-:W-:-:S04]  /*3460*/  IMAD R5, R5, R3, RZ ;  /* 0x0000000305057224 */ /* 0x000fc800078e02ff */
[----:B------:R-:W-:Y:S01]  /*3470*/  IMAD.IADD R5, R15, 0x1, R5 ;  /* 0x000000010f057824 */ /* 0x000fe200078e0205 */
[----:B-----5:R-:W-:Y:S01]  /*3480*/  IADD3 R18, PT, PT, R18, 0x1, RZ ;  /* 0x0000000112127810 */ /* 0x020fe20007ffe0ff */
[----:B------:R-:W-:-:S04]  /*3490*/  IMAD.WIDE.U32 R14, R14, R16, RZ ;  /* 0x000000100e0e7225 */ /* 0x000fc800078e00ff */
[----:B------:R-:W-:-:S05]  /*34a0*/  IMAD R5, R5, R16, RZ ;  /* 0x0000001005057224 */ /* 0x000fca00078e02ff */
[----:B------:R-:W-:Y:S01]  /*34b0*/  IADD3 R5, PT, PT, R15, R5, RZ ;  /* 0x000000050f057210 */ /* 0x000fe20007ffe0ff */
[----:B------:R-:W-:-:S04]  /*34c0*/  IMAD.WIDE.U32 R14, R14, R18, RZ ;  /* 0x000000120e0e7225 */ /* 0x000fc800078e00ff */
[----:B------:R-:W-:-:S05]  /*34d0*/  IMAD R5, R5, R18, RZ ;  /* 0x0000001205057224 */ /* 0x000fca00078e02ff */
[----:B------:R-:W-:-:S07]  /*34e0*/  IADD3 R15, PT, PT, R15, R5, RZ ;  /* 0x000000050f0f7210 */ /* 0x000fce0007ffe0ff */
.L_x_838:
[----:B------:R-:W-:Y:S05]  /*34f0*/  BSYNC.RECONVERGENT B2 ;  /* 0x0000000000027941 */ /* 0x000fea0003800200 */
.L_x_837:
[----:B------:R-:W-:Y:S05]  /*3500*/  @!P1 BRA `(.L_x_830) ;  /* 0x00000000003c9947 */ /* 0x000fea0003800000 */
[----:B------:R-:W-:Y:S02]  /*3510*/  LOP3.LUT R3, R6, 0xffff, RZ, 0xc0, !PT ;  /* 0x0000ffff06037812 */ /* 0x000fe400078ec0ff */
[----:B------:R-:W-:Y:S02]  /*3520*/  IADD3 R7, PT, PT, R4, R7, RZ ;  /* 0x0000000704077210 */ /* 0x000fe40007ffe0ff */
[----:B------:R-:W-:-:S04]  /*3530*/  LEA.HI R3, R3, 0x1, RZ, 0x18 ;  /* 0x0000000103037811 */ /* 0x000fc800078fc0ff */
[----:B------:R-:W-:-:S05]  /*3540*/  LOP3.LUT R3, R3, 0x3, RZ, 0xc0, !PT ;  /* 0x0000000303037812 */ /* 0x000fca00078ec0ff */
[----:B------:R-:W-:-:S07]  /*3550*/  IMAD.MOV R3, RZ, RZ, -R3 ;  /* 0x000000ffff037224 */ /* 0x000fce00078e0a03 */
.L_x_839:
[----:B------:R-:W-:-:S06]  /*3560*/  IMAD.WIDE.U32 R4, R7, 0x4, R12 ;  /* 0x0000000407047825 */ /* 0x000fcc00078e000c */
        /* <DEDUP_REMOVED lines=9> */
.L_x_830:
[----:B------:R-:W-:Y:S05]  /*3600*/  BSYNC.RECONVERGENT B1 ;  /* 0x0000000000017941 */ /* 0x000fea0003800200 */
.L_x_827:
        /* <DEDUP_REMOVED lines=20> */
[----:B------:R-:W0:Y:S02]  /*3750*/  SHFL.DOWN PT, R3, R6, 0x4, 0x1f ;  /* 0x08801f0006037f89 */ /* 0x000e2400000e0000 */
[----:B------:R-:W-:-:S05]  /*3760*/  IMAD.IADD R10, R7, 0x1, R5 ;  /* 0x00000001070a7824 */ /* 0x000fca00078e0205 */
        /* <DEDUP_REMOVED lines=8> */
[----:B------:R-:W-:Y:S02]  /*37f0*/  IADD3 R12, PT, PT, R9, R5, RZ ;  /* 0x00000005090c7210 */ /* 0x000fe40007ffe0ff */
[----:B------:R-:W-:-:S03]  /*3800*/  @!P1 MOV R9, 0x400 ;  /* 0x0000040000099802 */ /* 0x000fc60000000f00 */
[----:B------:R-:W1:Y:S01]  /*3810*/  SHFL.DOWN PT, R4, R12, 0x8, 0x1f ;  /* 0x09001f000c047f89 */ /* 0x000e6200000e0000 */
[----:B0-----:R-:W-:Y:S02]  /*3820*/  SEL R3, R3, 0x1, !P0 ;  /* 0x0000000103037807 */ /* 0x001fe40004000000 */
[----:B-1----:R-:W-:Y:S02]  /*3830*/  SEL R5, R4, RZ, !P0 ;  /* 0x000000ff04057207 */ /* 0x002fe40004000000 */
[----:B------:R-:W-:-:S03]  /*3840*/  ISETP.GT.AND P0, PT, R11, 0xf, PT ;  /* 0x0000000f0b00780c */ /* 0x000fc60003f04270 */
[-C--:B------:R-:W-:Y:S02]  /*3850*/  IMAD R6, R5, R8.reuse, RZ ;  /* 0x0000000805067224 */ /* 0x080fe400078e02ff */
[----:B------:R-:W-:Y:S01]  /*3860*/  IMAD.WIDE.U32 R4, R3, R8, RZ ;  /* 0x0000000803047225 */ /* 0x000fe200078e00ff */
[----:B------:R-:W-:-:S03]  /*3870*/  @!P1 SHF.R.U32.HI R8, RZ, 0x2, R2 ;  /* 0x00000002ff089819 */ /* 0x000fc60000011602 */
[----:B------:R-:W-:Y:S01]  /*3880*/  IMAD R3, R3, R12, R6 ;  /* 0x0000000c03037224 */ /* 0x000fe200078e0206 */
[----:B------:R-:W-:Y:S01]  /*3890*/  @!P1 LOP3.LUT R8, R8, 0xf8, RZ, 0xc0, !PT ;  /* 0x000000f808089812 */ /* 0x000fe200078ec0ff */
[----:B------:R-:W0:Y:S03]  /*38a0*/  @!P1 S2R R12, SR_CgaCtaId ;  /* 0x00000000000c9919 */ /* 0x000e260000008800 */
[----:B------:R-:W-:Y:S02]  /*38b0*/  IADD3 R10, PT, PT, R5, R3, RZ ;  /* 0x00000003050a7210 */ /* 0x000fe40007ffe0ff */
[----:B------:R-:W1:Y:S04]  /*38c0*/  SHFL.DOWN PT, R3, R4, 0x10, 0x1f ;  /* 0x0a001f0004037f89 */ /* 0x000e6800000e0000 */
[----:B------:R-:W2:Y:S01]  /*38d0*/  SHFL.DOWN PT, R5, R10, 0x10, 0x1f ;  /* 0x0a001f000a057f89 */ /* 0x000ea200000e0000 */
[----:B-1----:R-:W-:-:S02]  /*38e0*/  SEL R3, R3, 0x1, !P0 ;  /* 0x0000000103037807 */ /* 0x002fc40004000000 */
[----:B0-----:R-:W-:Y:S02]  /*38f0*/  @!P1 LEA R9, R12, R9, 0x18 ;  /* 0x000000090c099211 */ /* 0x001fe400078ec0ff */
[----:B--2---:R-:W-:Y:S01]  /*3900*/  SEL R5, R5, RZ, !P0 ;  /* 0x000000ff05057207 */ /* 0x004fe20004000000 */
[-C--:B------:R-:W-:Y:S01]  /*3910*/  IMAD.WIDE.U32 R6, R3, R4.reuse, RZ ;  /* 0x0000000403067225 */ /* 0x080fe200078e00ff */
[----:B------:R-:W-:Y:S02]  /*3920*/  ISETP.NE.AND P0, PT, R2, RZ, PT ;  /* 0x000000ff0200720c */ /* 0x000fe40003f05270 */
[----:B------:R-:W-:Y:S01]  /*3930*/  @!P1 IADD3 R9, PT, PT, R8, R9, RZ ;  /* 0x0000000908099210 */ /* 0x000fe20007ffe0ff */
[----:B------:R-:W-:-:S04]  /*3940*/  IMAD R5, R5, R4, RZ ;  /* 0x0000000405057224 */ /* 0x000fc800078e02ff */
        /* <DEDUP_REMOVED lines=9> */
[----:B--2---:R-:W1:Y:S01]  /*39e0*/  LDS.128 R8, [UR4+0x20] ;  /* 0x00002004ff087984 */ /* 0x004e620008000c00 */
        /* <DEDUP_REMOVED lines=8> */
[----:B-1----:R-:W-:-:S04]  /*3a70*/  IMAD.WIDE.U32 R14, R12, R8, RZ ;  /* 0x000000080c0e7225 */ /* 0x002fc800078e00ff */
[----:B------:R-:W-:-:S04]  /*3a80*/  IMAD.IADD R3, R13, 0x1, R3 ;  /* 0x000000010d037824 */ /* 0x000fc800078e0203 */
        /* <DEDUP_REMOVED lines=18> */
[----:B------:R-:W-:-:S05]  /*3bb0*/  IMAD R5, R3, R4, R5 ;  /* 0x0000000403057224 */ /* 0x000fca00078e0205 */
[----:B------:R-:W-:-:S07]  /*3bc0*/  IADD3 R7, PT, PT, R7, R5, RZ ;  /* 0x0000000507077210 */ /* 0x000fce0007ffe0ff */
.L_x_826:
[----:B------:R-:W-:Y:S05]  /*3bd0*/  BSYNC.RECONVERGENT B0 ;  /* 0x0000000000007941 */ /* 0x000fea0003800200 */
.L_x_810:
[----:B------:R-:W-:Y:S05]  /*3be0*/  @P0 EXIT ;  /* 0x000000000000094d */ /* 0x000fea0003800000 */
[----:B01----:R-:W0:Y:S02]  /*3bf0*/  LDC.64 R2, c[0x0][0x388] ;  /* 0x0000e200ff027b82 */ /* 0x003e240000000a00 */
[----:B0-----:R-:W-:-:S05]  /*3c00*/  IMAD.WIDE.U32 R2, R0, 0x8, R2 ;  /* 0x0000000800027825 */ /* 0x001fca00078e0002 */
[----:B------:R-:W-:Y:S01]  /*3c10*/  STG.E.64 desc[UR6][R2.64], R6 ;  /* 0x0000000602007986 */ /* 0x000fe2000c101b06 */
[----:B------:R-:W-:Y:S05]  /*3c20*/  EXIT ;  /* 0x000000000000794d */ /* 0x000fea0003800000 */
.L_x_840:
        /* <DEDUP_REMOVED lines=13> */
.L_x_1289:


//--------------------- .text._ZN3cub18CUB_300001_SM_10006detail6reduce28DeviceReduceSingleTileKernelINS2_10policy_hubImj11mul_functorImEE10Policy1000EN6thrust24THRUST_300001_SM_1000_NS6detail15normal_iteratorINSA_10device_ptrIjEEEEPmjS6_mm11inc_functorIjEEEvT0_T1_T2_T3_T4_T6_ --------------------------
	.section	.text._ZN3cub18CUB_300001_SM_10006detail6reduce28DeviceReduceSingleTileKernelINS2_10policy_hubImj11mul_functorImEE10Policy1000EN6thrust24THRUST_300001_SM_1000_NS6detail15normal_iteratorINSA_10device_ptrIjEEEEPmjS6_mm11inc_functorIjEEEvT0_T1_T2_T3_T4_T6_,"ax",@progbits
	.align	128
        .global         _ZN3cub18CUB_300001_SM_10006detail6reduce28DeviceReduceSingleTileKernelINS2_10policy_hubImj11mul_functorImEE10Policy1000EN6thrust24THRUST_300001_SM_1000_NS6detail15normal_iteratorINSA_10device_ptrIjEEEEPmjS6_mm11inc_functorIjEEEvT0_T1_T2_T3_T4_T6_
        .type           _ZN3cub18CUB_300001_SM_10006detail6reduce28DeviceReduceSingleTileKernelINS2_10policy_hubImj11mul_functorImEE10Policy1000EN6thrust24THRUST_300001_SM_1000_NS6detail15normal_iteratorINSA_10device_ptrIjEEEEPmjS6_mm11inc_functorIjEEEvT0_T1_T2_T3_T4_T6_,@function
        .size           _ZN3cub18CUB_300001_SM_10006detail6reduce28DeviceReduceSingleTileKernelINS2_10policy_hubImj11mul_functorImEE10Policy1000EN6thrust24THRUST_300001_SM_1000_NS6detail15normal_iteratorINSA_10device_ptrIjEEEEPmjS6_mm11inc_functorIjEEEvT0_T1_T2_T3_T4_T6_,(.L_x_1290 - _ZN3cub18CUB_300001_SM_10006detail6reduce28DeviceReduceSingleTileKernelINS2_10policy_hubImj11mul_functorImEE10Policy1000EN6thrust24THRUST_300001_SM_1000_NS6detail15normal_iteratorINSA_10device_ptrIjEEEEPmjS6_mm11inc_functorIjEEEvT0_T1_T2_T3_T4_T6_)
        .other          _ZN3cub18CUB_300001_SM_10006detail6reduce28DeviceReduceSingleTileKernelINS2_10policy_hubImj11mul_functorImEE10Policy1000EN6thrust24THRUST_300001_SM_1000_NS6detail15normal_iteratorINSA_10device_ptrIjEEEEPmjS6_mm11inc_functorIjEEEvT0_T1_T2_T3_T4_T6_,@"STO_CUDA_ENTRY STV_DEFAULT"
_ZN3cub18CUB_300001_SM_10006detail6reduce28DeviceReduceSingleTileKernelINS2_10policy_hubImj11mul_functorImEE10Policy1000EN6thrust24THRUST_300001_SM_1000_NS6detail15normal_iteratorINSA_10device_ptrIjEEEEPmjS6_mm11inc_functorIjEEEvT0_T1_T2_T3_T4_T6_:
.text._ZN3cub18CUB_300001_SM_10006detail6reduce28DeviceReduceSingleTileKernelINS2_10policy_hubImj11mul_functorImEE10Policy1000EN6thrust24THRUST_300001_SM_1000_NS6detail15normal_iteratorINSA_10device_ptrIjEEEEPmjS6_mm11inc_functorIjEEEvT0_T1_T2_T3_T4_T6_:
        /* <DEDUP_REMOVED lines=13> */
.L_x_841:
[----:B------:R-:W-:Y:S01]  /*00d0*/  ISETP.GT.U32.AND P0, PT, R2, 0x7ff, PT ;  /* 0x000007ff0200780c */ /* 0x000fe20003f04070 */
[----:B------:R-:W-:-:S12]  /*00e0*/  BSSY.RECONVERGENT B0, `(.L_x_842) ;  /* 0x000036c000007945 */ /* 0x000fd80003800200 */
[----:B------:R-:W-:Y:S05]  /*00f0*/  @P0 BRA `(.L_x_843) ;  /* 0x0000001800c40947 */ /* 0x000fea0003800000 */
[----:B------:R-:W0:Y:S01]  /*0100*/  S2R R3, SR_TID.X ;  /* 0x0000000000037919 */ /* 0x000e220000002100 */
[----:B------:R-:W-:Y:S01]  /*0110*/  BSSY.RECONVERGENT B1, `(.L_x_844) ;  /* 0x000000c000017945 */ /* 0x000fe20003800200 */
[----:B------:R-:W-:Y:S01]  /*0120*/  HFMA2 R24, -RZ, RZ, 0, 0 ;  /* 0x00000000ff187431 */ /* 0x000fe200000001ff */
[----:B------:R-:W-:Y:S02]  /*0130*/  MOV R16, RZ ;  /* 0x000000ff00107202 */ /* 0x000fe40000000f00 */
[----:B0-----:R-:W-:Y:S02]  /*0140*/  ISETP.GE.U32.AND P0, PT, R3, R2, PT ;  /* 0x000000020300720c */ /* 0x001fe40003f06070 */
[----:B------:R-:W-:-:S11]  /*0150*/  MOV R5, R3 ;  /* 0x0000000300057202 */ /* 0x000fd60000000f00 */
[----:B------:R-:W-:Y:S05]  /*0160*/  @P0 BRA `(.L_x_845) ;  /* 0x0000000000180947 */ /* 0x000fea0003800000 */
[----:B------:R-:W0:Y:S02]  /*0170*/  LDC.64 R6, c[0x0][0x380] ;  /* 0x0000e000ff067b82 */ /* 0x000e240000000a00 */
[----:B0-----:R-:W-:-:S06]  /*0180*/  IMAD.WIDE.U32 R6, R3, 0x4, R6 ;  /* 0x0000000403067825 */ /* 0x001fcc00078e0006 */
[----:B------:R-:W2:Y:S01]  /*0190*/  LDG.E R6, desc[UR6][R6.64] ;  /* 0x0000000606067981 */ /* 0x000ea2000c1e1900 */
[----:B------:R-:W-:Y:S01]  /*01a0*/  VIADD R5, R3, 0x100 ;  /* 0x0000010003057836 */ /* 0x000fe20000000000 */
[----:B------:R-:W-:Y:S02]  /*01b0*/  MOV R16, RZ ;  /* 0x000000ff00107202 */ /* 0x000fe40000000f00 */
[----:B--2---:R-:W-:-:S07]  /*01c0*/  IADD3 R24, PT, PT, R6, 0x1, RZ ;  /* 0x0000000106187810 */ /* 0x004fce0007ffe0ff */
.L_x_845:
[----:B------:R-:W-:Y:S05]  /*01d0*/  BSYNC.RECONVERGENT B1 ;  /* 0x0000000000017941 */ /* 0x000fea0003800200 */
.L_x_844:
        /* <DEDUP_REMOVED lines=11> */
[----:B------:R-:W0:Y:S02]  /*0290*/  LDC.64 R8, c[0x0][0x380] ;  /* 0x0000e000ff087b82 */ /* 0x000e240000000a00 */
[----:B0-----:R-:W-:-:S03]  /*02a0*/  IMAD.WIDE.U32 R8, R5, 0x4, R8 ;  /* 0x0000000405087825 */ /* 0x001fc600078e0008 */
[----:B------:R-:W-:Y:S02]  /*02b0*/  IADD3 R14, P1, PT, R8, 0x2000, RZ ;  /* 0x00002000080e7810 */ /* 0x000fe40007f3e0ff */
[----:B------:R-:W-:-:S03]  /*02c0*/  LOP3.LUT R8, R6, 0x1fffff0, RZ, 0xc0, !PT ;  /* 0x01fffff006087812 */ /* 0x000fc600078ec0ff */
[----:B------:R-:W-:Y:S01]  /*02d0*/  IMAD.X R15, RZ, RZ, R9, P1 ;  /* 0x000000ffff0f7224 */ /* 0x000fe200008e0609 */
[----:B------:R-:W-:-:S07]  /*02e0*/  IADD3 R8, PT, PT, -R8, RZ, RZ ;  /* 0x000000ff08087210 */ /* 0x000fce0007ffe1ff */
.L_x_850:
        /* <DEDUP_REMOVED lines=16> */
[----:B------:R-:W-:Y:S01]  /*03f0*/  IADD3 R8, PT, PT, R8, 0x10, RZ ;  /* 0x0000001008087810 */ /* 0x000fe20007ffe0ff */
[----:B------:R-:W-:-:S03]  /*0400*/  VIADD R5, R5, 0x1000 ;  /* 0x0000100005057836 */ /* 0x000fc60000000000 */
[----:B------:R-:W-:Y:S02]  /*0410*/  ISETP.NE.AND P1, PT, R8, RZ, PT ;  /* 0x000000ff0800720c */ /* 0x000fe40003f25270 */
[----:B0-----:R-:W-:-:S04]  /*0420*/  IADD3 R14, P2, PT, R14, 0x4000, RZ ;  /* 0x000040000e0e7810 */ /* 0x001fc80007f5e0ff */
[----:B------:R-:W-:Y:S02]  /*0430*/  IADD3.X R15, PT, PT, RZ, R15, RZ, P2, !PT ;  /* 0x0000000fff0f7210 */ /* 0x000fe400017fe4ff */
[----:B--2---:R-:W-:Y:S02]  /*0440*/  IADD3 R17, PT, PT, R17, 0x1, RZ ;  /* 0x0000000111117810 */ /* 0x004fe40007ffe0ff */
[----:B---3--:R-:W-:-:S03]  /*0450*/  IADD3 R27, PT, PT, R26, 0x1, RZ ;  /* 0x000000011a1b7810 */ /* 0x008fc60007ffe0ff */
[-C--:B------:R-:W-:Y:S02]  /*0460*/  IMAD R29, R16, R17.reuse, RZ ;  /* 0x00000011101d7224 */ /* 0x080fe400078e02ff */
[----:B------:R-:W-:Y:S01]  /*0470*/  IMAD.WIDE.U32 R16, R24, R17, RZ ;  /* 0x0000001118107225 */ /* 0x000fe200078e00ff */
[----:B----4-:R-:W-:-:S04]  /*0480*/  IADD3 R25, PT, PT, R25, 0x1, RZ ;  /* 0x0000000119197810 */ /* 0x010fc80007ffe0ff */
[----:B------:R-:W-:Y:S01]  /*0490*/  IADD3 R24, PT, PT, R17, R29, RZ ;  /* 0x0000001d11187210 */ /* 0x000fe20007ffe0ff */
[----:B------:R-:W-:Y:S01]  /*04a0*/  IMAD.WIDE.U32 R16, R16, R27, RZ ;  /* 0x0000001b10107225 */ /* 0x000fe200078e00ff */
[----:B-----5:R-:W-:-:S03]  /*04b0*/  IADD3 R23, PT, PT, R23, 0x1, RZ ;  /* 0x0000000117177810 */ /* 0x020fc60007ffe0ff */
[----:B------:R-:W-:Y:S02]  /*04c0*/  IMAD R27, R24, R27, RZ ;  /* 0x0000001b181b7224 */ /* 0x000fe400078e02ff */
[----:B------:R-:W-:Y:S02]  /*04d0*/  VIADD R21, R21, 0x1 ;  /* 0x0000000115157836 */ /* 0x000fe40000000000 */
[----:B------:R-:W-:Y:S02]  /*04e0*/  IMAD.IADD R24, R17, 0x1, R27 ;  /* 0x0000000111187824 */ /* 0x000fe400078e021b */
[----:B------:R-:W-:-:S04]  /*04f0*/  IMAD.WIDE.U32 R16, R16, R25, RZ ;  /* 0x0000001910107225 */ /* 0x000fc800078e00ff */
[----:B------:R-:W-:Y:S01]  /*0500*/  IMAD R25, R24, R25, RZ ;  /* 0x0000001918197224 */ /* 0x000fe200078e02ff */
[----:B------:R-:W-:-:S04]  /*0510*/  IADD3 R19, PT, PT, R19, 0x1, RZ ;  /* 0x0000000113137810 */ /* 0x000fc80007ffe0ff */
[----:B------:R-:W-:Y:S01]  /*0520*/  IADD3 R24, PT, PT, R17, R25, RZ ;  /* 0x0000001911187210 */ /* 0x000fe20007ffe0ff */
[----:B------:R-:W-:Y:S01]  /*0530*/  IMAD.WIDE.U32 R16, R16, R23, RZ ;  /* 0x0000001710107225 */ /* 0x000fe200078e00ff */
[----:B------:R-:W-:-:S03]  /*0540*/  IADD3 R13, PT, PT, R13, 0x1, RZ ;  /* 0x000000010d0d7810 */ /* 0x000fc60007ffe0ff */
        /* <DEDUP_REMOVED lines=48> */
.L_x_849:
[----:B------:R-:W-:Y:S05]  /*0850*/  BSYNC.RECONVERGENT B2 ;  /* 0x0000000000027941 */ /* 0x000fea0003800200 */
.L_x_848:
        /* <DEDUP_REMOVED lines=17> */
[----:B--2---:R-:W-:Y:S02]  /*0970*/  IADD3 R13, PT, PT, R12, 0x1, RZ ;  /* 0x000000010c0d7810 */ /* 0x004fe40007ffe0ff */
[----:B---3--:R-:W-:-:S03]  /*0980*/  IADD3 R15, PT, PT, R15, 0x1, RZ ;  /* 0x000000010f0f7810 */ /* 0x008fc60007ffe0ff */
[-C--:B------:R-:W-:Y:S02]  /*0990*/  IMAD R19, R16, R13.reuse, RZ ;  /* 0x0000000d10137224 */ /* 0x080fe400078e02ff */
[----:B------:R-:W-:Y:S01]  /*09a0*/  IMAD.WIDE.U32 R12, R24, R13, RZ ;  /* 0x0000000d180c7225 */ /* 0x000fe200078e00ff */
[----:B----4-:R-:W-:-:S04]  /*09b0*/  IADD3 R17, PT, PT, R17, 0x1, RZ ;  /* 0x0000000111117810 */ /* 0x010fc80007ffe0ff */
[----:B------:R-:W-:Y:S01]  /*09c0*/  IADD3 R16, PT, PT, R13, R19, RZ ;  /* 0x000000130d107210 */ /* 0x000fe20007ffe0ff */
[-C--:B------:R-:W-:Y:S01]  /*09d0*/  IMAD.WIDE.U32 R12, R12, R15.reuse, RZ ;  /* 0x0000000f0c0c7225 */ /* 0x080fe200078e00ff */
[----:B-----5:R-:W-:Y:S02]  /*09e0*/  IADD3 R11, PT, PT, R11, 0x1, RZ ;  /* 0x000000010b0b7810 */ /* 0x020fe40007ffe0ff */
[----:B0-----:R-:W-:Y:S01]  /*09f0*/  IADD3 R9, PT, PT, R10, 0x1, RZ ;  /* 0x000000010a097810 */ /* 0x001fe20007ffe0ff */
[----:B------:R-:W-:Y:S02]  /*0a00*/  IMAD R15, R16, R15, RZ ;  /* 0x0000000f100f7224 */ /* 0x000fe400078e02ff */
        /* <DEDUP_REMOVED lines=21> */
[----:B------:R-:W-:-:S07]  /*0b60*/  IADD3 R16, PT, PT, R25, R7, RZ ;  /* 0x0000000719107210 */ /* 0x000fce0007ffe0ff */
.L_x_852:
[----:B------:R-:W-:Y:S05]  /*0b70*/  BSYNC.RECONVERGENT B2 ;  /* 0x0000000000027941 */ /* 0x000fea0003800200 */
.L_x_851:
        /* <DEDUP_REMOVED lines=16> */
[----:B------:R-:W-:Y:S01]  /*0c80*/  IMAD.WIDE.U32 R24, R24, R25, RZ ;  /* 0x0000001918187225 */ /* 0x000fe200078e00ff */
[----:B----4-:R-:W-:-:S03]  /*0c90*/  IADD3 R10, PT, PT, R10, 0x1, RZ ;  /* 0x000000010a0a7810 */ /* 0x010fc60007ffe0ff */
[----:B------:R-:W-:Y:S01]  /*0ca0*/  IMAD.IADD R7, R25, 0x1, R7 ;  /* 0x0000000119077824 */ /* 0x000fe200078e0207 */
[----:B-----5:R-:W-:Y:S01]  /*0cb0*/  IADD3 R11, PT, PT, R11, 0x1, RZ ;  /* 0x000000010b0b7810 */ /* 0x020fe20007ffe0ff */
        /* <DEDUP_REMOVED lines=9> */
.L_x_854:
[----:B------:R-:W-:Y:S05]  /*0d50*/  BSYNC.RECONVERGENT B2 ;  /* 0x0000000000027941 */ /* 0x000fea0003800200 */
.L_x_853:
[----:B------:R-:W-:Y:S05]  /*0d60*/  @!P1 BRA `(.L_x_847) ;  /* 0x0000000000349947 */ /* 0x000fea0003800000 */
[----:B------:R-:W0:Y:S01]  /*0d70*/  LDC.64 R8, c[0x0][0x380] ;  /* 0x0000e000ff087b82 */ /* 0x000e220000000a00 */
[----:B------:R-:W-:Y:S01]  /*0d80*/  IADD3 R6, PT, PT, -R6, RZ, RZ ;  /* 0x000000ff06067210 */ /* 0x000fe20007ffe1ff */
[----:B0-----:R-:W-:-:S07]  /*0d90*/  IMAD.WIDE.U32 R4, R5, 0x4, R8 ;  /* 0x0000000405047825 */ /* 0x001fce00078e0008 */
.L_x_855:
[----:B------:R0:W2:Y:S01]  /*0da0*/  LDG.E R0, desc[UR6][R4.64] ;  /* 0x0000000604007981 */ /* 0x0000a2000c1e1900 */
[----:B------:R-:W-:-:S04]  /*0db0*/  IADD3 R6, PT, PT, R6, 0x1, RZ ;  /* 0x0000000106067810 */ /* 0x000fc80007ffe0ff */
[----:B------:R-:W-:Y:S02]  /*0dc0*/  ISETP.NE.AND P0, PT, R6, RZ, PT ;  /* 0x000000ff0600720c */ /* 0x000fe40003f05270 */
[----:B0-----:R-:W-:-:S04]  /*0dd0*/  IADD3 R4, P1, PT, R4, 0x400, RZ ;  /* 0x0000040004047810 */ /* 0x001fc80007f3e0ff */
[----:B------:R-:W-:Y:S02]  /*0de0*/  IADD3.X R5, PT, PT, RZ, R5, RZ, P1, !PT ;  /* 0x00000005ff057210 */ /* 0x000fe40000ffe4ff */
[----:B--2---:R-:W-:-:S05]  /*0df0*/  IADD3 R25, PT, PT, R0, 0x1, RZ ;  /* 0x0000000100197810 */ /* 0x004fca0007ffe0ff */
[-C--:B------:R-:W-:Y:S02]  /*0e00*/  IMAD R7, R16, R25.reuse, RZ ;  /* 0x0000001910077224 */ /* 0x080fe400078e02ff */
[----:B------:R-:W-:-:S04]  /*0e10*/  IMAD.WIDE.U32 R24, R24, R25, RZ ;  /* 0x0000001918187225 */ /* 0x000fc800078e00ff */
[----:B------:R-:W-:Y:S01]  /*0e20*/  IMAD.IADD R16, R25, 0x1, R7 ;  /* 0x0000000119107824 */ /* 0x000fe200078e0207 */
[----:B------:R-:W-:Y:S06]  /*0e30*/  @P0 BRA `(.L_x_855) ;  /* 0xfffffffc00d80947 */ /* 0x000fec000383ffff */
.L_x_847:
[----:B------:R-:W-:Y:S05]  /*0e40*/  BSYNC.RECONVERGENT B1 ;  /* 0x0000000000017941 */ /* 0x000fea0003800200 */
.L_x_846:
        /* <DEDUP_REMOVED lines=31> */
[----:B------:R-:W-:-:S05]  /*1040*/  IMAD R7, R5, R12, R7 ;  /* 0x0000000c05077224 */ /* 0x000fca00078e0207 */
        /* <DEDUP_REMOVED lines=9> */
[----:B------:R-:W-:Y:S02]  /*10e0*/  IMAD.IADD R6, R5, 0x1, R7 ;  /* 0x0000000105067824 */ /* 0x000fe400078e0207 */
[----:B------:R-:W1:Y:S03]  /*10f0*/  @!P1 S2R R5, SR_CgaCtaId ;  /* 0x0000000000059919 */ /* 0x000e660000008800 */
[----:B------:R-:W2:Y:S01]  /*1100*/  SHFL.DOWN PT, R2, R6, 0x10, 0x1f ;  /* 0x0a001f0006027f89 */ /* 0x000ea200000e0000 */
[----:B0-----:R-:W-:-:S02]  /*1110*/  SEL R7, R0, 0x1, !P0 ;  /* 0x0000000100077807 */ /* 0x001fc40004000000 */
[----:B------:R-:W-:-:S04]  /*1120*/  @!P1 SHF.R.U32.HI R0, RZ, 0x2, R3 ;  /* 0x00000002ff009819 */ /* 0x000fc80000011603 */
[----:B------:R-:W-:Y:S02]  /*1130*/  @!P1 LOP3.LUT R0, R0, 0xf8, RZ, 0xc0, !PT ;  /* 0x000000f800009812 */ /* 0x000fe400078ec0ff */
[----:B--2---:R-:W-:Y:S02]  /*1140*/  SEL R9, R2, RZ, !P0 ;  /* 0x000000ff02097207 */ /* 0x004fe40004000000 */
[----:B------:R-:W-:Y:S02]  /*1150*/  @!P1 MOV R2, 0x400 ;  /* 0x0000040000029802 */ /* 0x000fe40000000f00 */
[----:B------:R-:W-:Y:S01]  /*1160*/  ISETP.NE.AND P0, PT, R3, RZ, PT ;  /* 0x000000ff0300720c */ /* 0x000fe20003f05270 */
[----:B------:R-:W-:Y:S01]  /*1170*/  IMAD R10, R9, R4, RZ ;  /* 0x00000004090a7224 */ /* 0x000fe200078e02ff */
[----:B-1----:R-:W-:Y:S01]  /*1180*/  @!P1 LEA R5, R5, R2, 0x18 ;  /* 0x0000000205059211 */ /* 0x002fe200078ec0ff */
[----:B------:R-:W-:-:S03]  /*1190*/  IMAD.WIDE.U32 R8, R7, R4, RZ ;  /* 0x0000000407087225 */ /* 0x000fc600078e00ff */
[----:B------:R-:W-:Y:S01]  /*11a0*/  @!P1 IADD3 R5, PT, PT, R0, R5, RZ ;  /* 0x0000000500059210 */ /* 0x000fe20007ffe0ff */
        /* <DEDUP_REMOVED lines=9> */
[----:B-1----:R-:W1:Y:S01]  /*1240*/  LDS.128 R4, [UR4+0x20] ;  /* 0x00002004ff047984 */ /* 0x002e620008000c00 */
        /* <DEDUP_REMOVED lines=29> */
[----:B------:R-:W-:Y:S01]  /*1420*/  IADD3 R9, PT, PT, R9, R5, RZ ;  /* 0x0000000509097210 */ /* 0x000fe20007ffe0ff */
[----:B------:R-:W-:Y:S06]  /*1430*/  BRA `(.L_x_857) ;  /* 0x0000002000d87947 */ /* 0x000fec0003800000 */
.L_x_856:
[----:B------:R-:W-:-:S04]  /*1440*/  LOP3.LUT R0, R3, 0x3e0, RZ, 0xc0, !PT ;  /* 0x000003e003007812 */ /* 0x000fc800078ec0ff */
[----:B------:R-:W-:Y:S01]  /*1450*/  LOP3.LUT R7, RZ, R0, RZ, 0x33, !PT ;  /* 0x00000000ff077212 */ /* 0x000fe200078e33ff */
[----:B------:R-:W-:Y:S02]  /*1460*/  VIADD R5, R0, 0x20 ;  /* 0x0000002000057836 */ /* 0x000fe40000000000 */
[----:B------:R-:W0:Y:S03]  /*1470*/  S2R R0, SR_LANEID ;  /* 0x0000000000007919 */ /* 0x000e260000000000 */
[-C--:B------:R-:W-:Y:S02]  /*1480*/  ISETP.GT.U32.AND P0, PT, R5, R2.reuse, PT ;  /* 0x000000020500720c */ /* 0x080fe40003f04070 */
[----:B------:R-:W-:-:S04]  /*1490*/  IADD3 R5, PT, PT, R7, R2, RZ ;  /* 0x0000000207057210 */ /* 0x000fc80007ffe0ff */
[----:B------:R-:W-:-:S05]  /*14a0*/  SEL R5, R5, 0x1f, P0 ;  /* 0x0000001f05057807 */ /* 0x000fca0000000000 */
[----:B------:R-:W1:Y:S04]  /*14b0*/  SHFL.DOWN PT, R6, R16, 0x1, R5 ;  /* 0x0820000010067989 */ /* 0x000e6800000e0005 */
[----:B------:R-:W2:Y:S01]  /*14c0*/  SHFL.DOWN PT, R4, R24, 0x1, R5 ;  /* 0x0820000018047989 */ /* 0x000ea200000e0005 */
[C---:B0-----:R-:W-:Y:S02]  /*14d0*/  ISETP.GE.AND P0, PT, R0.reuse, R5, PT ;  /* 0x000000050000720c */ /* 0x041fe40003f06270 */
[C---:B------:R-:W-:Y:S02]  /*14e0*/  IADD3 R8, PT, PT, R0.reuse, 0x2, RZ ;  /* 0x0000000200087810 */ /* 0x040fe40007ffe0ff */
[----:B------:R-:W-:Y:S02]  /*14f0*/  ISETP.NE.AND P1, PT, R0, RZ, PT ;  /* 0x000000ff0000720c */ /* 0x000fe40003f25270 */
[----:B-1----:R-:W-:-:S02]  /*1500*/  SEL R7, R6, RZ, !P0 ;  /* 0x000000ff06077207 */ /* 0x002fc40004000000 */
[----:B--2---:R-:W-:-:S03]  /*1510*/  SEL R9, R4, 0x1, !P0 ;  /* 0x0000000104097807 */ /* 0x004fc60004000000 */
[-C--:B------:R-:W-:Y:S01]  /*1520*/  IMAD R4, R7, R24.reuse, RZ ;  /* 0x0000001807047224 */ /* 0x080fe200078e02ff */
[----:B------:R-:W-:Y:S01]  /*1530*/  ISETP.GT.AND P0, PT, R8, R5, PT ;  /* 0x000000050800720c */ /* 0x000fe20003f04270 */
[----:B------:R-:W-:-:S04]  /*1540*/  IMAD.WIDE.U32 R6, R9, R24, RZ ;  /* 0x0000001809067225 */ /* 0x000fc800078e00ff */
[----:B------:R-:W-:Y:S01]  /*1550*/  @!P1 MOV R11, 0x400 ;  /* 0x00000400000b9802 */ /* 0x000fe20000000f00 */
[----:B------:R-:W-:Y:S02]  /*1560*/  IMAD R9, R16, R9, R4 ;  /* 0x0000000910097224 */ /* 0x000fe400078e0204 */
[----:B------:R-:W-:Y:S03]  /*1570*/  SHFL.DOWN PT, R4, R6, 0x2, R5 ;  /* 0x0840000006047989 */ /* 0x000fe600000e0005 */
[----:B------:R-:W-:-:S05]  /*1580*/  IADD3 R12, PT, PT, R7, R9, RZ ;  /* 0x00000009070c7210 */ /* 0x000fca0007ffe0ff */
[----:B------:R-:W0:Y:S02]  /*1590*/  SHFL.DOWN PT, R7, R12, 0x2, R5 ;  /* 0x084000000c077989 */ /* 0x000e2400000e0005 */
[----:B0-----:R-:W-:Y:S02]  /*15a0*/  SEL R9, R7, RZ, !P0 ;  /* 0x000000ff07097207 */ /* 0x001fe40004000000 */
[----:B------:R-:W-:-:S03]  /*15b0*/  SEL R7, R4, 0x1, !P0 ;  /* 0x0000000104077807 */ /* 0x000fc60004000000 */
[-C--:B------:R-:W-:Y:S02]  /*15c0*/  IMAD R4, R9, R6.reuse, RZ ;  /* 0x0000000609047224 */ /* 0x080fe400078e02ff */
[----:B------:R-:W-:-:S04]  /*15d0*/  IMAD.WIDE.U32 R8, R7, R6, RZ ;  /* 0x0000000607087225 */ /* 0x000fc800078e00ff */
[----:B------:R-:W-:Y:S02]  /*15e0*/  IMAD R7, R7, R12, R4 ;  /* 0x0000000c07077224 */ /* 0x000fe400078e0204 */
[----:B------:R-:W0:Y:S01]  /*15f0*/  SHFL.DOWN PT, R4, R8, 0x4, R5 ;  /* 0x0880000008047989 */ /* 0x000e2200000e0005 */
[----:B------:R-:W-:Y:S02]  /*1600*/  VIADD R6, R0, 0x4 ;  /* 0x0000000400067836 */ /* 0x000fe40000000000 */
[----:B------:R-:W-:-:S03]  /*1610*/  IADD3 R10, PT, PT, R9, R7, RZ ;  /* 0x00000007090a7210 */ /* 0x000fc60007ffe0ff */
[----:B------:R-:W-:Y:S02]  /*1620*/  ISETP.GT.AND P0, PT, R6, R5, PT ;  /* 0x000000050600720c */ /* 0x000fe40003f04270 */
[----:B------:R-:W1:Y:S02]  /*1630*/  SHFL.DOWN PT, R7, R10, 0x4, R5 ;  /* 0x088000000a077989 */ /* 0x000e6400000e0005 */
[----:B0-----:R-:W-:Y:S02]  /*1640*/  SEL R9, R4, 0x1, !P0 ;  /* 0x0000000104097807 */ /* 0x001fe40004000000 */
[----:B-1----:R-:W-:-:S05]  /*1650*/  SEL R7, R7, RZ, !P0 ;  /* 0x000000ff07077207 */ /* 0x002fca0004000000 */
[-C--:B------:R-:W-:Y:S02]  /*1660*/  IMAD R4, R7, R8.reuse, RZ ;  /* 0x0000000807047224 */ /* 0x080fe400078e02ff */
[C---:B------:R-:W-:Y:S01]  /*1670*/  IMAD.WIDE.U32 R6, R9.reuse, R8, RZ ;  /* 0x0000000809067225 */ /* 0x040fe200078e00ff */
[C---:B------:R-:W-:Y:S02]  /*1680*/  IADD3 R8, PT, PT, R0.reuse, 0x8, RZ ;  /* 0x0000000800087810 */ /* 0x040fe40007ffe0ff */
[----:B------:R-:W-:Y:S01]  /*1690*/  IADD3 R0, PT, PT, R0, 0x10, RZ ;  /* 0x0000001000007810 */ /* 0x000fe20007ffe0ff */
[----:B------:R-:W-:Y:S01]  /*16a0*/  IMAD R9, R9, R10, R4 ;  /* 0x0000000a09097224 */ /* 0x000fe200078e0204 */
[----:B------:R-:W-:Y:S01]  /*16b0*/  ISETP.GT.AND P0, PT, R8, R5, PT ;  /* 0x000000050800720c */ /* 0x000fe20003f04270 */
[----:B------:R-:W-:Y:S03]  /*16c0*/  SHFL.DOWN PT, R4, R6, 0x8, R5 ;  /* 0x0900000006047989 */ /* 0x000fe600000e0005 */
[----:B------:R-:W-:-:S05]  /*16d0*/  IADD3 R12, PT, PT, R7, R9, RZ ;  /* 0x00000009070c7210 */ /* 0x000fca0007ffe0ff */
[----:B------:R-:W0:Y:S02]  /*16e0*/  SHFL.DOWN PT, R7, R12, 0x8, R5 ;  /* 0x090000000c077989 */ /* 0x000e2400000e0005 */
[----:B0-----:R-:W-:Y:S02]  /*16f0*/  SEL R9, R7, RZ, !P0 ;  /* 0x000000ff07097207 */ /* 0x001fe40004000000 */
[----:B------:R-:W-:Y:S02]  /*1700*/  SEL R7, R4, 0x1, !P0 ;  /* 0x0000000104077807 */ /* 0x000fe40004000000 */
[----:B------:R-:W-:Y:S01]  /*1710*/  ISETP.GT.AND P0, PT, R0, R5, PT ;  /* 0x000000050000720c */ /* 0x000fe20003f04270 */
[-C--:B------:R-:W-:Y:S02]  /*1720*/  IMAD R4, R9, R6.reuse, RZ ;  /* 0x0000000609047224 */ /* 0x080fe400078e02ff */
[----:B------:R-:W-:-:S04]  /*1730*/  IMAD.WIDE.U32 R8, R7, R6, RZ ;  /* 0x0000000607087225 */ /* 0x000fc800078e00ff */
[----:B------:R-:W-:Y:S02]  /*1740*/  IMAD R7, R7, R12, R4 ;  /* 0x0000000c07077224 */ /* 0x000fe400078e0204 */
[----:B------:R-:W0:Y:S03]  /*1750*/  @!P1 S2R R12, SR_CgaCtaId ;  /* 0x00000000000c9919 */ /* 0x000e260000008800 */
[----:B------:R-:W-:Y:S01]  /*1760*/  IADD3 R10, PT, PT, R9, R7, RZ ;  /* 0x00000007090a7210 */ /* 0x000fe20007ffe0ff */
[----:B------:R-:W1:Y:S04]  /*1770*/  SHFL.DOWN PT, R4, R8, 0x10, R5 ;  /* 0x0a00000008047989 */ /* 0x000e6800000e0005 */
[----:B------:R-:W2:Y:S01]  /*1780*/  SHFL.DOWN PT, R7, R10, 0x10, R5 ;  /* 0x0a0000000a077989 */ /* 0x000ea200000e0005 */
[----:B-1----:R-:W-:-:S02]  /*1790*/  SEL R9, R4, 0x1, !P0 ;  /* 0x0000000104097807 */ /* 0x002fc40004000000 */
[----:B------:R-:W-:Y:S02]  /*17a0*/  @!P1 SHF.R.U32.HI R4, RZ, 0x2, R3 ;  /* 0x00000002ff049819 */ /* 0x000fe40000011603 */
[----:B--2---:R-:W-:Y:S02]  /*17b0*/  SEL R7, R7, RZ, !P0 ;  /* 0x000000ff07077207 */ /* 0x004fe40004000000 */
[----:B------:R-:W-:Y:S02]  /*17c0*/  ISETP.NE.AND P0, PT, R3, RZ, PT ;  /* 0x000000ff0300720c */ /* 0x000fe40003f05270 */
[----:B0-----:R-:W-:Y:S01]  /*17d0*/  @!P1 LEA R11, R12, R11, 0x18 ;  /* 0x0000000b0c0b9211 */ /* 0x001fe200078ec0ff */
[-C--:B------:R-:W-:Y:S01]  /*17e0*/  IMAD R0, R7, R8.reuse, RZ ;  /* 0x0000000807007224 */ /* 0x080fe200078e02ff */
[----:B------:R-:W-:Y:S01]  /*17f0*/  @!P1 LOP3.LUT R4, R4, 0xf8, RZ, 0xc0, !PT ;  /* 0x000000f804049812 */ /* 0x000fe200078ec0ff */
[----:B------:R-:W-:-:S03]  /*1800*/  IMAD.WIDE.U32 R6, R9, R8, RZ ;  /* 0x0000000809067225 */ /* 0x000fc600078e00ff */
[----:B------:R-:W-:Y:S01]  /*1810*/  @!P1 IADD3 R11, PT, PT, R4, R11, RZ ;  /* 0x0000000b040b9210 */ /* 0x000fe20007ffe0ff */
[----:B------:R-:W-:Y:S02]  /*1820*/  IMAD R9, R9, R10, R0 ;  /* 0x0000000a09097224 */ /* 0x000fe400078e0200 */
[----:B------:R-:W-:-:S03]  /*1830*/  IMAD.MOV.U32 R8, RZ, RZ, R6 ;  /* 0x000000ffff087224 */ /* 0x000fc600078e0006 */
[----:B------:R-:W-:-:S05]  /*1840*/  IADD3 R9, PT, PT, R7, R9, RZ ;  /* 0x0000000907097210 */ /* 0x000fca0007ffe0ff */
[----:B------:R0:W-:Y:S01]  /*1850*/  @!P1 STS.64 [R11+0x8], R8 ;  /* 0x000008080b009388 */ /* 0x0001e20000000a00 */
[----:B------:R-:W-:Y:S06]  /*1860*/  BAR.SYNC.DEFER_BLOCKING 0x0 ;  /* 0x0000000000007b1d */ /* 0x000fec0000010000 */
[----:B------:R-:W-:Y:S05]  /*1870*/  @P0 BRA `(.L_x_857) ;  /* 0x0000001c00c80947 */ /* 0x000fea0003800000 */
[----:B------:R-:W1:Y:S01]  /*1880*/  S2UR UR5, SR_CgaCtaId ;  /* 0x00000000000579c3 */ /* 0x000e620000008800 */
[----:B------:R-:W-:Y:S01]  /*1890*/  UMOV UR4, 0x400 ;  /* 0x0000040000047882 */ /* 0x000fe20000000000 */
[----:B------:R-:W-:Y:S01]  /*18a0*/  ISETP.GT.U32.AND P1, PT, R2, 0x20, PT ;  /* 0x000000200200780c */ /* 0x000fe20003f24070 */
[----:B-1----:R-:W-:-:S09]  /*18b0*/  ULEA UR4, UR5, UR4, 0x18 ;  /* 0x0000000405047291 */ /* 0x002fd2000f8ec0ff */
[----:B------:R-:W1:Y:S04]  /*18c0*/  LDS.128 R12, [UR4+0x10] ;  /* 0x00001004ff0c7984 */ /* 0x000e680008000c00 */
[----:B------:R-:W2:Y:S01]  /*18d0*/  LDS.128 R4, [UR4+0x20] ;  /* 0x00002004ff047984 */ /* 0x000ea20008000c00 */
[----:B-1----:R-:W-:Y:S02]  /*18e0*/  SEL R3, R13, RZ, P1 ;  /* 0x000000ff0d037207 */ /* 0x002fe40000800000 */
[----:B------:R-:W-:Y:S02]  /*18f0*/  SEL R12, R12, 0x1, P1 ;  /* 0x000000010c0c7807 */ /* 0x000fe40000800000 */
[----:B------:R-:W-:Y:S01]  /*1900*/  ISETP.GT.U32.AND P1, PT, R2, 0x40, PT ;  /* 0x000000400200780c */ /* 0x000fe20003f24070 */
[----:B------:R-:W-:-:S02]  /*1910*/  IMAD R3, R3, R8, RZ ;  /* 0x0000000803037224 */ /* 0x000fc400078e02ff */
[----:B------:R-:W-:Y:S01]  /*1920*/  IMAD.WIDE.U32 R16, R12, R8, RZ ;  /* 0x000000080c107225 */ /* 0x000fe200078e00ff */
[----:B------:R-:W-:Y:S02]  /*1930*/  SEL R13, R14, 0x1, P1 ;  /* 0x000000010e0d7807 */ /* 0x000fe40000800000 */
[----:B------:R-:W-:Y:S01]  /*1940*/  SEL R15, R15, RZ, P1 ;  /* 0x000000ff0f0f7207 */ /* 0x000fe20000800000 */
[----:B------:R-:W-:Y:S01]  /*1950*/  IMAD R3, R12, R9, R3 ;  /* 0x000000090c037224 */ /* 0x000fe200078e0203 */
[----:B------:R-:W-:Y:S01]  /*1960*/  ISETP.GT.U32.AND P1, PT, R2, 0x60, PT ;  /* 0x000000600200780c */ /* 0x000fe20003f24070 */
[----:B0-----:R-:W0:Y:S03]  /*1970*/  LDS.128 R8, [UR4+0x30] ;  /* 0x00003004ff087984 */ /* 0x001e260008000c00 */
[----:B------:R-:W-:Y:S02]  /*1980*/  IADD3 R0, PT, PT, R17, R3, RZ ;  /* 0x0000000311007210 */ /* 0x000fe40007ffe0ff */
[----:B--2---:R-:W-:-:S03]  /*1990*/  SEL R5, R5, RZ, P1 ;  /* 0x000000ff05057207 */ /* 0x004fc60000800000 */
[-C--:B------:R-:W-:Y:S02]  /*19a0*/  IMAD R0, R0, R13.reuse, RZ ;  /* 0x0000000d00007224 */ /* 0x080fe400078e02ff */
[----:B------:R-:W-:-:S04]  /*19b0*/  IMAD.WIDE.U32 R12, R16, R13, RZ ;  /* 0x0000000d100c7225 */ /* 0x000fc800078e00ff */
[----:B------:R-:W-:Y:S01]  /*19c0*/  IMAD R17, R15, R16, R0 ;  /* 0x000000100f117224 */ /* 0x000fe200078e0200 */
[----:B------:R-:W-:Y:S02]  /*19d0*/  SEL R15, R4, 0x1, P1 ;  /* 0x00000001040f7807 */ /* 0x000fe40000800000 */
[----:B------:R-:W-:Y:S02]  /*19e0*/  ISETP.GT.U32.AND P1, PT, R2, 0x80, PT ;  /* 0x000000800200780c */ /* 0x000fe40003f24070 */
[----:B------:R-:W-:Y:S02]  /*19f0*/  IADD3 R0, PT, PT, R13, R17, RZ ;  /* 0x000000110d007210 */ /* 0x000fe40007ffe0ff */
[----:B------:R-:W-:Y:S02]  /*1a00*/  SEL R3, R6, 0x1, P1 ;  /* 0x0000000106037807 */ /* 0x000fe40000800000 */
[----:B------:R-:W-:Y:S01]  /*1a10*/  SEL R13, R7, RZ, P1 ;  /* 0x000000ff070d7207 */ /* 0x000fe20000800000 */
[-C--:B------:R-:W-:Y:S01]  /*1a20*/  IMAD R0, R0, R15.reuse, RZ ;  /* 0x0000000f00007224 */ /* 0x080fe200078e02ff */
[----:B------:R-:W-:Y:S01]  /*1a30*/  ISETP.GT.U32.AND P1, PT, R2, 0xa0, PT ;  /* 0x000000a00200780c */ /* 0x000fe20003f24070 */
[----:B------:R-:W-:-:S04]  /*1a40*/  IMAD.WIDE.U32 R14, R12, R15, RZ ;  /* 0x0000000f0c0e7225 */ /* 0x000fc800078e00ff */
[----:B------:R-:W-:Y:S02]  /*1a50*/  IMAD R5, R5, R12, R0 ;  /* 0x0000000c05057224 */ /* 0x000fe400078e0200 */
[----:B------:R-:W-:-:S04]  /*1a60*/  IMAD.WIDE.U32 R6, R14, R3, RZ ;  /* 0x000000030e067225 */ /* 0x000fc800078e00ff */
[----:B------:R-:W-:Y:S02]  /*1a70*/  IMAD.IADD R0, R15, 0x1, R5 ;  /* 0x000000010f007824 */ /* 0x000fe400078e0205 */
[----:B------:R-:W1:Y:S02]  /*1a80*/  LDS.64 R4, [UR4+0x40] ;  /* 0x00004004ff047984 */ /* 0x000e640008000a00 */
[----:B------:R-:W-:Y:S01]  /*1a90*/  IMAD R0, R0, R3, RZ ;  /* 0x0000000300007224 */ /* 0x000fe200078e02ff */
[----:B0-----:R-:W-:-:S03]  /*1aa0*/  SEL R3, R8, 0x1, P1 ;  /* 0x0000000108037807 */ /* 0x001fc60000800000 */
[----:B------:R-:W-:-:S05]  /*1ab0*/  IMAD R13, R13, R14, R0 ;  /* 0x0000000e0d0d7224 */ /* 0x000fca00078e0200 */
[----:B------:R-:W-:Y:S02]  /*1ac0*/  IADD3 R0, PT, PT, R7, R13, RZ ;  /* 0x0000000d07007210 */ /* 0x000fe40007ffe0ff */
[----:B------:R-:W-:Y:S01]  /*1ad0*/  SEL R7, R9, RZ, P1 ;  /* 0x000000ff09077207 */ /* 0x000fe20000800000 */
[----:B------:R-:W-:Y:S01]  /*1ae0*/  IMAD.WIDE.U32 R8, R6, R3, RZ ;  /* 0x0000000306087225 */ /* 0x000fe200078e00ff */
[----:B------:R-:W-:-:S03]  /*1af0*/  ISETP.GT.U32.AND P1, PT, R2, 0xc0, PT ;  /* 0x000000c00200780c */ /* 0x000fc60003f24070 */
[----:B------:R-:W-:Y:S01]  /*1b00*/  IMAD R0, R0, R3, RZ ;  /* 0x0000000300007224 */ /* 0x000fe200078e02ff */
[----:B------:R-:W-:Y:S02]  /*1b10*/  SEL R3, R10, 0x1, P1 ;  /* 0x000000010a037807 */ /* 0x000fe40000800000 */
[----:B------:R-:W-:Y:S01]  /*1b20*/  SEL R11, R11, RZ, P1 ;  /* 0x000000ff0b0b7207 */ /* 0x000fe20000800000 */
[----:B------:R-:W-:Y:S01]  /*1b30*/  IMAD R7, R7, R6, R0 ;  /* 0x0000000607077224 */ /* 0x000fe200078e0200 */
[----:B------:R-:W-:-:S04]  /*1b40*/  ISETP.GT.U32.AND P1, PT, R2, 0xe0, PT ;  /* 0x000000e00200780c */ /* 0x000fc80003f24070 */
        /* <DEDUP_REMOVED lines=12> */
.L_x_843:
[----:B------:R-:W0:Y:S01]  /*1c10*/  S2R R0, SR_TID.X ;  /* 0x0000000000007919 */ /* 0x000e220000002100 */
[----:B------:R-:W1:Y:S02]  /*1c20*/  LDCU.64 UR4, c[0x0][0x380] ;  /* 0x00007000ff0477ac */ /* 0x000e640008000a00 */
[----:B-1----:R-:W-:Y:S01]  /*1c30*/  MOV R15, UR5 ;  /* 0x00000005000f7c02 */ /* 0x002fe20008000f00 */
[----:B------:R-:W-:-:S04]  /*1c40*/  IMAD.U32 R14, RZ, RZ, UR4 ;  /* 0x00000004ff0e7e24 */ /* 0x000fc8000f8e00ff */
[----:B0-----:R-:W-:-:S05]  /*1c50*/  IMAD.WIDE.U32 R8, R0, 0x4, R14 ;  /* 0x0000000400087825 */ /* 0x001fca00078e000e */
[----:B------:R-:W2:Y:S04]  /*1c60*/  LDG.E R6, desc[UR6][R8.64] ;  /* 0x0000000608067981 */ /* 0x000ea8000c1e1900 */
[----:B------:R-:W3:Y:S04]  /*1c70*/  LDG.E R7, desc[UR6][R8.64+0x400] ;  /* 0x0004000608077981 */ /* 0x000ee8000c1e1900 */
[----:B------:R-:W4:Y:S04]  /*1c80*/  LDG.E R10, desc[UR6][R8.64+0x800] ;  /* 0x00080006080a7981 */ /* 0x000f28000c1e1900 */
[----:B------:R-:W5:Y:S04]  /*1c90*/  LDG.E R12, desc[UR6][R8.64+0xc00] ;  /* 0x000c0006080c7981 */ /* 0x000f68000c1e1900 */
[----:B------:R-:W5:Y:S04]  /*1ca0*/  LDG.E R13, desc[UR6][R8.64+0x1000] ;  /* 0x00100006080d7981 */ /* 0x000f68000c1e1900 */
[----:B------:R-:W5:Y:S04]  /*1cb0*/  LDG.E R5, desc[UR6][R8.64+0x1400] ;  /* 0x0014000608057981 */ /* 0x000f68000c1e1900 */
[----:B------:R0:W5:Y:S04]  /*1cc0*/  LDG.E R4, desc[UR6][R8.64+0x1800] ;  /* 0x0018000608047981 */ /* 0x000168000c1e1900 */
[----:B------:R-:W5:Y:S01]  /*1cd0*/  LDG.E R3, desc[UR6][R8.64+0x1c00] ;  /* 0x001c000608037981 */ /* 0x000f62000c1e1900 */
[----:B------:R-:W-:Y:S01]  /*1ce0*/  UMOV UR4, 0x800 ;  /* 0x0000080000047882 */ /* 0x000fe20000000000 */
[----:B--2---:R-:W-:-:S02]  /*1cf0*/  IADD3 R6, PT, PT, R6, 0x1, RZ ;  /* 0x0000000106067810 */ /* 0x004fc40007ffe0ff */
[----:B---3--:R-:W-:Y:S02]  /*1d00*/  IADD3 R7, PT, PT, R7, 0x1, RZ ;  /* 0x0000000107077810 */ /* 0x008fe40007ffe0ff */
[----:B----4-:R-:W-:-:S03]  /*1d10*/  IADD3 R11, PT, PT, R10, 0x1, RZ ;  /* 0x000000010a0b7810 */ /* 0x010fc60007ffe0ff */
[----:B------:R-:W-:-:S04]  /*1d20*/  IMAD.WIDE.U32 R6, R7, R6, RZ ;  /* 0x0000000607067225 */ /* 0x000fc800078e00ff */
[-C--:B------:R-:W-:Y:S02]  /*1d30*/  IMAD R17, R7, R11.reuse, RZ ;  /* 0x0000000b07117224 */ /* 0x080fe400078e02ff */
[----:B------:R-:W-:Y:S01]  /*1d40*/  IMAD.WIDE.U32 R6, R6, R11, RZ ;  /* 0x0000000b06067225 */ /* 0x000fe200078e00ff */
[----:B-----5:R-:W-:-:S03]  /*1d50*/  IADD3 R13, PT, PT, R13, 0x1, RZ ;  /* 0x000000010d0d7810 */ /* 0x020fc60007ffe0ff */
[----:B------:R-:W-:Y:S01]  /*1d60*/  VIADD R11, R12, 0x1 ;  /* 0x000000010c0b7836 */ /* 0x000fe20000000000 */
[----:B------:R-:W-:Y:S02]  /*1d70*/  IADD3 R10, PT, PT, R7, R17, RZ ;  /* 0x00000011070a7210 */ /* 0x000fe40007ffe0ff */
[----:B------:R-:W-:Y:S01]  /*1d80*/  IADD3 R5, PT, PT, R5, 0x1, RZ ;  /* 0x0000000105057810 */ /* 0x000fe20007ffe0ff */
[----:B------:R-:W-:-:S04]  /*1d90*/  IMAD.WIDE.U32 R6, R6, R11, RZ ;  /* 0x0000000b06067225 */ /* 0x000fc800078e00ff */
[----:B------:R-:W-:Y:S01]  /*1da0*/  IMAD R11, R10, R11, RZ ;  /* 0x0000000b0a0b7224 */ /* 0x000fe200078e02ff */
[----:B------:R-:W-:-:S04]  /*1db0*/  IADD3 R3, PT, PT, R3, 0x1, RZ ;  /* 0x0000000103037810 */ /* 0x000fc80007ffe0ff */
[----:B0-----:R-:W-:Y:S01]  /*1dc0*/  IADD3 R8, PT, PT, R7, R11, RZ ;  /* 0x0000000b07087210 */ /* 0x001fe20007ffe0ff */
[----:B------:R-:W-:-:S04]  /*1dd0*/  IMAD.WIDE.U32 R6, R6, R13, RZ ;  /* 0x0000000d06067225 */ /* 0x000fc800078e00ff */
[----:B------:R-:W-:-:S04]  /*1de0*/  IMAD R13, R8, R13, RZ ;  /* 0x0000000d080d7224 */ /* 0x000fc800078e02ff */
[----:B------:R-:W-:Y:S01]  /*1df0*/  IMAD.IADD R8, R7, 0x1, R13 ;  /* 0x0000000107087824 */ /* 0x000fe200078e020d */
[----:B------:R-:W-:Y:S01]  /*1e00*/  IADD3 R13, PT, PT, R2, -0x800, RZ ;  /* 0xfffff800020d7810 */ /* 0x000fe20007ffe0ff */
[----:B------:R-:W-:-:S03]  /*1e10*/  IMAD.WIDE.U32 R6, R6, R5, RZ ;  /* 0x0000000506067225 */ /* 0x000fc600078e00ff */
[----:B------:R-:W-:Y:S01]  /*1e20*/  ISETP.GE.U32.AND P0, PT, R13, 0x800, PT ;  /* 0x000008000d00780c */ /* 0x000fe20003f06070 */
[----:B------:R-:W-:Y:S01]  /*1e30*/  IMAD R9, R8, R5, RZ ;  /* 0x0000000508097224 */ /* 0x000fe200078e02ff */
[----:B------:R-:W-:-:S04]  /*1e40*/  IADD3 R5, PT, PT, R4, 0x1, RZ ;  /* 0x0000000104057810 */ /* 0x000fc80007ffe0ff */
[----:B------:R-:W-:Y:S01]  /*1e50*/  IADD3 R4, PT, PT, R7, R9, RZ ;  /* 0x0000000907047210 */ /* 0x000fe20007ffe0ff */
[----:B------:R-:W-:-:S04]  /*1e60*/  IMAD.WIDE.U32 R6, R6, R5, RZ ;  /* 0x0000000506067225 */ /* 0x000fc800078e00ff */
[----:B------:R-:W-:Y:S02]  /*1e70*/  IMAD R5, R4, R5, RZ ;  /* 0x0000000504057224 */ /* 0x000fe400078e02ff */
[----:B------:R-:W-:-:S04]  /*1e80*/  IMAD.WIDE.U32 R8, R6, R3, RZ ;  /* 0x0000000306087225 */ /* 0x000fc800078e00ff */
[----:B------:R-:W-:-:S04]  /*1e90*/  IMAD.IADD R4, R7, 0x1, R5 ;  /* 0x0000000107047824 */ /* 0x000fc800078e0205 */
[----:B------:R-:W-:-:S05]  /*1ea0*/  IMAD R3, R4, R3, RZ ;  /* 0x0000000304037224 */ /* 0x000fca00078e02ff */
[----:B------:R-:W-:Y:S01]  /*1eb0*/  IADD3 R28, PT, PT, R9, R3, RZ ;  /* 0x00000003091c7210 */ /* 0x000fe20007ffe0ff */
[----:B------:R-:W-:Y:S06]  /*1ec0*/  @!P0 BRA `(.L_x_858) ;  /* 0x0000000000cc8947 */ /* 0x000fec0003800000 */
[----:B------:R-:W0:Y:S01]  /*1ed0*/  LDC R2, c[0x0][0x390] ;  /* 0x0000e400ff027b82 */ /* 0x000e220000000800 */
[----:B------:R-:W-:-:S07]  /*1ee0*/  UMOV UR4, 0x800 ;  /* 0x0000080000047882 */ /* 0x000fce0000000000 */
[----:B------:R-:W1:Y:S02]  /*1ef0*/  LDC.64 R14, c[0x0][0x380] ;  /* 0x0000e000ff0e7b82 */ /* 0x000e640000000a00 */
.L_x_860:
[----:B------:R-:W-:-:S05]  /*1f00*/  IADD3 R7, PT, PT, R0, UR4, RZ ;  /* 0x0000000400077c10 */ /* 0x000fca000fffe0ff */
[----:B-1----:R-:W-:-:S05]  /*1f10*/  IMAD.WIDE.U32 R6, R7, 0x4, R14 ;  /* 0x0000000407067825 */ /* 0x002fca00078e000e */
        /* <DEDUP_REMOVED lines=8> */
[----:B--2---:R-:W-:-:S02]  /*1fa0*/  IADD3 R11, PT, PT, R10, 0x1, RZ ;  /* 0x000000010a0b7810 */ /* 0x004fc40007ffe0ff */
[----:B---3--:R-:W-:-:S03]  /*1fb0*/  IADD3 R17, PT, PT, R16, 0x1, RZ ;  /* 0x0000000110117810 */ /* 0x008fc60007ffe0ff */
[-C--:B------:R-:W-:Y:S02]  /*1fc0*/  IMAD R19, R28, R11.reuse, RZ ;  /* 0x0000000b1c137224 */ /* 0x080fe400078e02ff */
[----:B------:R-:W-:-:S04]  /*1fd0*/  IMAD.WIDE.U32 R10, R8, R11, RZ ;  /* 0x0000000b080a7225 */ /* 0x000fc800078e00ff */
[----:B------:R-:W-:Y:S01]  /*1fe0*/  IMAD.IADD R8, R11, 0x1, R19 ;  /* 0x000000010b087824 */ /* 0x000fe200078e0213 */
[----:B-----5:R-:W-:Y:S01]  /*1ff0*/  IADD3 R7, PT, PT, R12, 0x1, RZ ;  /* 0x000000010c077810 */ /* 0x020fe20007ffe0ff */
[----:B------:R-:W-:-:S04]  /*2000*/  IMAD.WIDE.U32 R10, R10, R17, RZ ;  /* 0x000000110a0a7225 */ /* 0x000fc800078e00ff */
[----:B------:R-:W-:Y:S01]  /*2010*/  IMAD R19, R8, R17, RZ ;  /* 0x0000001108137224 */ /* 0x000fe200078e02ff */
[----:B----4-:R-:W-:Y:S01]  /*2020*/  IADD3 R17, PT, PT, R18, 0x1, RZ ;  /* 0x0000000112117810 */ /* 0x010fe20007ffe0ff */
[----:B------:R-:W-:Y:S01]  /*2030*/  VIADD R9, R9, 0x1 ;  /* 0x0000000109097836 */ /* 0x000fe20000000000 */
[----:B------:R-:W-:Y:S02]  /*2040*/  IADD3 R5, PT, PT, R5, 0x1, RZ ;  /* 0x0000000105057810 */ /* 0x000fe40007ffe0ff */
        /* <DEDUP_REMOVED lines=13> */
[----:B------:R-:W-:Y:S02]  /*2120*/  IADD3 R5, PT, PT, R4, 0x1, RZ ;  /* 0x0000000104057810 */ /* 0x000fe40007ffe0ff */
[----:B0-----:R-:W-:Y:S01]  /*2130*/  IADD3 R6, PT, PT, R2, -UR4, RZ ;  /* 0x8000000402067c10 */ /* 0x001fe2000fffe0ff */
[----:B------:R-:W-:Y:S02]  /*2140*/  IMAD.IADD R4, R11, 0x1, R7 ;  /* 0x000000010b047824 */ /* 0x000fe400078e0207 */
[----:B------:R-:W-:Y:S01]  /*2150*/  IMAD.WIDE.U32 R10, R10, R5, RZ ;  /* 0x000000050a0a7225 */ /* 0x000fe200078e00ff */
[----:B------:R-:W-:-:S03]  /*2160*/  ISETP.GE.U32.AND P0, PT, R6, 0x800, PT ;  /* 0x000008000600780c */ /* 0x000fc60003f06070 */
[----:B------:R-:W-:Y:S02]  /*2170*/  IMAD R5, R4, R5, RZ ;  /* 0x0000000504057224 */ /* 0x000fe400078e02ff */
[----:B------:R-:W-:-:S03]  /*2180*/  IMAD.WIDE.U32 R8, R10, R3, RZ ;  /* 0x000000030a087225 */ /* 0x000fc600078e00ff */
[----:B------:R-:W-:-:S05]  /*2190*/  IADD3 R4, PT, PT, R11, R5, RZ ;  /* 0x000000050b047210 */ /* 0x000fca0007ffe0ff */
[----:B------:R-:W-:-:S05]  /*21a0*/  IMAD R3, R4, R3, RZ ;  /* 0x0000000304037224 */ /* 0x000fca00078e02ff */
[----:B------:R-:W-:Y:S01]  /*21b0*/  IADD3 R28, PT, PT, R9, R3, RZ ;  /* 0x00000003091c7210 */ /* 0x000fe20007ffe0ff */
[----:B------:R-:W-:Y:S06]  /*21c0*/  @!P0 BRA `(.L_x_859) ;  /* 0x0000001000048947 */ /* 0x000fec0003800000 */
[----:B------:R-:W-:-:S06]  /*21d0*/  UIADD3 UR4, UPT, UPT, UR4, 0x800, URZ ;  /* 0x0000080004047890 */ /* 0x000fcc000fffe0ff */
[----:B------:R-:W-:-:S13]  /*21e0*/  ISETP.LT.U32.AND P0, PT, R13, UR4, PT ;  /* 0x000000040d007c0c */ /* 0x000fda000bf01070 */
[----:B------:R-:W-:Y:S05]  /*21f0*/  @!P0 BRA `(.L_x_860) ;  /* 0xfffffffc00408947 */ /* 0x000fea000383ffff */
.L_x_858:
[----:B------:R-:W-:Y:S01]  /*2200*/  VIADD R3, R2, -UR4 ;  /* 0x8000000402037c36 */ /* 0x000fe20008000000 */
[----:B------:R-:W-:Y:S04]  /*2210*/  BSSY.RECONVERGENT B1, `(.L_x_859) ;  /* 0x00000fc000017945 */ /* 0x000fe80003800200 */
[----:B------:R-:W-:-:S04]  /*2220*/  ISETP.GE.AND P0, PT, R0, R3, PT ;  /* 0x000000030000720c */ /* 0x000fc80003f06270 */
[----:B------:R-:W-:-:S13]  /*2230*/  ISETP.LE.U32.OR P0, PT, R2, UR4, P0 ;  /* 0x0000000402007c0c */ /* 0x000fda0008703470 */
[----:B------:R-:W-:Y:S05]  /*2240*/  @P0 BRA `(.L_x_861) ;  /* 0x0000000c00e00947 */ /* 0x000fea0003800000 */
[-C--:B------:R-:W-:Y:S01]  /*2250*/  LOP3.LUT R3, RZ, R0.reuse, RZ, 0x33, !PT ;  /* 0x00000000ff037212 */ /* 0x080fe200078e33ff */
[----:B------:R-:W-:Y:S01]  /*2260*/  BSSY.RECONVERGENT B2, `(.L_x_862) ;  /* 0x0000082000027945 */ /* 0x000fe20003800200 */
[----:B------:R-:W-:Y:S02]  /*2270*/  MOV R9, R0 ;  /* 0x0000000000097202 */ /* 0x000fe40000000f00 */
[----:B------:R-:W-:-:S04]  /*2280*/  IADD3 R3, PT, PT, R2, -UR4, R3 ;  /* 0x8000000402037c10 */ /* 0x000fc8000fffe003 */
[C---:B------:R-:W-:Y:S02]  /*2290*/  ISETP.GE.U32.AND P0, PT, R3.reuse, 0xf00, PT ;  /* 0x00000f000300780c */ /* 0x040fe40003f06070 */
[----:B------:R-:W-:-:S04]  /*22a0*/  LEA.HI R4, R3, 0x1, RZ, 0x18 ;  /* 0x0000000103047811 */ /* 0x000fc800078fc0ff */
[----:B------:R-:W-:-:S07]  /*22b0*/  LOP3.LUT R5, R4, 0xf, RZ, 0xc0, !PT ;  /* 0x0000000f04057812 */ /* 0x000fce00078ec0ff */
[----:B------:R-:W-:Y:S05]  /*22c0*/  @!P0 BRA `(.L_x_863) ;  /* 0x0000000400ec8947 */ /* 0x000fea0003800000 */
[----:B------:R-:W-:Y:S01]  /*22d0*/  LOP3.LUT R7, R4, 0x1fffff0, RZ, 0xc0, !PT ;  /* 0x01fffff004077812 */ /* 0x000fe200078ec0ff */
[----:B------:R-:W-:Y:S01]  /*22e0*/  BSSY.RECONVERGENT B3, `(.L_x_864) ;  /* 0x0000078000037945 */ /* 0x000fe20003800200 */
[C---:B------:R-:W-:Y:S02]  /*22f0*/  LOP3.LUT R3, R0.reuse, 0x800, RZ, 0xfc, !PT ;  /* 0x0000080000037812 */ /* 0x040fe400078efcff */
[----:B------:R-:W-:Y:S02]  /*2300*/  IADD3 R6, PT, PT, R0, UR4, RZ ;  /* 0x0000000400067c10 */ /* 0x000fe4000fffe0ff */
[----:B------:R-:W-:-:S07]  /*2310*/  IADD3 R7, PT, PT, -R7, RZ, RZ ;  /* 0x000000ff07077210 */ /* 0x000fce0007ffe1ff */
.L_x_865:
[C---:B------:R-:W-:Y:S01]  /*2320*/  IMAD.WIDE.U32 R10, R6.reuse, 0x4, R14 ;  /* 0x00000004060a7825 */ /* 0x040fe200078e000e */
[----:B------:R-:W-:-:S04]  /*2330*/  IADD3 R13, PT, PT, R6, 0x100, RZ ;  /* 0x00000100060d7810 */ /* 0x000fc80007ffe0ff */
[----:B------:R-:W2:Y:S01]  /*2340*/  LDG.E R2, desc[UR6][R10.64] ;  /* 0x000000060a027981 */ /* 0x000ea2000c1e1900 */
[----:B------:R-:W-:-:S04]  /*2350*/  IMAD.WIDE.U32 R12, R13, 0x4, R14 ;  /* 0x000000040d0c7825 */ /* 0x000fc800078e000e */
[C---:B------:R-:W-:Y:S01]  /*2360*/  VIADD R17, R6.reuse, 0x200 ;  /* 0x0000020006117836 */ /* 0x040fe20000000000 */
[----:B------:R0:W3:Y:S03]  /*2370*/  LDG.E R29, desc[UR6][R12.64] ;  /* 0x000000060c1d7981 */ /* 0x0000e6000c1e1900 */
[----:B------:R-:W-:Y:S01]  /*2380*/  IMAD.WIDE.U32 R16, R17, 0x4, R14 ;  /* 0x0000000411107825 */ /* 0x000fe200078e000e */
[----:B------:R-:W-:-:S04]  /*2390*/  IADD3 R19, PT, PT, R6, 0x300, RZ ;  /* 0x0000030006137810 */ /* 0x000fc80007ffe0ff */
[----:B------:R1:W4:Y:S01]  /*23a0*/  LDG.E R27, desc[UR6][R16.64] ;  /* 0x00000006101b7981 */ /* 0x000322000c1e1900 */
[----:B------:R-:W-:Y:S01]  /*23b0*/  IMAD.WIDE.U32 R18, R19, 0x4, R14 ;  /* 0x0000000413127825 */ /* 0x000fe200078e000e */
[----:B------:R-:W-:-:S04]  /*23c0*/  IADD3 R9, PT, PT, R6, 0x400, RZ ;  /* 0x0000040006097810 */ /* 0x000fc80007ffe0ff */
[----:B------:R5:W4:Y:S01]  /*23d0*/  LDG.E R26, desc[UR6][R18.64] ;  /* 0x00000006121a7981 */ /* 0x000b22000c1e1900 */
[----:B0-----:R-:W-:Y:S01]  /*23e0*/  IMAD.WIDE.U32 R12, R9, 0x4, R14 ;  /* 0x00000004090c7825 */ /* 0x001fe200078e000e */
[----:B------:R-:W-:-:S04]  /*23f0*/  IADD3 R21, PT, PT, R6, 0x500, RZ ;  /* 0x0000050006157810 */ /* 0x000fc80007ffe0ff */
[----:B------:R-:W4:Y:S01]  /*2400*/  LDG.E R25, desc[UR6][R12.64] ;  /* 0x000000060c197981 */ /* 0x000f22000c1e1900 */
[----:B------:R-:W-:Y:S01]  /*2410*/  IMAD.WIDE.U32 R20, R21, 0x4, R14 ;  /* 0x0000000415147825 */ /* 0x000fe200078e000e */
[----:B------:R-:W-:-:S04]  /*2420*/  IADD3 R11, PT, PT, R6, 0x600, RZ ;  /* 0x00000600060b7810 */ /* 0x000fc80007ffe0ff */
[----:B------:R-:W4:Y:S01]  /*2430*/  LDG.E R24, desc[UR6][R20.64] ;  /* 0x0000000614187981 */ /* 0x000f22000c1e1900 */
[----:B------:R-:W-:-:S04]  /*2440*/  IMAD.WIDE.U32 R10, R11, 0x4, R14 ;  /* 0x000000040b0a7825 */ /* 0x000fc800078e000e */
[C---:B-1----:R-:W-:Y:S01]  /*2450*/  VIADD R17, R6.reuse, 0x700 ;  /* 0x0000070006117836 */ /* 0x042fe20000000000 */
[----:B------:R-:W4:Y:S01]  /*2460*/  LDG.E R23, desc[UR6][R10.64] ;  /* 0x000000060a177981 */ /* 0x000f22000c1e1900 */
[----:B-----5:R-:W-:Y:S02]  /*2470*/  IADD3 R19, PT, PT, R6, 0x800, RZ ;  /* 0x0000080006137810 */ /* 0x020fe40007ffe0ff */
[----:B------:R-:W-:-:S05]  /*2480*/  IMAD.WIDE.U32 R16, R17, 0x4, R14 ;  /* 0x0000000411107825 */ /* 0x000fca00078e000e */
[----:B------:R0:W5:Y:S01]  /*2490*/  LDG.E R22, desc[UR6][R16.64] ;  /* 0x0000000610167981 */ /* 0x000162000c1e1900 */
[----:B------:R-:W-:Y:S01]  /*24a0*/  IMAD.WIDE.U32 R18, R19, 0x4, R14 ;  /* 0x0000000413127825 */ /* 0x000fe200078e000e */
[----:B------:R-:W-:-:S04]  /*24b0*/  IADD3 R9, PT, PT, R6, 0x900, RZ ;  /* 0x0000090006097810 */ /* 0x000fc80007ffe0ff */
[----:B------:R1:W5:Y:S01]  /*24c0*/  LDG.E R13, desc[UR6][R18.64] ;  /* 0x00000006120d7981 */ /* 0x000362000c1e1900 */
[----:B0-----:R-:W-:Y:S01]  /*24d0*/  IMAD.WIDE.U32 R16, R9, 0x4, R14 ;  /* 0x0000000409107825 */ /* 0x001fe200078e000e */
[----:B------:R-:W-:-:S04]  /*24e0*/  IADD3 R9, PT, PT, R6, 0xa00, RZ ;  /* 0x00000a0006097810 */ /* 0x000fc80007ffe0ff */
[----:B------:R0:W5:Y:S01]  /*24f0*/  LDG.E R12, desc[UR6][R16.64] ;  /* 0x00000006100c7981 */ /* 0x000162000c1e1900 */
[----:B------:R-:W-:Y:S01]  /*2500*/  IMAD.WIDE.U32 R10, R9, 0x4, R14 ;  /* 0x00000004090a7825 */ /* 0x000fe200078e000e */
[----:B------:R-:W-:-:S05]  /*2510*/  IADD3 R21, PT, PT, R6, 0xb00, RZ ;  /* 0x00000b0006157810 */ /* 0x000fca0007ffe0ff */
[----:B------:R-:W5:Y:S01]  /*2520*/  LDG.E R11, desc[UR6][R10.64] ;  /* 0x000000060a0b7981 */ /* 0x000f62000c1e1900 */
[----:B------:R-:W-:-:S04]  /*2530*/  IMAD.WIDE.U32 R20, R21, 0x4, R14 ;  /* 0x0000000415147825 */ /* 0x000fc800078e000e */
[C---:B------:R-:W-:Y:S01]  /*2540*/  VIADD R9, R6.reuse, 0xc00 ;  /* 0x00000c0006097836 */ /* 0x040fe20000000000 */
[----:B------:R-:W5:Y:S03]  /*2550*/  LDG.E R10, desc[UR6][R20.64] ;  /* 0x00000006140a7981 */ /* 0x000f66000c1e1900 */
[----:B-1----:R-:W-:Y:S01]  /*2560*/  IMAD.WIDE.U32 R18, R9, 0x4, R14 ;  /* 0x0000000409127825 */ /* 0x002fe200078e000e */
[----:B0-----:R-:W-:-:S04]  /*2570*/  IADD3 R17, PT, PT, R6, 0xd00, RZ ;  /* 0x00000d0006117810 */ /* 0x001fc80007ffe0ff */
[----:B------:R0:W5:Y:S01]  /*2580*/  LDG.E R9, desc[UR6][R18.64] ;  /* 0x0000000612097981 */ /* 0x000162000c1e1900 */
[----:B------:R-:W-:-:S06]  /*2590*/  IMAD.WIDE.U32 R16, R17, 0x4, R14 ;  /* 0x0000000411107825 */ /* 0x000fcc00078e000e */
[----:B------:R-:W5:Y:S01]  /*25a0*/  LDG.E R16, desc[UR6][R16.64] ;  /* 0x0000000610107981 */ /* 0x000f62000c1e1900 */
[----:B0-----:R-:W-:-:S05]  /*25b0*/  IADD3 R19, PT, PT, R6, 0xe00, RZ ;  /* 0x00000e0006137810 */ /* 0x001fca0007ffe0ff */
[----:B------:R-:W-:Y:S01]  /*25c0*/  IMAD.WIDE.U32 R18, R19, 0x4, R14 ;  /* 0x0000000413127825 */ /* 0x000fe200078e000e */
[----:B------:R-:W-:-:S04]  /*25d0*/  IADD3 R21, PT, PT, R6, 0xf00, RZ ;  /* 0x00000f0006157810 */ /* 0x000fc80007ffe0ff */
[----:B------:R0:W5:Y:S01]  /*25e0*/  LDG.E R17, desc[UR6][R18.64] ;  /* 0x0000000612117981 */ /* 0x000162000c1e1900 */
[----:B------:R-:W-:-:S06]  /*25f0*/  IMAD.WIDE.U32 R20, R21, 0x4, R14 ;  /* 0x0000000415147825 */ /* 0x000fcc00078e000e */
[----:B------:R-:W5:Y:S01]  /*2600*/  LDG.E R20, desc[UR6][R20.64] ;  /* 0x0000000614147981 */ /* 0x000f62000c1e1900 */
[----:B------:R-:W-:-:S05]  /*2610*/  VIADD R7, R7, 0x10 ;  /* 0x0000001007077836 */ /* 0x000fca0000000000 */
[----:B------:R-:W-:Y:S02]  /*2620*/  ISETP.NE.AND P0, PT, R7, RZ, PT ;  /* 0x000000ff0700720c */ /* 0x000fe40003f05270 */
[----:B------:R-:W-:Y:S02]  /*2630*/  IADD3 R3, PT, PT, R3, 0x1000, RZ ;  /* 0x0000100003037810 */ /* 0x000fe40007ffe0ff */
[----:B------:R-:W-:Y:S02]  /*2640*/  IADD3 R6, PT, PT, R6, 0x1000, RZ ;  /* 0x0000100006067810 */ /* 0x000fe40007ffe0ff */
[----:B--2---:R-:W-:-:S05]  /*2650*/  IADD3 R2, PT, PT, R2, 0x1, RZ ;  /* 0x0000000102027810 */ /* 0x004fca0007ffe0ff */
[-C--:B------:R-:W-:Y:S02]  /*2660*/  IMAD R28, R28, R2.reuse, RZ ;  /* 0x000000021c1c7224 */ /* 0x080fe400078e02ff */
[----:B0-----:R-:W-:-:S04]  /*2670*/  IMAD.WIDE.U32 R18, R8, R2, RZ ;  /* 0x0000000208127225 */ /* 0x001fc800078e00ff */
[----:B---3--:R-:W-:Y:S01]  /*2680*/  VIADD R2, R29, 0x1 ;  /* 0x000000011d027836 */ /* 0x008fe20000000000 */
[----:B------:R-:W-:-:S03]  /*2690*/  IADD3 R8, PT, PT, R19, R28, RZ ;  /* 0x0000001c13087210 */ /* 0x000fc60007ffe0ff */
[----:B------:R-:W-:-:S04]  /*26a0*/  IMAD.WIDE.U32 R28, R18, R2, RZ ;  /* 0x00000002121c7225 */ /* 0x000fc800078e00ff */
[----:B------:R-:W-:Y:S01]  /*26b0*/  IMAD R2, R8, R2, RZ ;  /* 0x0000000208027224 */ /* 0x000fe200078e02ff */
[----:B----4-:R-:W-:-:S04]  /*26c0*/  IADD3 R27, PT, PT, R27, 0x1, RZ ;  /* 0x000000011b1b7810 */ /* 0x010fc80007ffe0ff */
[----:B------:R-:W-:Y:S01]  /*26d0*/  IADD3 R2, PT, PT, R29, R2, RZ ;  /* 0x000000021d027210 */ /* 0x000fe20007ffe0ff */
[----:B------:R-:W-:Y:S01]  /*26e0*/  IMAD.WIDE.U32 R28, R28, R27, RZ ;  /* 0x0000001b1c1c7225 */ /* 0x000fe200078e00ff */
[----:B------:R-:W-:-:S03]  /*26f0*/  IADD3 R19, PT, PT, R26, 0x1, RZ ;  /* 0x000000011a137810 */ /* 0x000fc60007ffe0ff */
[----:B------:R-:W-:-:S04]  /*2700*/  IMAD R27, R2, R27, RZ ;  /* 0x0000001b021b7224 */ /* 0x000fc800078e02ff */
        /* <DEDUP_REMOVED lines=15> */
[----:B-----5:R-:W-:-:S04]  /*2800*/  IADD3 R19, PT, PT, R22, 0x1, RZ ;  /* 0x0000000116137810 */ /* 0x020fc80007ffe0ff */
        /* <DEDUP_REMOVED lines=36> */
[----:B------:R-:W-:Y:S06]  /*2a50*/  @P0 BRA `(.L_x_865) ;  /* 0xfffffff800300947 */ /* 0x000fec000383ffff */
[----:B------:R-:W-:Y:S05]  /*2a60*/  BSYNC.RECONVERGENT B3 ;  /* 0x0000000000037941 */ /* 0x000fea0003800200 */
.L_x_864:
[----:B------:R-:W-:-:S07]  /*2a70*/  IADD3 R9, PT, PT, R3, -0x800, RZ ;  /* 0xfffff80003097810 */ /* 0x000fce0007ffe0ff */
.L_x_863:
[----:B------:R-:W-:Y:S05]  /*2a80*/  BSYNC.RECONVERGENT B2 ;  /* 0x0000000000027941 */ /* 0x000fea0003800200 */
.L_x_862:
        /* <DEDUP_REMOVED lines=8> */
[C---:B------:R-:W-:Y:S01]  /*2b10*/  IMAD.WIDE.U32 R2, R7.reuse, 0x4, R14 ;  /* 0x0000000407027825 */ /* 0x040fe200078e000e */
[----:B------:R-:W-:-:S04]  /*2b20*/  IADD3 R21, PT, PT, R7, 0x100, RZ ;  /* 0x0000010007157810 */ /* 0x000fc80007ffe0ff */
[----:B------:R0:W2:Y:S01]  /*2b30*/  LDG.E R10, desc[UR6][R2.64] ;  /* 0x00000006020a7981 */ /* 0x0000a2000c1e1900 */
[----:B------:R-:W-:Y:S01]  /*2b40*/  IMAD.WIDE.U32 R20, R21, 0x4, R14 ;  /* 0x0000000415147825 */ /* 0x000fe200078e000e */
[----:B------:R-:W-:-:S04]  /*2b50*/  IADD3 R23, PT, PT, R7, 0x200, RZ ;  /* 0x0000020007177810 */ /* 0x000fc80007ffe0ff */
[----:B------:R2:W3:Y:S01]  /*2b60*/  LDG.E R11, desc[UR6][R20.64] ;  /* 0x00000006140b7981 */ /* 0x0004e2000c1e1900 */
[----:B------:R-:W-:Y:S01]  /*2b70*/  IMAD.WIDE.U32 R22, R23, 0x4, R14 ;  /* 0x0000000417167825 */ /* 0x000fe200078e000e */
[----:B------:R-:W-:-:S04]  /*2b80*/  IADD3 R25, PT, PT, R7, 0x300, RZ ;  /* 0x0000030007197810 */ /* 0x000fc80007ffe0ff */
[----:B------:R1:W4:Y:S01]  /*2b90*/  LDG.E R13, desc[UR6][R22.64] ;  /* 0x00000006160d7981 */ /* 0x000322000c1e1900 */
[----:B------:R-:W-:Y:S01]  /*2ba0*/  IMAD.WIDE.U32 R24, R25, 0x4, R14 ;  /* 0x0000000419187825 */ /* 0x000fe200078e000e */
[----:B------:R-:W-:-:S04]  /*2bb0*/  IADD3 R27, PT, PT, R7, 0x400, RZ ;  /* 0x00000400071b7810 */ /* 0x000fc80007ffe0ff */
[----:B------:R-:W5:Y:S01]  /*2bc0*/  LDG.E R12, desc[UR6][R24.64] ;  /* 0x00000006180c7981 */ /* 0x000f62000c1e1900 */
[----:B------:R-:W-:Y:S01]  /*2bd0*/  IMAD.WIDE.U32 R26, R27, 0x4, R14 ;  /* 0x000000041b1a7825 */ /* 0x000fe200078e000e */
[----:B------:R-:W-:-:S04]  /*2be0*/  IADD3 R17, PT, PT, R7, 0x500, RZ ;  /* 0x0000050007117810 */ /* 0x000fc80007ffe0ff */
[----:B------:R-:W5:Y:S01]  /*2bf0*/  LDG.E R5, desc[UR6][R26.64] ;  /* 0x000000061a057981 */ /* 0x000f62000c1e1900 */
[----:B------:R-:W-:-:S04]  /*2c00*/  IMAD.WIDE.U32 R16, R17, 0x4, R14 ;  /* 0x0000000411107825 */ /* 0x000fc800078e000e */
[----:B0-----:R-:W-:Y:S02]  /*2c10*/  VIADD R3, R7, 0x600 ;  /* 0x0000060007037836 */ /* 0x001fe40000000000 */
[----:B------:R-:W5:Y:S02]  /*2c20*/  LDG.E R16, desc[UR6][R16.64] ;  /* 0x0000000610107981 */ /* 0x000f64000c1e1900 */
[----:B------:R-:W-:Y:S01]  /*2c30*/  IMAD.WIDE.U32 R2, R3, 0x4, R14 ;  /* 0x0000000403027825 */ /* 0x000fe200078e000e */
[----:B------:R-:W-:-:S05]  /*2c40*/  IADD3 R7, PT, PT, R7, 0x700, RZ ;  /* 0x0000070007077810 */ /* 0x000fca0007ffe0ff */
[----:B------:R5:W5:Y:S01]  /*2c50*/  LDG.E R2, desc[UR6][R2.64] ;  /* 0x0000000602027981 */ /* 0x000b62000c1e1900 */
[----:B------:R-:W-:-:S06]  /*2c60*/  IMAD.WIDE.U32 R6, R7, 0x4, R14 ;  /* 0x0000000407067825 */ /* 0x000fcc00078e000e */
[----:B------:R-:W5:Y:S01]  /*2c70*/  LDG.E R6, desc[UR6][R6.64] ;  /* 0x0000000606067981 */ /* 0x000f62000c1e1900 */
[----:B------:R-:W-:Y:S02]  /*2c80*/  IADD3 R9, PT, PT, R9, 0x800, RZ ;  /* 0x0000080009097810 */ /* 0x000fe40007ffe0ff */
[----:B--2---:R-:W-:-:S05]  /*2c90*/  IADD3 R21, PT, PT, R10, 0x1, RZ ;  /* 0x000000010a157810 */ /* 0x004fca0007ffe0ff */
[-C--:B-1----:R-:W-:Y:S01]  /*2ca0*/  IMAD R23, R28, R21.reuse, RZ ;  /* 0x000000151c177224 */ /* 0x082fe200078e02ff */
[----:B---3--:R-:W-:Y:S01]  /*2cb0*/  IADD3 R19, PT, PT, R11, 0x1, RZ ;  /* 0x000000010b137810 */ /* 0x008fe20007ffe0ff */
[----:B------:R-:W-:-:S05]  /*2cc0*/  IMAD.WIDE.U32 R20, R8, R21, RZ ;  /* 0x0000001508147225 */ /* 0x000fca00078e00ff */
[----:B------:R-:W-:Y:S01]  /*2cd0*/  IADD3 R8, PT, PT, R21, R23, RZ ;  /* 0x0000001715087210 */ /* 0x000fe20007ffe0ff */
[----:B------:R-:W-:Y:S01]  /*2ce0*/  IMAD.WIDE.U32 R10, R20, R19, RZ ;  /* 0x00000013140a7225 */ /* 0x000fe200078e00ff */
[----:B----4-:R-:W-:-:S03]  /*2cf0*/  IADD3 R13, PT, PT, R13, 0x1, RZ ;  /* 0x000000010d0d7810 */ /* 0x010fc60007ffe0ff */
[----:B------:R-:W-:Y:S01]  /*2d00*/  IMAD R19, R8, R19, RZ ;  /* 0x0000001308137224 */ /* 0x000fe200078e02ff */
[----:B-----5:R-:W-:-:S03]  /*2d10*/  IADD3 R3, PT, PT, R12, 0x1, RZ ;  /* 0x000000010c037810 */ /* 0x020fc60007ffe0ff */
[----:B------:R-:W-:Y:S02]  /*2d20*/  IMAD.IADD R8, R11, 0x1, R19 ;  /* 0x000000010b087824 */ /* 0x000fe400078e0213 */
[----:B------:R-:W-:Y:S01]  /*2d30*/  IMAD.WIDE.U32 R10, R10, R13, RZ ;  /* 0x0000000d0a0a7225 */ /* 0x000fe200078e00ff */
[----:B------:R-:W-:-:S03]  /*2d40*/  IADD3 R5, PT, PT, R5, 0x1, RZ ;  /* 0x0000000105057810 */ /* 0x000fc60007ffe0ff */
        /* <DEDUP_REMOVED lines=19> */
[----:B------:R-:W-:-:S03]  /*2e80*/  IMAD.MOV.U32 R8, RZ, RZ, R10 ;  /* 0x000000ffff087224 */ /* 0x000fc600078e000a */
[----:B------:R-:W-:-:S07]  /*2e90*/  IADD3 R28, PT, PT, R11, R3, RZ ;  /* 0x000000030b1c7210 */ /* 0x000fce0007ffe0ff */
.L_x_867:
[----:B------:R-:W-:Y:S05]  /*2ea0*/  BSYNC.RECONVERGENT B2 ;  /* 0x0000000000027941 */ /* 0x000fea0003800200 */
.L_x_866:
[----:B------:R-:W-:Y:S05]  /*2eb0*/  @!P1 BRA `(.L_x_861) ;  /* 0x0000000000c49947 */ /* 0x000fea0003800000 */
[----:B------:R-:W-:Y:S01]  /*2ec0*/  ISETP.GE.U32.AND P0, PT, R18, 0x4, PT ;  /* 0x000000041200780c */ /* 0x000fe20003f06070 */
[----:B------:R-:W-:Y:S01]  /*2ed0*/  BSSY.RECONVERGENT B2, `(.L_x_868) ;  /* 0x0000022000027945 */ /* 0x000fe20003800200 */
[----:B------:R-:W-:-:S04]  /*2ee0*/  LOP3.LUT R4, R4, 0x3, RZ, 0xc0, !PT ;  /* 0x0000000304047812 */ /* 0x000fc800078ec0ff */
[----:B------:R-:W-:-:S07]  /*2ef0*/  ISETP.NE.AND P1, PT, R4, RZ, PT ;  /* 0x000000ff0400720c */ /* 0x000fce0003f25270 */
[----:B------:R-:W-:Y:S06]  /*2f00*/  @!P0 BRA `(.L_x_869) ;  /* 0x0000000000788947 */ /* 0x000fec0003800000 */
[----:B------:R-:W-:-:S04]  /*2f10*/  IADD3 R5, PT, PT, R9, UR4, RZ ;  /* 0x0000000409057c10 */ /* 0x000fc8000fffe0ff */
[C---:B------:R-:W-:Y:S01]  /*2f20*/  IADD3 R7, PT, PT, R5.reuse, 0x100, RZ ;  /* 0x0000010005077810 */ /* 0x040fe20007ffe0ff */
[----:B------:R-:W-:-:S06]  /*2f30*/  IMAD.WIDE.U32 R2, R5, 0x4, R14 ;  /* 0x0000000405027825 */ /* 0x000fcc00078e000e */
[----:B------:R-:W2:Y:S01]  /*2f40*/  LDG.E R2, desc[UR6][R2.64] ;  /* 0x0000000602027981 */ /* 0x000ea2000c1e1900 */
[----:B------:R-:W-:Y:S01]  /*2f50*/  IMAD.WIDE.U32 R6, R7, 0x4, R14 ;  /* 0x0000000407067825 */ /* 0x000fe200078e000e */
[----:B------:R-:W-:-:S05]  /*2f60*/  IADD3 R11, PT, PT, R5, 0x200, RZ ;  /* 0x00000200050b7810 */ /* 0x000fca0007ffe0ff */
        /* <DEDUP_REMOVED lines=16> */
[----:B------:R-:W-:Y:S01]  /*3070*/  IMAD.WIDE.U32 R2, R2, R10, RZ ;  /* 0x0000000a02027225 */ /* 0x000fe200078e00ff */
[----:B-----5:R-:W-:-:S03]  /*3080*/  IADD3 R12, PT, PT, R12, 0x1, RZ ;  /* 0x000000010c0c7810 */ /* 0x020fc60007ffe0ff */
[----:B------:R-:W-:-:S04]  /*3090*/  IMAD R17, R17, R10, RZ ;  /* 0x0000000a11117224 */ /* 0x000fc800078e02ff */
[----:B------:R-:W-:Y:S02]  /*30a0*/  IMAD.IADD R17, R3, 0x1, R17 ;  /* 0x0000000103117824 */ /* 0x000fe400078e0211 */
[----:B------:R-:W-:-:S04]  /*30b0*/  IMAD.WIDE.U32 R2, R2, R12, RZ ;  /* 0x0000000c02027225 */ /* 0x000fc800078e00ff */
[----:B------:R-:W-:Y:S01]  /*30c0*/  IMAD R17, R17, R12, RZ ;  /* 0x0000000c11117224 */ /* 0x000fe200078e02ff */
[----:B------:R-:W-:-:S04]  /*30d0*/  MOV R8, R2 ;  /* 0x0000000200087202 */ /* 0x000fc80000000f00 */
[----:B------:R-:W-:-:S07]  /*30e0*/  IADD3 R28, PT, PT, R3, R17, RZ ;  /* 0x00000011031c7210 */ /* 0x000fce0007ffe0ff */
.L_x_869:
[----:B------:R-:W-:Y:S05]  /*30f0*/  BSYNC.RECONVERGENT B2 ;  /* 0x0000000000027941 */ /* 0x000fea0003800200 */
.L_x_868:
[----:B------:R-:W-:Y:S05]  /*3100*/  @!P1 BRA `(.L_x_861) ;  /* 0x0000000000309947 */ /* 0x000fea0003800000 */
[----:B------:R-:W-:Y:S02]  /*3110*/  IADD3 R5, PT, PT, R9, UR4, RZ ;  /* 0x0000000409057c10 */ /* 0x000fe4000fffe0ff */
[----:B------:R-:W-:-:S07]  /*3120*/  IADD3 R4, PT, PT, -R4, RZ, RZ ;  /* 0x000000ff04047210 */ /* 0x000fce0007ffe1ff */
.L_x_870:
[----:B------:R-:W-:-:S06]  /*3130*/  IMAD.WIDE.U32 R2, R5, 0x4, R14 ;  /* 0x0000000405027825 */ /* 0x000fcc00078e000e */
[----:B------:R-:W2:Y:S01]  /*3140*/  LDG.E R2, desc[UR6][R2.64] ;  /* 0x0000000602027981 */ /* 0x000ea2000c1e1900 */
[----:B------:R-:W-:Y:S02]  /*3150*/  IADD3 R4, PT, PT, R4, 0x1, RZ ;  /* 0x0000000104047810 */ /* 0x000fe40007ffe0ff */
[----:B------:R-:W-:Y:S02]  /*3160*/  IADD3 R5, PT, PT, R5, 0x100, RZ ;  /* 0x0000010005057810 */ /* 0x000fe40007ffe0ff */
[----:B------:R-:W-:Y:S01]  /*3170*/  ISETP.NE.AND P0, PT, R4, RZ, PT ;  /* 0x000000ff0400720c */ /* 0x000fe20003f05270 */
[----:B--2---:R-:W-:-:S04]  /*3180*/  VIADD R9, R2, 0x1 ;  /* 0x0000000102097836 */ /* 0x004fc80000000000 */
[-C--:B------:R-:W-:Y:S02]  /*3190*/  IMAD R7, R28, R9.reuse, RZ ;  /* 0x000000091c077224 */ /* 0x080fe400078e02ff */
[----:B------:R-:W-:-:S05]  /*31a0*/  IMAD.WIDE.U32 R8, R8, R9, RZ ;  /* 0x0000000908087225 */ /* 0x000fca00078e00ff */
[----:B------:R-:W-:Y:S01]  /*31b0*/  IADD3 R28, PT, PT, R9, R7, RZ ;  /* 0x00000007091c7210 */ /* 0x000fe20007ffe0ff */
[----:B------:R-:W-:Y:S06]  /*31c0*/  @P0 BRA `(.L_x_870) ;  /* 0xfffffffc00d80947 */ /* 0x000fec000383ffff */
.L_x_861:
[----:B------:R-:W-:Y:S05]  /*31d0*/  BSYNC.RECONVERGENT B1 ;  /* 0x0000000000017941 */ /* 0x000fea0003800200 */
.L_x_859:
        /* <DEDUP_REMOVED lines=47> */
[----:B------:R-:W-:Y:S02]  /*34d0*/  @!P1 SHF.R.U32.HI R4, RZ, 0x2, R0 ;  /* 0x00000002ff049819 */ /* 0x000fe40000011600 */
[----:B------:R-:W-:Y:S01]  /*34e0*/  ISETP.NE.AND P0, PT, R0, RZ, PT ;  /* 0x000000ff0000720c */ /* 0x000fe20003f05270 */
[----:B------:R-:W-:Y:S01]  /*34f0*/  IMAD R5, R5, R2, RZ ;  /* 0x0000000205057224 */ /* 0x000fe200078e02ff */
[----:B------:R-:W-:-:S03]  /*3500*/  @!P1 LOP3.LUT R4, R4, 0xf8, RZ, 0xc0, !PT ;  /* 0x000000f804049812 */ /* 0x000fc600078ec0ff */
[----:B------:R-:W-:Y:S01]  /*3510*/  IMAD R5, R3, R10, R5 ;  /* 0x0000000a03057224 */ /* 0x000fe200078e0205 */
[----:B------:R-:W-:-:S04]  /*3520*/  @!P1 IADD3 R7, PT, PT, R4, R7, RZ ;  /* 0x0000000704079210 */ /* 0x000fc80007ffe0ff */
        /* <DEDUP_REMOVED lines=39> */
.L_x_857:
[----:B------:R-:W-:Y:S05]  /*37a0*/  BSYNC.RECONVERGENT B0 ;  /* 0x0000000000007941 */ /* 0x000fea0003800200 */
.L_x_842:
[----:B------:R-:W-:Y:S05]  /*37b0*/  @P0 EXIT ;  /* 0x000000000000094d */ /* 0x000fea0003800000 */
[----:B------:R-:W0:Y:S01]  /*37c0*/  LDCU.64 UR4, c[0x0][0x398] ;  /* 0x00007300ff0477ac */ /* 0x000e220008000a00 */
[----:B-1----:R-:W1:Y:S01]  /*37d0*/  LDC.64 R4, c[0x0][0x388] ;  /* 0x0000e200ff047b82 */ /* 0x002e620000000a00 */
[----:B0-2---:R-:W-:Y:S02]  /*37e0*/  IMAD R9, R9, UR4, RZ ;  /* 0x0000000409097c24 */ /* 0x005fe4000f8e02ff */
[----:B------:R-:W-:-:S04]  /*37f0*/  IMAD.WIDE.U32 R2, R8, UR4, RZ ;  /* 0x0000000408027c25 */ /* 0x000fc8000f8e00ff */
[----:B------:R-:W-:-:S05]  /*3800*/  IMAD R9, R8, UR5, R9 ;  /* 0x0000000508097c24 */ /* 0x000fca000f8e0209 */
[----:B------:R-:W-:-:S05]  /*3810*/  IADD3 R3, PT, PT, R3, R9, RZ ;  /* 0x0000000903037210 */ /* 0x000fca0007ffe0ff */
[----:B-1----:R-:W-:Y:S01]  /*3820*/  STG.E.64 desc[UR6][R4.64], R2 ;  /* 0x0000000204007986 */ /* 0x002fe2000c101b06 */
[----:B------:R-:W-:Y:S05]  /*3830*/  EXIT ;  /* 0x000000000000794d */ /* 0x000fea0003800000 */
.L_x_871:
        /* <DEDUP_REMOVED lines=12> */
.L_x_1290:


//--------------------- .text._ZN3cub18CUB_300001_SM_10006detail9transform16transform_kernelINS2_10policy_hubILb1EN4cuda3std3__45tupleIJN6thrust24THRUST_300001_SM_1000_NS6detail15normal_iteratorINSA_10device_ptrIdEEEEEEEE10policy1000El11abs_functorIdESF_JPdEEEvT0_iT1_T2_DpNS2_10kernel_argIT3_EE --------------------------
	.section	.text._ZN3cub18CUB_300001_SM_10006detail9transform16transform_kernelINS2_10policy_hubILb1EN4cuda3std3__45tupleIJN6thrust24THRUST_300001_SM_1000_NS6detail15normal_iteratorINSA_10device_ptrIdEEEEEEEE10policy1000El11abs_functorIdESF_JPdEEEvT0_iT1_T2_DpNS2_10kernel_argIT3_EE,"ax",@progbits
	.align	128
        .global         _ZN3cub18CUB_300001_SM_10006detail9transform16transform_kernelINS2_10policy_hubILb1EN4cuda3std3__45tupleIJN6thrust24THRUST_300001_SM_1000_NS6detail15normal_iteratorINSA_10device_ptrIdEEEEEEEE10policy1000El11abs_functorIdESF_JPdEEEvT0_iT1_T2_DpNS2_10kernel_argIT3_EE
        .type           _ZN3cub18CUB_300001_SM_10006detail9transform16transform_kernelINS2_10policy_hubILb1EN4cuda3std3__45tupleIJN6thrust24THRUST_300001_SM_1000_NS6detail15normal_iteratorINSA_10device_ptrIdEEEEEEEE10policy1000El11abs_functorIdESF_JPdEEEvT0_iT1_T2_DpNS2_10kernel_argIT3_EE,@function
        .size           _ZN3cub18CUB_300001_SM_10006detail9transform16transform_kernelINS2_10policy_hubILb1EN4cuda3std3__45tupleIJN6thrust24THRUST_300001_SM_1000_NS6detail15normal_iteratorINSA_10device_ptrIdEEEEEEEE10policy1000El11abs_functorIdESF_JPdEEEvT0_iT1_T2_DpNS2_10kernel_argIT3_EE,(.L_x_1291 - _ZN3cub18CUB_300001_SM_10006detail9transform16transform_kernelINS2_10policy_hubILb1EN4cuda3std3__45tupleIJN6thrust24THRUST_300001_SM_1000_NS6detail15normal_iteratorINSA_10device_ptrIdEEEEEEEE10policy1000El11abs_functorIdESF_JPdEEEvT0_iT1_T2_DpNS2_10kernel_argIT3_EE)
        .other          _ZN3cub18CUB_300001_SM_10006detail9transform16transform_kernelINS2_10policy_hubILb1EN4cuda3std3__45tupleIJN6thrust24THRUST_300001_SM_1000_NS6detail15normal_iteratorINSA_10device_ptrIdEEEEEEEE10policy1000El11abs_functorIdESF_JPdEEEvT0_iT1_T2_DpNS2_10kernel_argIT3_EE,@"STO_CUDA_ENTRY STV_DEFAULT"
_ZN3cub18CUB_300001_SM_10006detail9transform16transform_kernelINS2_10policy_hubILb1EN4cuda3std3__45tupleIJN6thrust24THRUST_300001_SM_1000_NS6detail15normal_iteratorINSA_10device_ptrIdEEEEEEEE10policy1000El11abs_functorIdESF_JPdEEEvT0_iT1_T2_DpNS2_10kernel_argIT3_EE:
.text._ZN3cub18CUB_300001_SM_10006detail9transform16transform_kernelINS2_10policy_hubILb1EN4cuda3std3__45tupleIJN6thrust24THRUST_300001_SM_1000_NS6detail15normal_iteratorINSA_10device_ptrIdEEEEEEEE10policy1000El11abs_functorIdESF_JPdEEEvT0_iT1_T2_DpNS2_10kernel_argIT3_EE:
[----:B------:R-:W-:Y:S08]  /*0000*/  LDC R1, c[0x0][0x37c] ;  /* 0x0000df00ff017b82 */ /* 0x000ff00000000800 */
[----:B------:R-:W0:Y:S01]  /*0010*/  LDC R0, c[0x0][0x388] ;  /* 0x0000e200ff007b82 */ /* 0x000e220000000800 */
[----:B------:R-:W1:Y:S01]  /*0020*/  LDCU.64 UR6, c[0x0][0x380] ;  /* 0x00007000ff0677ac */ /* 0x000e620008000a00 */
[----:B------:R-:W2:Y:S01]  /*0030*/  S2R R7, SR_TID.X ;  /* 0x0000000000077919 */ /* 0x000ea20000002100 */
[----:B------:R-:W-:Y:S05]  /*0040*/  BSSY.RECONVERGENT B0, `(.L_x_872) ;  /* 0x000001a000007945 */ /* 0x000fea0003800200 */
[----:B------:R-:W3:Y:S01]  /*0050*/  S2UR UR4, SR_CTAID.X ;  /* 0x00000000000479c3 */ /* 0x000ee20000002500 */
[----:B0-----:R-:W-:-:S05]  /*0060*/  IMAD.SHL.U32 R5, R0, 0x80, RZ ;  /* 0x0000008000057824 */ /* 0x001fca00078e00ff */
[----:B------:R-:W-:Y:S01]  /*0070*/  SHF.R.S32.HI R4, RZ, 0x1f, R5 ;  /* 0x0000001fff047819 */ /* 0x000fe20000011405 */
[----:B---3--:R-:W-:-:S04]  /*0080*/  IMAD.WIDE.U32 R2, R5, UR4, RZ ;  /* 0x0000000405027c25 */ /* 0x008fc8000f8e00ff */
[----:B------:R-:W-:Y:S01]  /*0090*/  IMAD R13, R4, UR4, RZ ;  /* 0x00000004040d7c24 */ /* 0x000fe2000f8e02ff */
[----:B-1----:R-:W-:Y:S01]  /*00a0*/  IADD3 R6, P1, PT, -R2, UR6, RZ ;  /* 0x0000000602067c10 */ /* 0x002fe2000ff3e1ff */
[----:B--2---:R-:W-:Y:S02]  /*00b0*/  IMAD.SHL.U32 R11, R7, 0x80, RZ ;  /* 0x00000080070b7824 */ /* 0x004fe400078e00ff */
[----:B------:R-:W-:Y:S01]  /*00c0*/  IMAD.IADD R13, R3, 0x1, R13 ;  /* 0x00000001030d7824 */ /* 0x000fe200078e020d */
[----:B------:R-:W-:-:S04]  /*00d0*/  ISETP.LT.U32.AND P0, PT, R6, R5, PT ;  /* 0x000000050600720c */ /* 0x000fc80003f01070 */
[----:B------:R-:W-:-:S04]  /*00e0*/  IADD3.X R9, PT, PT, ~R13, UR7, RZ, P1, !PT ;  /* 0x000000070d097c10 */ /* 0x000fc80008ffe5ff */
[----:B------:R-:W-:-:S04]  /*00f0*/  ISETP.LT.AND.EX P0, PT, R9, R4, PT, P0 ;  /* 0x000000040900720c */ /* 0x000fc80003f01300 */
[----:B------:R-:W-:-:S05]  /*0100*/  SEL R6, R6, R5, P0 ;  /* 0x0000000506067207 */ /* 0x000fca0000000000 */
[----:B------:R-:W-:-:S05]  /*0110*/  IMAD.SHL.U32 R4, R6, 0x8, RZ ;  /* 0x0000000806047824 */ /* 0x000fca00078e00ff */
[----:B------:R-:W-:-:S13]  /*0120*/  ISETP.GE.AND P0, PT, R11, R4, PT ;  /* 0x000000040b00720c */ /* 0x000fda0003f06270 */
[----:B------:R-:W-:Y:S05]  /*0130*/  @P0 BRA `(.L_x_873) ;  /* 0x0000000000280947 */ /* 0x000fea0003800000 */
[----:B------:R-:W0:Y:S02]  /*0140*/  LDC.64 R8, c[0x0][0x398] ;  /* 0x0000e600ff087b82 */ /* 0x000e240000000a00 */
[----:B0-----:R-:W-:-:S04]  /*0150*/  LEA R8, P0, R2, R8, 0x3 ;  /* 0x0000000802087211 */ /* 0x001fc800078018ff */
[----:B------:R-:W-:-:S03]  /*0160*/  LEA.HI.X R9, R2, R9, R13, 0x3, P0 ;  /* 0x0000000902097211 */ /* 0x000fc600000f1c0d */
[----:B------:R-:W-:-:S07]  /*0170*/  IMAD.WIDE.U32 R8, R7, 0x80, R8 ;  /* 0x0000008007087825 */ /* 0x000fce00078e0008 */
.L_x_874:
[----:B------:R-:W-:Y:S01]  /*0180*/  VIADD R11, R11, 0x4000 ;  /* 0x000040000b0b7836 */ /* 0x000fe20000000000 */
[----:B------:R0:W-:Y:S04]  /*0190*/  CCTL.E.PF2 [R8] ;  /* 0x000000000800798f */ /* 0x0001e80000800100 */
[----:B------:R-:W-:Y:S02]  /*01a0*/  ISETP.GE.AND P0, PT, R11, R4, PT ;  /* 0x000000040b00720c */ /* 0x000fe40003f06270 */
[----:B0-----:R-:W-:-:S05]  /*01b0*/  IADD3 R8, P1, PT, R8, 0x4000, RZ ;  /* 0x0000400008087810 */ /* 0x001fca0007f3e0ff */
[----:B------:R-:W-:-:S06]  /*01c0*/  IMAD.X R9, RZ, RZ, R9, P1 ;  /* 0x000000ffff097224 */ /* 0x000fcc00008e0609 */
[----:B------:R-:W-:Y:S05]  /*01d0*/  @!P0 BRA `(.L_x_874) ;  /* 0xfffffffc00e88947 */ /* 0x000fea000383ffff */
.L_x_873:
[----:B------:R-:W-:Y:S05]  /*01e0*/  BSYNC.RECONVERGENT B0 ;  /* 0x0000000000007941 */ /* 0x000fea0003800200 */
.L_x_872:
[----:B------:R-:W0:Y:S01]  /*01f0*/  LDCU.128 UR8, c[0x0][0x390] ;  /* 0x00007200ff0877ac */ /* 0x000e220008000c00 */
[----:B------:R-:W-:Y:S01]  /*0200*/  ISETP.NE.AND P0, PT, R5, R6, PT ;  /* 0x000000060500720c */ /* 0x000fe20003f05270 */
[C---:B------:R-:W-:Y:S01]  /*0210*/  IMAD.SHL.U32 R3, R2.reuse, 0x8, RZ ;  /* 0x0000000802037824 */ /* 0x040fe200078e00ff */
[----:B------:R-:W-:Y:S01]  /*0220*/  SHF.L.U64.HI R8, R2, 0x3, R13 ;  /* 0x0000000302087819 */ /* 0x000fe2000001020d */
[----:B------:R-:W1:Y:S03]  /*0230*/  LDCU.64 UR4, c[0x0][0x358] ;  /* 0x00006b00ff0477ac */ /* 0x000e660008000a00 */
[C---:B0-----:R-:W-:Y:S02]  /*0240*/  IADD3 R4, P1, PT, R3.reuse, UR10, RZ ;  /* 0x0000000a03047c10 */ /* 0x041fe4000ff3e0ff */
[----:B------:R-:W-:Y:S02]  /*0250*/  IADD3 R2, P2, PT, R3, UR8, RZ ;  /* 0x0000000803027c10 */ /* 0x000fe4000ff5e0ff */
[----:B------:R-:W-:-:S02]  /*0260*/  IADD3.X R5, PT, PT, R8, UR11, RZ, P1, !PT ;  /* 0x0000000b08057c10 */ /* 0x000fc40008ffe4ff */
[----:B------:R-:W-:Y:S01]  /*0270*/  IADD3.X R3, PT, PT, R8, UR9, RZ, P2, !PT ;  /* 0x0000000908037c10 */ /* 0x000fe200097fe4ff */
[----:B-1----:R-:W-:Y:S08]  /*0280*/  @!P0 BRA `(.L_x_875) ;  /* 0x0000001000008947 */ /* 0x002ff00003800000 */
[----:B------:R-:W-:-:S13]  /*0290*/  ISETP.GE.AND P0, PT, R0, 0x1, PT ;  /* 0x000000010000780c */ /* 0x000fda0003f06270 */
[----:B------:R-:W-:Y:S05]  /*02a0*/  @!P0 EXIT ;  /* 0x000000000000894d */ /* 0x000fea0003800000 */
[C---:B------:R-:W-:Y:S01]  /*02b0*/  ISETP.GE.U32.AND P0, PT, R0.reuse, 0x8, PT ;  /* 0x000000080000780c */ /* 0x040fe20003f06070 */
[----:B------:R-:W-:Y:S01]  /*02c0*/  IMAD.MOV.U32 R10, RZ, RZ, RZ ;  /* 0x000000ffff0a7224 */ /* 0x000fe200078e00ff */
[----:B------:R-:W-:-:S11]  /*02d0*/  LOP3.LUT R16, R0, 0x7, RZ, 0xc0, !PT ;  /* 0x0000000700107812 */ /* 0x000fd600078ec0ff */
[----:B------:R-:W-:Y:S05]  /*02e0*/  @!P0 BRA `(.L_x_876) ;  /* 0x00000008008c8947 */ /* 0x000fea0003800000 */
[----:B------:R-:W-:-:S13]  /*02f0*/  ISETP.GE.AND P0, PT, R7, R6, PT ;  /* 0x000000060700720c */ /* 0x000fda0003f06270 */
[----:B------:R-:W-:-:S06]  /*0300*/  @!P0 IMAD.WIDE.U32 R14, R7, 0x8, R4 ;  /* 0x00000008070e8825 */ /* 0x000fcc00078e0004 */
[----:B------:R-:W2:Y:S01]  /*0310*/  @!P0 LDG.E.64 R14, desc[UR4][R14.64] ;  /* 0x000000040e0e8981 */ /* 0x000ea2000c1e1b00 */
[C---:B------:R-:W-:Y:S02]  /*0320*/  VIADD R13, R7.reuse, 0x80 ;  /* 0x00000080070d7836 */ /* 0x040fe40000000000 */
[----:B------:R-:W-:-:S03]  /*0330*/  @!P0 IMAD.WIDE.U32 R18, R7, 0x8, R2 ;  /* 0x0000000807128825 */ /* 0x000fc600078e0002 */
[----:B------:R-:W-:Y:S01]  /*0340*/  ISETP.GE.AND P6, PT, R13, R6, PT ;  /* 0x000000060d00720c */ /* 0x000fe20003fc6270 */
[----:B--2---:R-:W-:Y:S02]  /*0350*/  @!P0 DADD R8, -RZ, -R14 ;  /* 0x00000000ff088229 */ /* 0x004fe4000000090e */
[----:B------:R-:W-:-:S08]  /*0360*/  @!P0 DSETP.GEU.AND P1, PT, R14, RZ, PT ;  /* 0x000000ff0e00822a */ /* 0x000fd00003f2e000 */
[----:B------:R-:W-:Y:S02]  /*0370*/  @!P0 FSEL R20, R8, R14, !P1 ;  /* 0x0000000e08148208 */ /* 0x000fe40004800000 */
[----:B------:R-:W-:Y:S01]  /*0380*/  @!P0 FSEL R21, R9, R15, !P1 ;  /* 0x0000000f09158208 */ /* 0x000fe20004800000 */
[----:B------:R-:W-:-:S04]  /*0390*/  IMAD.WIDE R8, R13, 0x8, R4 ;  /* 0x000000080d087825 */ /* 0x000fc800078e0204 */
[----:B------:R0:W-:Y:S04]  /*03a0*/  @!P0 STG.E.64 desc[UR4][R18.64], R20 ;  /* 0x0000001412008986 */ /* 0x0001e8000c101b04 */
[----:B------:R-:W2:Y:S01]  /*03b0*/  @!P6 LDG.E.64 R10, desc[UR4][R8.64] ;  /* 0x00000004080ae981 */ /* 0x000ea2000c1e1b00 */
[----:B------:R-:W-:Y:S01]  /*03c0*/  VIADD R17, R7, 0x100 ;  /* 0x0000010007117836 */ /* 0x000fe20000000000 */
[----:B------:R-:W-:Y:S01]  /*03d0*/  BSSY.RECONVERGENT B0, `(.L_x_877) ;  /* 0x000001b000007945 */ /* 0x000fe20003800200 */
[----:B------:R-:W-:-:S03]  /*03e0*/  IMAD.WIDE R12, R13, 0x8, R2 ;  /* 0x000000080d0c7825 */ /* 0x000fc600078e0202 */
[-C--:B------:R-:W-:Y:S01]  /*03f0*/  ISETP.GE.AND P5, PT, R17, R6.reuse, PT ;  /* 0x000000061100720c */ /* 0x080fe20003fa6270 */
[C---:B------:R-:W-:Y:S02]  /*0400*/  VIADD R23, R7.reuse, 0x180 ;  /* 0x0000018007177836 */ /* 0x040fe40000000000 */
[C---:B------:R-:W-:Y:S02]  /*0410*/  VIADD R25, R7.reuse, 0x200 ;  /* 0x0000020007197836 */ /* 0x040fe40000000000 */
[----:B------:R-:W-:Y:S01]  /*0420*/  VIADD R27, R7, 0x280 ;  /* 0x00000280071b7836 */ /* 0x000fe20000000000 */
[-C--:B------:R-:W-:Y:S01]  /*0430*/  ISETP.GE.AND P4, PT, R23, R6.reuse, PT ;  /* 0x000000061700720c */ /* 0x080fe20003f86270 */
[----:B------:R-:W-:Y:S01]  /*0440*/  VIADD R17, R7, 0x300 ;  /* 0x0000030007117836 */ /* 0x000fe20000000000 */
[-C--:B------:R-:W-:Y:S02]  /*0450*/  ISETP.GE.AND P3, PT, R25, R6.reuse, PT ;  /* 0x000000061900720c */ /* 0x080fe40003f66270 */
[----:B------:R-:W-:-:S02]  /*0460*/  ISETP.GE.AND P2, PT, R27, R6, PT ;  /* 0x000000061b00720c */ /* 0x000fc40003f46270 */
[----:B------:R-:W-:Y:S01]  /*0470*/  ISETP.GE.AND P1, PT, R17, R6, PT ;  /* 0x000000061100720c */ /* 0x000fe20003f26270 */
[----:B--2---:R-:W-:Y:S02]  /*0480*/  @!P6 DADD R14, -RZ, -R10 ;  /* 0x00000000ff0ee229 */ /* 0x004fe4000000090a */
[----:B------:R-:W-:-:S08]  /*0490*/  @!P6 DSETP.GEU.AND P0, PT, R10, RZ, PT ;  /* 0x000000ff0a00e22a */ /* 0x000fd00003f0e000 */
[----:B------:R-:W-:Y:S02]  /*04a0*/  @!P6 FSEL R14, R14, R10, !P0 ;  /* 0x0000000a0e0ee208 */ /* 0x000fe40004000000 */
[----:B------:R-:W-:Y:S01]  /*04b0*/  @!P6 FSEL R15, R15, R11, !P0 ;  /* 0x0000000b0f0fe208 */ /* 0x000fe20004000000 */
[----:B------:R-:W-:Y:S01]  /*04c0*/  VIADD R11, R7, 0x380 ;  /* 0x00000380070b7836 */ /* 0x000fe20000000000 */
[----:B------:R-:W-:-:S03]  /*04d0*/  LOP3.LUT R10, R0, 0x7ffffff8, RZ, 0xc0, !PT ;  /* 0x7ffffff8000a7812 */ /* 0x000fc600078ec0ff */
[----:B------:R0:W-:Y:S01]  /*04e0*/  @!P6 STG.E.64 desc[UR4][R12.64], R14 ;  /* 0x0000000e0c00e986 */ /* 0x0001e2000c101b04 */
[----:B------:R-:W-:Y:S02]  /*04f0*/  ISETP.GE.AND P0, PT, R11, R6, PT ;  /* 0x000000060b00720c */ /* 0x000fe40003f06270 */
[----:B------:R-:W-:Y:S01]  /*0500*/  ISETP.NE.AND P6, PT, R10, 0x8, PT ;  /* 0x000000080a00780c */ /* 0x000fe20003fc5270 */
[----:B------:R-:W-:-:S12]  /*0510*/  @P5 BRA `(.L_x_878) ;  /* 0x0000000000185947 */ /* 0x000fd80003800000 */
[----:B0-----:R-:W2:Y:S02]  /*0520*/  LDG.E.64 R14, desc[UR4][R8.64+0x400] ;  /* 0x00040004080e7981 */ /* 0x001ea4000c1e1b00 */
[----:B--2---:R-:W-:Y:S02]  /*0530*/  DADD R18, -RZ, -R14 ;  /* 0x00000000ff127229 */ /* 0x004fe4000000090e */
[----:B------:R-:W-:-:S08]  /*0540*/  DSETP.GEU.AND P5, PT, R14, RZ, PT ;  /* 0x000000ff0e00722a */ /* 0x000fd00003fae000 */
[----:B------:R-:W-:Y:S02]  /*0550*/  FSEL R14, R18, R14, !P5 ;  /* 0x0000000e120e7208 */ /* 0x000fe40006800000 */
[----:B------:R-:W-:-:S05]  /*0560*/  FSEL R15, R19, R15, !P5 ;  /* 0x0000000f130f7208 */ /* 0x000fca0006800000 */
[----:B------:R1:W-:Y:S02]  /*0570*/  STG.E.64 desc[UR4][R12.64+0x400], R14 ;  /* 0x0004000e0c007986 */ /* 0x0003e4000c101b04 */
.L_x_878:
[----:B------:R-:W-:Y:S05]  /*0580*/  BSYNC.RECONVERGENT B0 ;  /* 0x0000000000007941 */ /* 0x000fea0003800200 */
.L_x_877:
[----:B------:R-:W-:Y:S04]  /*0590*/  BSSY.RECONVERGENT B0, `(.L_x_879) ;  /* 0x0000008000007945 */ /* 0x000fe80003800200 */
[----:B------:R-:W-:Y:S05]  /*05a0*/  @P4 BRA `(.L_x_880) ;  /* 0x0000000000184947 */ /* 0x000fea0003800000 */
[----:B01----:R-:W2:Y:S02]  /*05b0*/  LDG.E.64 R14, desc[UR4][R8.64+0x800] ;  /* 0x00080004080e7981 */ /* 0x003ea4000c1e1b00 */
[----:B--2---:R-:W-:Y:S02]  /*05c0*/  DADD R18, -RZ, -R14 ;  /* 0x00000000ff127229 */ /* 0x004fe4000000090e */
[----:B------:R-:W-:-:S08]  /*05d0*/  DSETP.GEU.AND P4, PT, R14, RZ, PT ;  /* 0x000000ff0e00722a */ /* 0x000fd00003f8e000 */
[----:B------:R-:W-:Y:S02]  /*05e0*/  FSEL R14, R18, R14, !P4 ;  /* 0x0000000e120e7208 */ /* 0x000fe40006000000 */
[----:B------:R-:W-:-:S05]  /*05f0*/  FSEL R15, R19, R15, !P4 ;  /* 0x0000000f130f7208 */ /* 0x000fca0006000000 */
[----:B------:R2:W-:Y:S02]  /*0600*/  STG.E.64 desc[UR4][R12.64+0x800], R14 ;  /* 0x0008000e0c007986 */ /* 0x0005e4000c101b04 */
.L_x_880:
[----:B------:R-:W-:Y:S05]  /*0610*/  BSYNC.RECONVERGENT B0 ;  /* 0x0000000000007941 */ /* 0x000fea0003800200 */
.L_x_879:
[----:B------:R-:W-:Y:S04]  /*0620*/  BSSY.RECONVERGENT B0, `(.L_x_881) ;  /* 0x0000008000007945 */ /* 0x000fe80003800200 */
[----:B------:R-:W-:Y:S05]  /*0630*/  @P3 BRA `(.L_x_882) ;  /* 0x0000000000183947 */ /* 0x000fea0003800000 */
[----:B012---:R-:W2:Y:S02]  /*0640*/  LDG.E.64 R14, desc[UR4][R8.64+0xc00] ;  /* 0x000c0004080e7981 */ /* 0x007ea4000c1e1b00 */
[----:B--2---:R-:W-:Y:S02]  /*0650*/  DADD R18, -RZ, -R14 ;  /* 0x00000000ff127229 */ /* 0x004fe4000000090e */
[----:B------:R-:W-:-:S08]  /*0660*/  DSETP.GEU.AND P3, PT, R14, RZ, PT ;  /* 0x000000ff0e00722a */ /* 0x000fd00003f6e000 */
[----:B------:R-:W-:Y:S02]  /*0670*/  FSEL R14, R18, R14, !P3 ;  /* 0x0000000e120e7208 */ /* 0x000fe40005800000 */
[----:B------:R-:W-:-:S05]  /*0680*/  FSEL R15, R19, R15, !P3 ;  /* 0x0000000f130f7208 */ /* 0x000fca0005800000 */
[----:B------:R3:W-:Y:S02]  /*0690*/  STG.E.64 desc[UR4][R12.64+0xc00], R14 ;  /* 0x000c000e0c007986 */ /* 0x0007e4000c101b04 */
.L_x_882:
[----:B------:R-:W-:Y:S05]  /*06a0*/  BSYNC.RECONVERGENT B0 ;  /* 0x0000000000007941 */ /* 0x000fea0003800200 */
.L_x_881:
[----:B------:R-:W-:Y:S04]  /*06b0*/  BSSY.RECONVERGENT B0, `(.L_x_883) ;  /* 0x0000008000007945 */ /* 0x000fe80003800200 */
[----:B------:R-:W-:Y:S05]  /*06c0*/  @P2 BRA `(.L_x_884) ;  /* 0x0000000000182947 */ /* 0x000fea0003800000 */
[----:B0123--:R-:W2:Y:S02]  /*06d0*/  LDG.E.64 R14, desc[UR4][R8.64+0x1000] ;  /* 0x00100004080e7981 */ /* 0x00fea4000c1e1b00 */
[----:B--2---:R-:W-:Y:S02]  /*06e0*/  DADD R18, -RZ, -R14 ;  /* 0x00000000ff127229 */ /* 0x004fe4000000090e */
[----:B------:R-:W-:-:S08]  /*06f0*/  DSETP.GEU.AND P2, PT, R14, RZ, PT ;  /* 0x000000ff0e00722a */ /* 0x000fd00003f4e000 */
[----:B------:R-:W-:Y:S02]  /*0700*/  FSEL R14, R18, R14, !P2 ;  /* 0x0000000e120e7208 */ /* 0x000fe40005000000 */
[----:B------:R-:W-:-:S05]  /*0710*/  FSEL R15, R19, R15, !P2 ;  /* 0x0000000f130f7208 */ /* 0x000fca0005000000 */
[----:B------:R4:W-:Y:S02]  /*0720*/  STG.E.64 desc[UR4][R12.64+0x1000], R14 ;  /* 0x0010000e0c007986 */ /* 0x0009e4000c101b04 */
.L_x_884:
[----:B------:R-:W-:Y:S05]  /*0730*/  BSYNC.RECONVERGENT B0 ;  /* 0x0000000000007941 */ /* 0x000fea0003800200 */
.L_x_883:
[----:B------:R-:W-:Y:S04]  /*0740*/  BSSY.RECONVERGENT B0, `(.L_x_885) ;  /* 0x0000008000007945 */ /* 0x000fe80003800200 */
[----:B------:R-:W-:Y:S05]  /*0750*/  @P1 BRA `(.L_x_886) ;  /* 0x0000000000181947 */ /* 0x000fea0003800000 */
[----:B01234-:R-:W2:Y:S02]  /*0760*/  LDG.E.64 R14, desc[UR4][R8.64+0x1400] ;  /* 0x00140004080e7981 */ /* 0x01fea4000c1e1b00 */
[----:B--2---:R-:W-:Y:S02]  /*0770*/  DADD R18, -RZ, -R14 ;  /* 0x00000000ff127229 */ /* 0x004fe4000000090e */
[----:B------:R-:W-:-:S08]  /*0780*/  DSETP.GEU.AND P1, PT, R14, RZ, PT ;  /* 0x000000ff0e00722a */ /* 0x000fd00003f2e000 */
[----:B------:R-:W-:Y:S02]  /*0790*/  FSEL R14, R18, R14, !P1 ;  /* 0x0000000e120e7208 */ /* 0x000fe40004800000 */
[----:B------:R-:W-:-:S05]  /*07a0*/  FSEL R15, R19, R15, !P1 ;  /* 0x0000000f130f7208 */ /* 0x000fca0004800000 */
[----:B------:R0:W-:Y:S02]  /*07b0*/  STG.E.64 desc[UR4][R12.64+0x1400], R14 ;  /* 0x0014000e0c007986 */ /* 0x0001e4000c101b04 */
.L_x_886:
[----:B------:R-:W-:Y:S05]  /*07c0*/  BSYNC.RECONVERGENT B0 ;  /* 0x0000000000007941 */ /* 0x000fea0003800200 */
.L_x_885:
[----:B------:R-:W-:Y:S04]  /*07d0*/  BSSY.RECONVERGENT B0, `(.L_x_887) ;  /* 0x0000008000007945 */ /* 0x000fe80003800200 */
[----:B------:R-:W-:Y:S05]  /*07e0*/  @P0 BRA `(.L_x_888) ;  /* 0x0000000000180947 */ /* 0x000fea0003800000 */
[----:B------:R-:W0:Y:S02]  /*07f0*/  LDG.E.64 R8, desc[UR4][R8.64+0x1800] ;  /* 0x0018000408087981 */ /* 0x000e24000c1e1b00 */
[----:B01234-:R-:W-:Y:S02]  /*0800*/  DADD R14, -RZ, -R8 ;  /* 0x00000000ff0e7229 */ /* 0x01ffe40000000908 */
[----:B------:R-:W-:-:S08]  /*0810*/  DSETP.GEU.AND P0, PT, R8, RZ, PT ;  /* 0x000000ff0800722a */ /* 0x000fd00003f0e000 */
[----:B------:R-:W-:Y:S02]  /*0820*/  FSEL R14, R14, R8, !P0 ;  /* 0x000000080e0e7208 */ /* 0x000fe40004000000 */
[----:B------:R-:W-:-:S05]  /*0830*/  FSEL R15, R15, R9, !P0 ;  /* 0x000000090f0f7208 */ /* 0x000fca0004000000 */
[----:B------:R0:W-:Y:S02]  /*0840*/  STG.E.64 desc[UR4][R12.64+0x1800], R14 ;  /* 0x0018000e0c007986 */ /* 0x0001e4000c101b04 */
.L_x_888:
[----:B------:R-:W-:Y:S05]  /*0850*/  BSYNC.RECONVERGENT B0 ;  /* 0x0000000000007941 */ /* 0x000fea0003800200 */
.L_x_887:
[----:B------:R-:W-:Y:S05]  /*0860*/  @!P6 BRA `(.L_x_876) ;  /* 0x00000004002ce947 */ /* 0x000fea0003800000 */
[----:B------:R-:W-:-:S07]  /*0870*/  IMAD.MOV.U32 R0, RZ, RZ, 0x8 ;  /* 0x00000008ff007424 */ /* 0x000fce00078e00ff */
.L_x_891:
[----:B------:R-:W-:-:S05]  /*0880*/  IMAD R11, R0, 0x80, R7 ;  /* 0x00000080000b7824 */ /* 0x000fca00078e0207 */
[----:B------:R-:W-:-:S13]  /*0890*/  ISETP.GE.AND P0, PT, R11, R6, PT ;  /* 0x000000060b00720c */ /* 0x000fda0003f06270 */
[----:B01234-:R-:W-:-:S06]  /*08a0*/  @!P0 IMAD.WIDE.U32 R14, R11, 0x8, R4 ;  /* 0x000000080b0e8825 */ /* 0x01ffcc00078e0004 */
[----:B------:R-:W2:Y:S01]  /*08b0*/  @!P0 LDG.E.64 R14, desc[UR4][R14.64] ;  /* 0x000000040e0e8981 */ /* 0x000ea2000c1e1b00 */
[C---:B------:R-:W-:Y:S02]  /*08c0*/  VIADD R25, R11.reuse, 0x80 ;  /* 0x000000800b197836 */ /* 0x040fe40000000000 */
[----:B------:R-:W-:-:S03]  /*08d0*/  @!P0 IMAD.WIDE.U32 R18, R11, 0x8, R2 ;  /* 0x000000080b128825 */ /* 0x000fc600078e0002 */
[C---:B------:R-:W-:Y:S01]  /*08e0*/  ISETP.GE.AND P2, PT, R25.reuse, R6, PT ;  /* 0x000000061900720c */ /* 0x040fe20003f46270 */
[----:B------:R-:W-:Y:S01]  /*08f0*/  IMAD.WIDE R12, R25, 0x8, R4 ;  /* 0x00000008190c7825 */ /* 0x000fe200078e0204 */
[----:B--2---:R-:W-:Y:S02]  /*0900*/  @!P0 DADD R8, -RZ, -R14 ;  /* 0x00000000ff088229 */ /* 0x004fe4000000090e */
[----:B------:R-:W-:-:S08]  /*0910*/  @!P0 DSETP.GEU.AND P1, PT, R14, RZ, PT ;  /* 0x000000ff0e00822a */ /* 0x000fd00003f2e000 */
[----:B------:R-:W-:Y:S02]  /*0920*/  @!P0 FSEL R20, R8, R14, !P1 ;  /* 0x0000000e08148208 */ /* 0x000fe40004800000 */
[----:B------:R-:W-:-:S05]  /*0930*/  @!P0 FSEL R21, R9, R15, !P1 ;  /* 0x0000000f09158208 */ /* 0x000fca0004800000 */
[----:B------:R0:W-:Y:S04]  /*0940*/  @!P0 STG.E.64 desc[UR4][R18.64], R20 ;  /* 0x0000001412008986 */ /* 0x0001e8000c101b04 */
[----:B------:R-:W2:Y:S01]  /*0950*/  @!P2 LDG.E.64 R8, desc[UR4][R12.64] ;  /* 0x000000040c08a981 */ /* 0x000ea2000c1e1b00 */
[----:B------:R-:W-:-:S05]  /*0960*/  VIADD R17, R11, 0x100 ;  /* 0x000001000b117836 */ /* 0x000fca0000000000 */
[----:B------:R-:W-:Y:S01]  /*0970*/  ISETP.GE.AND P1, PT, R17, R6, PT ;  /* 0x000000061100720c */ /* 0x000fe20003f26270 */
[----:B--2---:R-:W-:Y:S02]  /*0980*/  @!P2 DADD R14, -RZ, -R8 ;  /* 0x00000000ff0ea229 */ /* 0x004fe40000000908 */
[----:B------:R-:W-:-:S08]  /*0990*/  @!P2 DSETP.GEU.AND P0, PT, R8, RZ, PT ;  /* 0x000000ff0800a22a */ /* 0x000fd00003f0e000 */
[----:B------:R-:W-:Y:S02]  /*09a0*/  @!P2 FSEL R22, R14, R8, !P0 ;  /* 0x000000080e16a208 */ /* 0x000fe40004000000 */
[----:B------:R-:W-:Y:S01]  /*09b0*/  @!P2 FSEL R23, R15, R9, !P0 ;  /* 0x000000090f17a208 */ /* 0x000fe20004000000 */
[----:B------:R-:W-:-:S05]  /*09c0*/  IMAD.WIDE R8, R25, 0x8, R2 ;  /* 0x0000000819087825 */ /* 0x000fca00078e0202 */
[----:B------:R1:W-:Y:S04]  /*09d0*/  @!P2 STG.E.64 desc[UR4][R8.64], R22 ;  /* 0x000000160800a986 */ /* 0x0003e8000c101b04 */
[----:B------:R-:W0:Y:S01]  /*09e0*/  @!P1 LDG.E.64 R14, desc[UR4][R12.64+0x400] ;  /* 0x000400040c0e9981 */ /* 0x000e22000c1e1b00 */
[----:B------:R-:W-:-:S05]  /*09f0*/  VIADD R17, R11, 0x180 ;  /* 0x000001800b117836 */ /* 0x000fca0000000000 */
[----:B------:R-:W-:Y:S01]  /*0a00*/  ISETP.GE.AND P2, PT, R17, R6, PT ;  /* 0x000000061100720c */ /* 0x000fe20003f46270 */
[----:B0-----:R-:W-:Y:S02]  /*0a10*/  @!P1 DADD R18, -RZ, -R14 ;  /* 0x00000000ff129229 */ /* 0x001fe4000000090e */
        /* <DEDUP_REMOVED lines=10> */
[----:B------:R-:W-:-:S05]  /*0ac0*/  @!P2 FSEL R21, R21, R15, !P0 ;  /* 0x0000000f1515a208 */ /* 0x000fca0004000000 */
[----:B------:R2:W-:Y:S04]  /*0ad0*/  @!P2 STG.E.64 desc[UR4][R8.64+0x800], R20 ;  /* 0x000800140800a986 */ /* 0x0005e8000c101b04 */
[----:B------:R-:W1:Y:S01]  /*0ae0*/  @!P1 LDG.E.64 R14, desc[UR4][R12.64+0xc00] ;  /* 0x000c00040c0e9981 */ /* 0x000e62000c1e1b00 */
[----:B------:R-:W-:-:S05]  /*0af0*/  VIADD R17, R11, 0x280 ;  /* 0x000002800b117836 */ /* 0x000fca0000000000 */
[----:B------:R-:W-:Y:S01]  /*0b00*/  ISETP.GE.AND P2, PT, R17, R6, PT ;  /* 0x000000061100720c */ /* 0x000fe20003f46270 */
[----:B-1----:R-:W-:Y:S02]  /*0b10*/  @!P1 DADD R22, -RZ, -R14 ;  /* 0x00000000ff169229 */ /* 0x002fe4000000090e */
[----:B------:R-:W-:-:S08]  /*0b20*/  @!P1 DSETP.GEU.AND P0, PT, R14, RZ, PT ;  /* 0x000000ff0e00922a */ /* 0x000fd00003f0e000 */
[----:B0-----:R-:W-:Y:S02]  /*0b30*/  @!P1 FSEL R18, R22, R14, !P0 ;  /* 0x0000000e16129208 */ /* 0x001fe40004000000 */
[----:B------:R-:W-:-:S05]  /*0b40*/  @!P1 FSEL R19, R23, R15, !P0 ;  /* 0x0000000f17139208 */ /* 0x000fca0004000000 */
[----:B------:R0:W-:Y:S04]  /*0b50*/  @!P1 STG.E.64 desc[UR4][R8.64+0xc00], R18 ;  /* 0x000c001208009986 */ /* 0x0001e8000c101b04 */
[----:B------:R-:W3:Y:S01]  /*0b60*/  @!P2 LDG.E.64 R14, desc[UR4][R12.64+0x1000] ;  /* 0x001000040c0ea981 */ /* 0x000ee2000c1e1b00 */
[----:B------:R-:W-:-:S05]  /*0b70*/  VIADD R17, R11, 0x300 ;  /* 0x000003000b117836 */ /* 0x000fca0000000000 */
[----:B------:R-:W-:Y:S01]  /*0b80*/  ISETP.GE.AND P1, PT, R17, R6, PT ;  /* 0x000000061100720c */ /* 0x000fe20003f26270 */
[----:B---3--:R-:W-:Y:S02]  /*0b90*/  @!P2 DADD R22, -RZ, -R14 ;  /* 0x00000000ff16a229 */ /* 0x008fe4000000090e */
[----:B------:R-:W-:-:S08]  /*0ba0*/  @!P2 DSETP.GEU.AND P0, PT, R14, RZ, PT ;  /* 0x000000ff0e00a22a */ /* 0x000fd00003f0e000 */
[----:B--2---:R-:W-:Y:S02]  /*0bb0*/  @!P2 FSEL R20, R22, R14, !P0 ;  /* 0x0000000e1614a208 */ /* 0x004fe40004000000 */
[----:B------:R-:W-:-:S05]  /*0bc0*/  @!P2 FSEL R21, R23, R15, !P0 ;  /* 0x0000000f1715a208 */ /* 0x000fca0004000000 */
[----:B------:R0:W-:Y:S04]  /*0bd0*/  @!P2 STG.E.64 desc[UR4][R8.64+0x1000], R20 ;  /* 0x001000140800a986 */ /* 0x0001e8000c101b04 */
[----:B------:R-:W2:Y:S01]  /*0be0*/  @!P1 LDG.E.64 R14, desc[UR4][R12.64+0x1400] ;  /* 0x001400040c0e9981 */ /* 0x000ea2000c1e1b00 */
[----:B------:R-:W-:Y:S01]  /*0bf0*/  VIADD R11, R11, 0x380 ;  /* 0x000003800b0b7836 */ /* 0x000fe20000000000 */
[----:B------:R-:W-:Y:S01]  /*0c00*/  BSSY.RECONVERGENT B0, `(.L_x_889) ;  /* 0x0000010000007945 */ /* 0x000fe20003800200 */
[----:B------:R-:W-:Y:S01]  /*0c10*/  VIADD R0, R0, 0x8 ;  /* 0x0000000800007836 */ /* 0x000fe20000000000 */
[----:B--2---:R-:W-:Y:S02]  /*0c20*/  @!P1 DADD R22, -RZ, -R14 ;  /* 0x00000000ff169229 */ /* 0x004fe4000000090e */
[----:B------:R-:W-:-:S08]  /*0c30*/  @!P1 DSETP.GEU.AND P0, PT, R14, RZ, PT ;  /* 0x000000ff0e00922a */ /* 0x000fd00003f0e000 */
[----:B------:R-:W-:Y:S02]  /*0c40*/  @!P1 FSEL R14, R22, R14, !P0 ;  /* 0x0000000e160e9208 */ /* 0x000fe40004000000 */
[----:B------:R-:W-:Y:S02]  /*0c50*/  @!P1 FSEL R15, R23, R15, !P0 ;  /* 0x0000000f170f9208 */ /* 0x000fe40004000000 */
[----:B------:R-:W-:-:S03]  /*0c60*/  ISETP.GE.AND P0, PT, R11, R6, PT ;  /* 0x000000060b00720c */ /* 0x000fc60003f06270 */
[----:B------:R0:W-:Y:S01]  /*0c70*/  @!P1 STG.E.64 desc[UR4][R8.64+0x1400], R14 ;  /* 0x0014000e08009986 */ /* 0x0001e2000c101b04 */
[----:B------:R-:W-:-:S09]  /*0c80*/  ISETP.NE.AND P1, PT, R0, R10, PT ;  /* 0x0000000a0000720c */ /* 0x000fd20003f25270 */
[----:B------:R-:W-:Y:S05]  /*0c90*/  @P0 BRA `(.L_x_890) ;  /* 0x0000000000180947 */ /* 0x000fea0003800000 */
[----:B------:R-:W0:Y:S02]  /*0ca0*/  LDG.E.64 R12, desc[UR4][R12.64+0x1800] ;  /* 0x001800040c0c7981 */ /* 0x000e24000c1e1b00 */
[----:B0-----:R-:W-:Y:S02]  /*0cb0*/  DADD R14, -RZ, -R12 ;  /* 0x00000000ff0e7229 */ /* 0x001fe4000000090c */
[----:B------:R-:W-:-:S08]  /*0cc0*/  DSETP.GEU.AND P0, PT, R12, RZ, PT ;  /* 0x000000ff0c00722a */ /* 0x000fd00003f0e000 */
[----:B------:R-:W-:Y:S02]  /*0cd0*/  FSEL R14, R14, R12, !P0 ;  /* 0x0000000c0e0e7208 */ /* 0x000fe40004000000 */
[----:B------:R-:W-:-:S05]  /*0ce0*/  FSEL R15, R15, R13, !P0 ;  /* 0x0000000d0f0f7208 */ /* 0x000fca0004000000 */
[----:B------:R1:W-:Y:S02]  /*0cf0*/  STG.E.64 desc[UR4][R8.64+0x1800], R14 ;  /* 0x0018000e08007986 */ /* 0x0003e4000c101b04 */
.L_x_890:
[----:B------:R-:W-:Y:S05]  /*0d00*/  BSYNC.RECONVERGENT B0 ;  /* 0x0000000000007941 */ /* 0x000fea0003800200 */
.L_x_889:
[----:B------:R-:W-:Y:S05]  /*0d10*/  @P1 BRA `(.L_x_891) ;  /* 0xfffffff800d81947 */ /* 0x000fea000383ffff */
.L_x_876:
[----:B------:R-:W-:-:S13]  /*0d20*/  ISETP.NE.AND P0, PT, R16, RZ, PT ;  /* 0x000000ff1000720c */ /* 0x000fda0003f05270 */
[----:B------:R-:W-:Y:S05]  /*0d30*/  @!P0 EXIT ;  /* 0x000000000000894d */ /* 0x000fea0003800000 */
[----:B------:R-:W5:Y:S01]  /*0d40*/  LDC R0, c[0x0][0x388] ;  /* 0x0000e200ff007b82 */ /* 0x000f620000000800 */
[----:B------:R-:W-:Y:S02]  /*0d50*/  ISETP.GE.U32.AND P1, PT, R16, 0x4, PT ;  /* 0x000000041000780c */ /* 0x000fe40003f26070 */
[----:B-----5:R-:W-:-:S04]  /*0d60*/  LOP3.LUT R11, R0, 0x3, RZ, 0xc0, !PT ;  /* 0x00000003000b7812 */ /* 0x020fc800078ec0ff */
[----:B------:R-:W-:-:S07]  /*0d70*/  ISETP.NE.AND P0, PT, R11, RZ, PT ;  /* 0x000000ff0b00720c */ /* 0x000fce0003f05270 */
[----:B------:R-:W-:Y:S06]  /*0d80*/  @!P1 BRA `(.L_x_892) ;  /* 0x0000000000a49947 */ /* 0x000fec0003800000 */
[----:B01----:R-:W-:-:S05]  /*0d90*/  IMAD R9, R10, 0x80, R7 ;  /* 0x000000800a097824 */ /* 0x003fca00078e0207 */
[----:B------:R-:W-:-:S13]  /*0da0*/  ISETP.GE.AND P1, PT, R9, R6, PT ;  /* 0x000000060900720c */ /* 0x000fda0003f26270 */
[----:B--234-:R-:W-:-:S06]  /*0db0*/  @!P1 IMAD.WIDE R12, R9, 0x8, R4 ;  /* 0x00000008090c9825 */ /* 0x01cfcc00078e0204 */
[----:B------:R-:W2:Y:S01]  /*0dc0*/  @!P1 LDG.E.64 R12, desc[UR4][R12.64] ;  /* 0x000000040c0c9981 */ /* 0x000ea2000c1e1b00 */
[----:B------:R-:W-:-:S05]  /*0dd0*/  VIADD R19, R9, 0x80 ;  /* 0x0000008009137836 */ /* 0x000fca0000000000 */
[----:B------:R-:W-:-:S13]  /*0de0*/  ISETP.GE.AND P3, PT, R19, R6, PT ;  /* 0x000000061300720c */ /* 0x000fda0003f66270 */
[----:B------:R-:W-:Y:S01]  /*0df0*/  @!P3 IMAD.WIDE R16, R19, 0x8, R4 ;  /* 0x000000081310b825 */ /* 0x000fe200078e0204 */
[----:B--2---:R-:W-:Y:S02]  /*0e00*/  @!P1 DADD R14, -RZ, -R12 ;  /* 0x00000000ff0e9229 */ /* 0x004fe4000000090c */
[----:B------:R-:W-:-:S08]  /*0e10*/  @!P1 DSETP.GEU.AND P2, PT, R12, RZ, PT ;  /* 0x000000ff0c00922a */ /* 0x000fd00003f4e000 */
[----:B------:R-:W-:Y:S02]  /*0e20*/  @!P1 FSEL R20, R14, R12, !P2 ;  /* 0x0000000c0e149208 */ /* 0x000fe40005000000 */
[----:B------:R-:W-:Y:S01]  /*0e30*/  @!P1 FSEL R21, R15, R13, !P2 ;  /* 0x0000000d0f159208 */ /* 0x000fe20005000000 */
[----:B------:R-:W-:-:S05]  /*0e40*/  @!P1 IMAD.WIDE R14, R9, 0x8, R2 ;  /* 0x00000008090e9825 */ /* 0x000fca00078e0202 */
        /* <DEDUP_REMOVED lines=8> */
[----:B------:R-:W-:-:S04]  /*0ed0*/  @!P3 IMAD.WIDE R12, R19, 0x8, R2 ;  /* 0x00000008130cb825 */ /* 0x000fc800078e0202 */
[----:B------:R-:W-:Y:S01]  /*0ee0*/  @!P2 IMAD.WIDE R18, R25, 0x8, R4 ;  /* 0x000000081912a825 */ /* 0x000fe200078e0204 */
[----:B------:R1:W-:Y:S05]  /*0ef0*/  @!P3 STG.E.64 desc[UR4][R12.64], R22 ;  /* 0x000000160c00b986 */ /* 0x0003ea000c101b04 */
[----:B------:R-:W2:Y:S01]  /*0f00*/  @!P2 LDG.E.64 R18, desc[UR4][R18.64] ;  /* 0x000000041212a981 */ /* 0x000ea2000c1e1b00 */
[----:B0-----:R-:W-:-:S05]  /*0f10*/  VIADD R21, R9, 0x180 ;  /* 0x0000018009157836 */ /* 0x001fca0000000000 */
        /* <DEDUP_REMOVED lines=8> */
[----:B------:R-:W1:Y:S01]  /*0fa0*/  @!P3 LDG.E.64 R14, desc[UR4][R14.64] ;  /* 0x000000040e0eb981 */ /* 0x000e62000c1e1b00 */
[----:B------:R-:W-:Y:S01]  /*0fb0*/  VIADD R10, R10, 0x4 ;  /* 0x000000040a0a7836 */ /* 0x000fe20000000000 */
[----:B-1----:R-:W-:Y:S02]  /*0fc0*/  @!P3 DADD R12, -RZ, -R14 ;  /* 0x00000000ff0cb229 */ /* 0x002fe4000000090e */
[----:B------:R-:W-:-:S08]  /*0fd0*/  @!P3 DSETP.GEU.AND P1, PT, R14, RZ, PT ;  /* 0x000000ff0e00b22a */ /* 0x000fd00003f2e000 */
[----:B------:R-:W-:Y:S02]  /*0fe0*/  @!P3 FSEL R18, R12, R14, !P1 ;  /* 0x0000000e0c12b208 */ /* 0x000fe40004800000 */
[----:B------:R-:W-:Y:S01]  /*0ff0*/  @!P3 FSEL R19, R13, R15, !P1 ;  /* 0x0000000f0d13b208 */ /* 0x000fe20004800000 */
[----:B------:R-:W-:-:S05]  /*1000*/  @!P3 IMAD.WIDE R12, R21, 0x8, R2 ;  /* 0x00000008150cb825 */ /* 0x000fca00078e0202 */
[----:B------:R0:W-:Y:S02]  /*1010*/  @!P3 STG.E.64 desc[UR4][R12.64], R18 ;  /* 0x000000120c00b986 */ /* 0x0001e4000c101b04 */
.L_x_892:
[----:B------:R-:W-:Y:S05]  /*1020*/  @!P0 EXIT ;  /* 0x000000000000894d */ /* 0x000fea0003800000 */
[----:B------:R-:W-:Y:S02]  /*1030*/  ISETP.NE.AND P0, PT, R11, 0x1, PT ;  /* 0x000000010b00780c */ /* 0x000fe40003f05270 */
[----:B------:R-:W-:-:S04]  /*1040*/  LOP3.LUT R0, R0, 0x1, RZ, 0xc0, !PT ;  /* 0x0000000100007812 */ /* 0x000fc800078ec0ff */
[----:B------:R-:W-:-:S07]  /*1050*/  ISETP.NE.U32.AND P3, PT, R0, 0x1, PT ;  /* 0x000000010000780c */ /* 0x000fce0003f65070 */
[----:B------:R-:W-:Y:S06]  /*1060*/  @!P0 BRA `(.L_x_893) ;  /* 0x0000000000548947 */ /* 0x000fec0003800000 */
[----:B01234-:R-:W-:-:S05]  /*1070*/  IMAD R15, R10, 0x80, R7 ;  /* 0x000000800a0f7824 */ /* 0x01ffca00078e0207 */
[----:B------:R-:W-:-:S13]  /*1080*/  ISETP.GE.AND P0, PT, R15, R6, PT ;  /* 0x000000060f00720c */ /* 0x000fda0003f06270 */
[----:B------:R-:W-:-:S06]  /*1090*/  @!P0 IMAD.WIDE R8, R15, 0x8, R4 ;  /* 0x000000080f088825 */ /* 0x000fcc00078e0204 */
        /* <DEDUP_REMOVED lines=11> */
[----:B------:R-:W-:Y:S01]  /*1150*/  VIADD R10, R10, 0x2 ;  /* 0x000000020a0a7836 */ /* 0x000fe20000000000 */
[----:B--2---:R-:W-:Y:S02]  /*1160*/  @!P2 DADD R8, -RZ, -R14 ;  /* 0x00000000ff08a229 */ /* 0x004fe4000000090e */
[----:B------:R-:W-:-:S08]  /*1170*/  @!P2 DSETP.GEU.AND P0, PT, R14, RZ, PT ;  /* 0x000000ff0e00a22a */ /* 0x000fd00003f0e000 */
[----:B------:R-:W-:Y:S02]  /*1180*/  @!P2 FSEL R18, R8, R14, !P0 ;  /* 0x0000000e0812a208 */ /* 0x000fe40004000000 */
[----:B------:R-:W-:Y:S01]  /*1190*/  @!P2 FSEL R19, R9, R15, !P0 ;  /* 0x0000000f0913a208 */ /* 0x000fe20004000000 */
[----:B------:R-:W-:-:S05]  /*11a0*/  @!P2 IMAD.WIDE R8, R11, 0x8, R2 ;  /* 0x000000080b08a825 */ /* 0x000fca00078e0202 */
[----:B------:R0:W-:Y:S02]  /*11b0*/  @!P2 STG.E.64 desc[UR4][R8.64], R18 ;  /* 0x000000120800a986 */ /* 0x0001e4000c101b04 */
.L_x_893:
[----:B------:R-:W-:Y:S05]  /*11c0*/  @P3 EXIT ;  /* 0x000000000000394d */ /* 0x000fea0003800000 */
[----:B01----:R-:W-:-:S05]  /*11d0*/  IMAD R9, R10, 0x80, R7 ;  /* 0x000000800a097824 */ /* 0x003fca00078e0207 */
[----:B------:R-:W-:-:S13]  /*11e0*/  ISETP.GE.AND P0, PT, R9, R6, PT ;  /* 0x000000060900720c */ /* 0x000fda0003f06270 */
[----:B------:R-:W-:Y:S05]  /*11f0*/  @P0 EXIT ;  /* 0x000000000000094d */ /* 0x000fea0003800000 */
[----:B------:R-:W-:-:S06]  /*1200*/  IMAD.WIDE R4, R9, 0x8, R4 ;  /* 0x0000000809047825 */ /* 0x000fcc00078e0204 */
[----:B------:R-:W5:Y:S01]  /*1210*/  LDG.E.64 R4, desc[UR4][R4.64] ;  /* 0x0000000404047981 */ /* 0x000f62000c1e1b00 */
[----:B------:R-:W-:Y:S01]  /*1220*/  IMAD.WIDE R2, R9, 0x8, R2 ;  /* 0x0000000809027825 */ /* 0x000fe200078e0202 */
[----:B-----5:R-:W-:Y:S02]  /*1230*/  DADD R6, -RZ, -R4 ;  /* 0x00000000ff067229 */ /* 0x020fe40000000904 */
[----:B------:R-:W-:-:S08]  /*1240*/  DSETP.GEU.AND P0, PT, R4, RZ, PT ;  /* 0x000000ff0400722a */ /* 0x000fd00003f0e000 */
[----:B------:R-:W-:Y:S02]  /*1250*/  FSEL R6, R6, R4, !P0 ;  /* 0x0000000406067208 */ /* 0x000fe40004000000 */
[----:B------:R-:W-:-:S05]  /*1260*/  FSEL R7, R7, R5, !P0 ;  /* 0x0000000507077208 */ /* 0x000fca0004000000 */
[----:B------:R-:W-:Y:S01]  /*1270*/  STG.E.64 desc[UR4][R2.64], R6 ;  /* 0x0000000602007986 */ /* 0x000fe2000c101b04 */
[----:B------:R-:W-:Y:S05]  /*1280*/  EXIT ;  /* 0x000000000000794d */ /* 0x000fea0003800000 */
.L_x_875:
[----:B------:R-:W-:-:S13]  /*1290*/  ISETP.GE.AND P0, PT, R0, 0x1, PT ;  /* 0x000000010000780c */ /* 0x000fda0003f06270 */
[----:B------:R-:W-:Y:S05]  /*12a0*/  @!P0 EXIT ;  /* 0x000000000000894d */ /* 0x000fea0003800000 */
[C---:B------:R-:W-:Y:S01]  /*12b0*/  ISETP.GE.U32.AND P1, PT, R0.reuse, 0x10, PT ;  /* 0x000000100000780c */ /* 0x040fe20003f26070 */
[----:B------:R-:W-:Y:S01]  /*12c0*/  IMAD.MOV.U32 R6, RZ, RZ, RZ ;  /* 0x000000ffff067224 */ /* 0x000fe200078e00ff */
[----:B------:R-:W-:-:S04]  /*12d0*/  LOP3.LUT R22, R0, 0xf, RZ, 0xc0, !PT ;  /* 0x0000000f00167812 */ /* 0x000fc800078ec0ff */
[----:B------:R-:W-:-:S07]  /*12e0*/  ISETP.NE.AND P0, PT, R22, RZ, PT ;  /* 0x000000ff1600720c */ /* 0x000fce0003f05270 */
[----:B------:R-:W-:Y:S06]  /*12f0*/  @!P1 BRA `(.L_x_894) ;  /* 0x0000000400d89947 */ /* 0x000fec0003800000 */
[----:B------:R-:W-:Y:S01]  /*1300*/  IMAD.WIDE.U32 R14, R7, 0x8, RZ ;  /* 0x00000008070e7825 */ /* 0x000fe200078e00ff */
[----:B------:R-:W-:-:S03]  /*1310*/  LOP3.LUT R6, R0, 0x7ffffff0, RZ, 0xc0, !PT ;  /* 0x7ffffff000067812 */ /* 0x000fc600078ec0ff */
[----:B------:R-:W-:Y:S02]  /*1320*/  IMAD.MOV.U32 R13, RZ, RZ, R14 ;  /* 0x000000ffff0d7224 */ /* 0x000fe400078e000e */
[----:B------:R-:W-:Y:S02]  /*1330*/  VIADD R12, R7, 0x480 ;  /* 0x00000480070c7836 */ /* 0x000fe40000000000 */
[----:B------:R-:W-:-:S07]  /*1340*/  IMAD.MOV R14, RZ, RZ, -R6 ;  /* 0x000000ffff0e7224 */ /* 0x000fce00078e0a06 */
.L_x_895:
[----:B0-----:R-:W-:-:S05]  /*1350*/  IADD3 R16, P1, PT, R13, R4, RZ ;  /* 0x000000040d107210 */ /* 0x001fca0007f3e0ff */
[----:B------:R-:W-:-:S05]  /*1360*/  IMAD.X R17, R15, 0x1, R5, P1 ;  /* 0x000000010f117824 */ /* 0x000fca00008e0605 */
[----:B------:R-:W2:Y:S01]  /*1370*/  LDG.E.64 R10, desc[UR4][R16.64] ;  /* 0x00000004100a7981 */ /* 0x000ea2000c1e1b00 */
[----:B------:R-:W-:-:S05]  /*1380*/  IADD3 R8, P2, PT, R13, R2, RZ ;  /* 0x000000020d087210 */ /* 0x000fca0007f5e0ff */
[----:B------:R-:W-:Y:S01]  /*1390*/  IMAD.X R9, R15, 0x1, R3, P2 ;  /* 0x000000010f097824 */ /* 0x000fe200010e0603 */
[----:B--2---:R-:W-:Y:S02]  /*13a0*/  DADD R18, -RZ, -R10 ;  /* 0x00000000ff127229 */ /* 0x004fe4000000090a */
[----:B------:R-:W-:-:S08]  /*13b0*/  DSETP.GEU.AND P1, PT, R10, RZ, PT ;  /* 0x000000ff0a00722a */ /* 0x000fd00003f2e000 */
[----:B------:R-:W-:Y:S02]  /*13c0*/  FSEL R18, R18, R10, !P1 ;  /* 0x0000000a12127208 */ /* 0x000fe40004800000 */
[----:B------:R-:W-:-:S05]  /*13d0*/  FSEL R19, R19, R11, !P1 ;  /* 0x0000000b13137208 */ /* 0x000fca0004800000 */
[----:B------:R0:W-:Y:S04]  /*13e0*/  STG.E.64 desc[UR4][R8.64], R18 ;  /* 0x0000001208007986 */ /* 0x0001e8000c101b04 */
[----:B------:R-:W2:Y:S02]  /*13f0*/  LDG.E.64 R10, desc[UR4][R16.64+0x400] ;  /* 0x00040004100a7981 */ /* 0x000ea4000c1e1b00 */
        /* <DEDUP_REMOVED lines=11> */
[----:B------:R-:W0:Y:S02]  /*14b0*/  LDG.E.64 R10, desc[UR4][R16.64+0xc00] ;  /* 0x000c0004100a7981 */ /* 0x000e24000c1e1b00 */
[----:B0-----:R-:W-:Y:S02]  /*14c0*/  DADD R18, -RZ, -R10 ;  /* 0x00000000ff127229 */ /* 0x001fe4000000090a */
[----:B------:R-:W-:-:S08]  /*14d0*/  DSETP.GEU.AND P1, PT, R10, RZ, PT ;  /* 0x000000ff0a00722a */ /* 0x000fd00003f2e000 */
[----:B------:R-:W-:Y:S02]  /*14e0*/  FSEL R18, R18, R10, !P1 ;  /* 0x0000000a12127208 */ /* 0x000fe40004800000 */
[----:B------:R-:W-:-:S05]  /*14f0*/  FSEL R19, R19, R11, !P1 ;  /* 0x0000000b13137208 */ /* 0x000fca0004800000 */
[----:B------:R0:W-:Y:S04]  /*1500*/  STG.E.64 desc[UR4][R8.64+0xc00], R18 ;  /* 0x000c001208007986 */ /* 0x0001e8000c101b04 */
[----:B------:R-:W1:Y:S02]  /*1510*/  LDG.E.64 R10, desc[UR4][R16.64+0x1000] ;  /* 0x00100004100a7981 */ /* 0x000e64000c1e1b00 */
[----:B-1----:R-:W-:Y:S02]  /*1520*/  DADD R20, -RZ, -R10 ;  /* 0x00000000ff147229 */ /* 0x002fe4000000090a */
        /* <DEDUP_REMOVED lines=16> */
[----:B------:R-:W3:Y:S02]  /*1630*/  LDG.E.64 R10, desc[UR4][R16.64+0x1c00] ;  /* 0x001c0004100a7981 */ /* 0x000ee4000c1e1b00 */
[----:B---3--:R-:W-:Y:S02]  /*1640*/  DADD R18, -RZ, -R10 ;  /* 0x00000000ff127229 */ /* 0x008fe4000000090a */
[----:B------:R-:W-:-:S08]  /*1650*/  DSETP.GEU.AND P1, PT, R10, RZ, PT ;  /* 0x000000ff0a00722a */ /* 0x000fd00003f2e000 */
[----:B------:R-:W-:Y:S02]  /*1660*/  FSEL R28, R18, R10, !P1 ;  /* 0x0000000a121c7208 */ /* 0x000fe40004800000 */
[----:B------:R-:W-:-:S05]  /*1670*/  FSEL R29, R19, R11, !P1 ;  /* 0x0000000b131d7208 */ /* 0x000fca0004800000 */
[----:B------:R-:W-:Y:S04]  /*1680*/  STG.E.64 desc[UR4][R8.64+0x1c00], R28 ;  /* 0x001c001c08007986 */ /* 0x000fe8000c101b04 */
[----:B-1----:R-:W3:Y:S01]  /*1690*/  LDG.E.64 R20, desc[UR4][R16.64+0x2000] ;  /* 0x0020000410147981 */ /* 0x002ee2000c1e1b00 */
[----:B------:R-:W-:Y:S02]  /*16a0*/  IMAD.MOV.U32 R10, RZ, RZ, 0xc00 ;  /* 0x00000c00ff0a7424 */ /* 0x000fe400078e00ff */
[----:B------:R-:W-:Y:S02]  /*16b0*/  IMAD.MOV.U32 R11, RZ, RZ, 0x0 ;  /* 0x00000000ff0b7424 */ /* 0x000fe400078e00ff */
[----:B------:R-:W-:Y:S01]  /*16c0*/  IMAD.WIDE R10, R12, 0x8, R10 ;  /* 0x000000080c0a7825 */ /* 0x000fe200078e020a */
[----:B---3--:R-:W-:-:S02]  /*16d0*/  DADD R18, -RZ, -R20 ;  /* 0x00000000ff127229 */ /* 0x008fc40000000914 */
[----:B------:R-:W-:-:S08]  /*16e0*/  DSETP.GEU.AND P1, PT, R20, RZ, PT ;  /* 0x000000ff1400722a */ /* 0x000fd00003f2e000 */
[----:B--2---:R-:W-:Y:S02]  /*16f0*/  FSEL R24, R18, R20, !P1 ;  /* 0x0000001412187208 */ /* 0x004fe40004800000 */
[----:B------:R-:W-:Y:S02]  /*1700*/  FSEL R25, R19, R21, !P1 ;  /* 0x0000001513197208 */ /* 0x000fe40004800000 */
[----:B------:R-:W-:-:S03]  /*1710*/  IADD3 R18, P1, PT, R10, R4, RZ ;  /* 0x000000040a127210 */ /* 0x000fc60007f3e0ff */
[----:B------:R1:W-:Y:S02]  /*1720*/  STG.E.64 desc[UR4][R8.64+0x2000], R24 ;  /* 0x0020001808007986 */ /* 0x0003e4000c101b04 */
[----:B------:R-:W-:-:S05]  /*1730*/  IMAD.X R19, R11, 0x1, R5, P1 ;  /* 0x000000010b137824 */ /* 0x000fca00008e0605 */
[----:B------:R-:W2:Y:S02]  /*1740*/  LDG.E.64 R20, desc[UR4][R18.64+-0xc00] ;  /* 0xfff4000412147981 */ /* 0x000ea4000c1e1b00 */
[----:B--2---:R-:W-:Y:S02]  /*1750*/  DADD R16, -RZ, -R20 ;  /* 0x00000000ff107229 */ /* 0x004fe40000000914 */
[----:B------:R-:W-:-:S08]  /*1760*/  DSETP.GEU.AND P1, PT, R20, RZ, PT ;  /* 0x000000ff1400722a */ /* 0x000fd00003f2e000 */
[----:B------:R-:W-:Y:S02]  /*1770*/  FSEL R20, R16, R20, !P1 ;  /* 0x0000001410147208 */ /* 0x000fe40004800000 */
[----:B------:R-:W-:Y:S02]  /*1780*/  FSEL R21, R17, R21, !P1 ;  /* 0x0000001511157208 */ /* 0x000fe40004800000 */
[----:B------:R-:W-:-:S05]  /*1790*/  IADD3 R10, P1, PT, R10, R2, RZ ;  /* 0x000000020a0a7210 */ /* 0x000fca0007f3e0ff */
[----:B------:R-:W-:-:S05]  /*17a0*/  IMAD.X R11, R11, 0x1, R3, P1 ;  /* 0x000000010b0b7824 */ /* 0x000fca00008e0603 */
[----:B------:R2:W-:Y:S04]  /*17b0*/  STG.E.64 desc[UR4][R10.64+-0xc00], R20 ;  /* 0xfff400140a007986 */ /* 0x0005e8000c101b04 */
[----:B------:R-:W0:Y:S02]  /*17c0*/  LDG.E.64 R16, desc[UR4][R18.64+-0x800] ;  /* 0xfff8000412107981 */ /* 0x000e24000c1e1b00 */
[----:B0-----:R-:W-:Y:S02]  /*17d0*/  DADD R26, -RZ, -R16 ;  /* 0x00000000ff1a7229 */ /* 0x001fe40000000910 */
[----:B------:R-:W-:-:S08]  /*17e0*/  DSETP.GEU.AND P1, PT, R16, RZ, PT ;  /* 0x000000ff1000722a */ /* 0x000fd00003f2e000 */
[----:B------:R-:W-:Y:S02]  /*17f0*/  FSEL R16, R26, R16, !P1 ;  /* 0x000000101a107208 */ /* 0x000fe40004800000 */
[----:B------:R-:W-:-:S05]  /*1800*/  FSEL R17, R27, R17, !P1 ;  /* 0x000000111b117208 */ /* 0x000fca0004800000 */
[----:B------:R0:W-:Y:S04]  /*1810*/  STG.E.64 desc[UR4][R10.64+-0x800], R16 ;  /* 0xfff800100a007986 */ /* 0x0001e8000c101b04 */
[----:B-1----:R-:W3:Y:S02]  /*1820*/  LDG.E.64 R8, desc[UR4][R18.64+-0x400] ;  /* 0xfffc000412087981 */ /* 0x002ee4000c1e1b00 */
[----:B---3--:R-:W-:Y:S02]  /*1830*/  DADD R24, -RZ, -R8 ;  /* 0x00000000ff187229 */ /* 0x008fe40000000908 */
        /* <DEDUP_REMOVED lines=22> */
[----:B------:R-:W2:Y:S01]  /*19a0*/  LDG.E.64 R8, desc[UR4][R18.64+0xc00] ;  /* 0x000c000412087981 */ /* 0x000ea2000c1e1b00 */
[----:B------:R-:W-:Y:S01]  /*19b0*/  VIADD R14, R14, 0x10 ;  /* 0x000000100e0e7836 */ /* 0x000fe20000000000 */
[----:B------:R-:W-:Y:S01]  /*19c0*/  IADD3 R13, P2, PT, R13, 0x4000, RZ ;  /* 0x000040000d0d7810 */ /* 0x000fe20007f5e0ff */
[----:B------:R-:W-:-:S04]  /*19d0*/  VIADD R12, R12, 0x800 ;  /* 0x000008000c0c7836 */ /* 0x000fc80000000000 */
[----:B------:R-:W-:Y:S01]  /*19e0*/  IMAD.X R15, RZ, RZ, R15, P2 ;  /* 0x000000ffff0f7224 */ /* 0x000fe200010e060f */
[----:B--2---:R-:W-:Y:S02]  /*19f0*/  DADD R20, -RZ, -R8 ;  /* 0x00000000ff147229 */ /* 0x004fe40000000908 */
[----:B------:R-:W-:-:S08]  /*1a00*/  DSETP.GEU.AND P1, PT, R8, RZ, PT ;  /* 0x000000ff0800722a */ /* 0x000fd00003f2e000 */
[----:B------:R-:W-:Y:S02]  /*1a10*/  FSEL R8, R20, R8, !P1 ;  /* 0x0000000814087208 */ /* 0x000fe40004800000 */
[----:B------:R-:W-:Y:S02]  /*1a20*/  FSEL R9, R21, R9, !P1 ;  /* 0x0000000915097208 */ /* 0x000fe40004800000 */
[----:B------:R-:W-:-:S03]  /*1a30*/  ISETP.NE.AND P1, PT, R14, RZ, PT ;  /* 0x000000ff0e00720c */ /* 0x000fc60003f25270 */
[----:B------:R0:W-:Y:S10]  /*1a40*/  STG.E.64 desc[UR4][R10.64+0xc00], R8 ;  /* 0x000c00080a007986 */ /* 0x0001f4000c101b04 */
[----:B------:R-:W-:Y:S05]  /*1a50*/  @P1 BRA `(.L_x_895) ;  /* 0xfffffff8003c1947 */ /* 0x000fea000383ffff */
.L_x_894:
[----:B------:R-:W-:Y:S05]  /*1a60*/  @!P0 EXIT ;  /* 0x000000000000894d */ /* 0x000fea0003800000 */
[----:B------:R-:W-:Y:S02]  /*1a70*/  ISETP.GE.U32.AND P1, PT, R22, 0x8, PT ;  /* 0x000000081600780c */ /* 0x000fe40003f26070 */
[----:B------:R-:W-:-:S04]  /*1a80*/  LOP3.LUT R14, R0, 0x7, RZ, 0xc0, !PT ;  /* 0x00000007000e7812 */ /* 0x000fc800078ec0ff */
[----:B------:R-:W-:-:S07]  /*1a90*/  ISETP.NE.AND P0, PT, R14, RZ, PT ;  /* 0x000000ff0e00720c */ /* 0x000fce0003f05270 */
[----:B------:R-:W-:Y:S06]  /*1aa0*/  @!P1 BRA `(.L_x_896) ;  /* 0x0000000000d09947 */ /* 0x000fec0003800000 */
[----:B------:R-:W-:-:S04]  /*1ab0*/  IMAD R15, R6, 0x80, R7 ;  /* 0x00000080060f7824 */ /* 0x000fc800078e0207 */
[----:B0-----:R-:W-:-:S05]  /*1ac0*/  IMAD.WIDE R8, R15, 0x8, R4 ;  /* 0x000000080f087825 */ /* 0x001fca00078e0204 */
[----:B------:R-:W2:Y:S02]  /*1ad0*/  LDG.E.64 R10, desc[UR4][R8.64] ;  /* 0x00000004080a7981 */ /* 0x000ea4000c1e1b00 */
[----:B--2---:R-:W-:Y:S02]  /*1ae0*/  DADD R12, -RZ, -R10 ;  /* 0x00000000ff0c7229 */ /* 0x004fe4000000090a */
[----:B------:R-:W-:-:S08]  /*1af0*/  DSETP.GEU.AND P1, PT, R10, RZ, PT ;  /* 0x000000ff0a00722a */ /* 0x000fd00003f2e000 */
[----:B------:R-:W-:Y:S02]  /*1b00*/  FSEL R16, R12, R10, !P1 ;  /* 0x0000000a0c107208 */ /* 0x000fe40004800000 */
[----:B------:R-:W-:Y:S01]  /*1b10*/  FSEL R17, R13, R11, !P1 ;  /* 0x0000000b0d117208 */ /* 0x000fe20004800000 */
[----:B------:R-:W-:-:S05]  /*1b20*/  IMAD.WIDE R10, R15, 0x8, R2 ;  /* 0x000000080f0a7825 */ /* 0x000fca00078e0202 */
        /* <DEDUP_REMOVED lines=37> */
[----:B------:R-:W1:Y:S01]  /*1d80*/  LDG.E.64 R12, desc[UR4][R8.64+0x1c00] ;  /* 0x001c0004080c7981 */ /* 0x000e62000c1e1b00 */
[----:B------:R-:W-:Y:S01]  /*1d90*/  VIADD R6, R6, 0x8 ;  /* 0x0000000806067836 */ /* 0x000fe20000000000 */
[----:B-1----:R-:W-:Y:S02]  /*1da0*/  DADD R18, -RZ, -R12 ;  /* 0x00000000ff127229 */ /* 0x002fe4000000090c */
[----:B------:R-:W-:-:S08]  /*1db0*/  DSETP.GEU.AND P1, PT, R12, RZ, PT ;  /* 0x000000ff0c00722a */ /* 0x000fd00003f2e000 */
[----:B------:R-:W-:Y:S02]  /*1dc0*/  FSEL R12, R18, R12, !P1 ;  /* 0x0000000c120c7208 */ /* 0x000fe40004800000 */
[----:B------:R-:W-:-:S05]  /*1dd0*/  FSEL R13, R19, R13, !P1 ;  /* 0x0000000d130d7208 */ /* 0x000fca0004800000 */
[----:B------:R2:W-:Y:S02]  /*1de0*/  STG.E.64 desc[UR4][R10.64+0x1c00], R12 ;  /* 0x001c000c0a007986 */ /* 0x0005e4000c101b04 */
.L_x_896:
[----:B------:R-:W-:Y:S05]  /*1df0*/  @!P0 EXIT ;  /* 0x000000000000894d */ /* 0x000fea0003800000 */
[----:B------:R-:W-:Y:S02]  /*1e00*/  ISETP.GE.U32.AND P0, PT, R14, 0x4, PT ;  /* 0x000000040e00780c */ /* 0x000fe40003f06070 */
[----:B------:R-:W-:-:S04]  /*1e10*/  LOP3.LUT R0, R0, 0x3, RZ, 0xc0, !PT ;  /* 0x0000000300007812 */ /* 0x000fc800078ec0ff */
[----:B------:R-:W-:-:S07]  /*1e20*/  ISETP.NE.AND P1, PT, R0, RZ, PT ;  /* 0x000000ff0000720c */ /* 0x000fce0003f25270 */
[----:B------:R-:W-:Y:S06]  /*1e30*/  @!P0 BRA `(.L_x_897) ;  /* 0x0000000000708947 */ /* 0x000fec0003800000 */
[----:B0-2---:R-:W-:-:S04]  /*1e40*/  IMAD R17, R6, 0x80, R7 ;  /* 0x0000008006117824 */ /* 0x005fc800078e0207 */
[----:B------:R-:W-:-:S05]  /*1e50*/  IMAD.WIDE R10, R17, 0x8, R4 ;  /* 0x00000008110a7825 */ /* 0x000fca00078e0204 */
        /* <DEDUP_REMOVED lines=19> */
[----:B------:R-:W0:Y:S01]  /*1f90*/  LDG.E.64 R12, desc[UR4][R10.64+0xc00] ;  /* 0x000c00040a0c7981 */ /* 0x000e22000c1e1b00 */
[----:B------:R-:W-:Y:S01]  /*1fa0*/  VIADD R6, R6, 0x4 ;  /* 0x0000000406067836 */ /* 0x000fe20000000000 */
[----:B0-----:R-:W-:Y:S02]  /*1fb0*/  DADD R14, -RZ, -R12 ;  /* 0x00000000ff0e7229 */ /* 0x001fe4000000090c */
[----:B------:R-:W-:-:S08]  /*1fc0*/  DSETP.GEU.AND P0, PT, R12, RZ, PT ;  /* 0x000000ff0c00722a */ /* 0x000fd00003f0e000 */
[----:B------:R-:W-:Y:S02]  /*1fd0*/  FSEL R12, R14, R12, !P0 ;  /* 0x0000000c0e0c7208 */ /* 0x000fe40004000000 */
[----:B------:R-:W-:-:S05]  /*1fe0*/  FSEL R13, R15, R13, !P0 ;  /* 0x0000000d0f0d7208 */ /* 0x000fca0004000000 */
[----:B------:R1:W-:Y:S02]  /*1ff0*/  STG.E.64 desc[UR4][R8.64+0xc00], R12 ;  /* 0x000c000c08007986 */ /* 0x0003e4000c101b04 */
.L_x_897:
[----:B------:R-:W-:Y:S05]  /*2000*/  @!P1 EXIT ;  /* 0x000000000000994d */ /* 0x000fea0003800000 */
[----:B-12---:R-:W-:Y:S02]  /*2010*/  IMAD R13, R6, 0x80, R7 ;  /* 0x00000080060d7824 */ /* 0x006fe400078e0207 */
[----:B------:R-:W-:-:S07]  /*2020*/  IMAD.MOV R0, RZ, RZ, -R0 ;  /* 0x000000ffff007224 */ /* 0x000fce00078e0a00 */
.L_x_898:
[----:B0-----:R-:W-:-:S06]  /*2030*/  IMAD.WIDE R8, R13, 0x8, R4 ;  /* 0x000000080d087825 */ /* 0x001fcc00078e0204 */
[----:B------:R-:W2:Y:S01]  /*2040*/  LDG.E.64 R8, desc[UR4][R8.64] ;  /* 0x0000000408087981 */ /* 0x000ea2000c1e1b00 */
[----:B------:R-:W-:Y:S01]  /*2050*/  VIADD R0, R0, 0x1 ;  /* 0x0000000100007836 */ /* 0x000fe20000000000 */
[----:B--2---:R-:W-:Y:S02]  /*2060*/  DADD R6, -RZ, -R8 ;  /* 0x00000000ff067229 */ /* 0x004fe40000000908 */
[----:B------:R-:W-:-:S08]  /*2070*/  DSETP.GEU.AND P0, PT, R8, RZ, PT ;  /* 0x000000ff0800722a */ /* 0x000fd00003f0e000 */
[----:B------:R-:W-:Y:S02]  /*2080*/  FSEL R10, R6, R8, !P0 ;  /* 0x00000008060a7208 */ /* 0x000fe40004000000 */
[----:B------:R-:W-:Y:S01]  /*2090*/  FSEL R11, R7, R9, !P0 ;  /* 0x00000009070b7208 */ /* 0x000fe20004000000 */
[----:B------:R-:W-:Y:S01]  /*20a0*/  IMAD.WIDE R6, R13, 0x8, R2 ;  /* 0x000000080d067825 */ /* 0x000fe200078e0202 */
[----:B------:R-:W-:-:S04]  /*20b0*/  ISETP.NE.AND P0, PT, R0, RZ, PT ;  /* 0x000000ff0000720c */ /* 0x000fc80003f05270 */
[----:B------:R0:W-:Y:S09]  /*20c0*/  STG.E.64 desc[UR4][R6.64], R10 ;  /* 0x0000000a06007986 */ /* 0x0001f2000c101b04 */
[----:B------:R-:W-:Y:S05]  /*20d0*/  @!P0 EXIT ;  /* 0x000000000000894d */ /* 0x000fea0003800000 */
[----:B------:R-:W-:Y:S01]  /*20e0*/  VIADD R13, R13, 0x80 ;  /* 0x000000800d0d7836 */ /* 0x000fe20000000000 */
[----:B------:R-:W-:Y:S06]  /*20f0*/  BRA `(.L_x_898) ;  /* 0xfffffffc00cc7947 */ /* 0x000fec000383ffff */
.L_x_899:
        /* <DEDUP_REMOVED lines=16> */
.L_x_1291:


//--------------------- .text._ZN3cub18CUB_300001_SM_10006detail9transform16transform_kernelINS2_10policy_hubILb1EN4cuda3std3__45tupleIJN6thrust24THRUST_300001_SM_1000_NS6detail15normal_iteratorINSA_10device_ptrIdEEEEEEEE10policy1000Ei11abs_functorIdESF_JPdEEEvT0_iT1_T2_DpNS2_10kernel_argIT3_EE --------------------------
	.section	.text._ZN3cub18CUB_300001_SM_10006detail9transform16transform_kernelINS2_10policy_hubILb1EN4cuda3std3__45tupleIJN6thrust24THRUST_300001_SM_1000_NS6detail15normal_iteratorINSA_10device_ptrIdEEEEEEEE10policy1000Ei11abs_functorIdESF_JPdEEEvT0_iT1_T2_DpNS2_10kernel_argIT3_EE,"ax",@progbits
	.align	128
        .global         _ZN3cub18CUB_300001_SM_10006detail9transform16transform_kernelINS2_10policy_hubILb1EN4cuda3std3__45tupleIJN6thrust24THRUST_300001_SM_1000_NS6detail15normal_iteratorINSA_10device_ptrIdEEEEEEEE10policy1000Ei11abs_functorIdESF_JPdEEEvT0_iT1_T2_DpNS2_10kernel_argIT3_EE
        .type           _ZN3cub18CUB_300001_SM_10006detail9transform16transform_kernelINS2_10policy_hubILb1EN4cuda3std3__45tupleIJN6thrust24THRUST_300001_SM_1000_NS6detail15normal_iteratorINSA_10device_ptrIdEEEEEEEE10policy1000Ei11abs_functorIdESF_JPdEEEvT0_iT1_T2_DpNS2_10kernel_argIT3_EE,@function
        .size           _ZN3cub18CUB_300001_SM_10006detail9transform16transform_kernelINS2_10policy_hubILb1EN4cuda3std3__45tupleIJN6thrust24THRUST_300001_SM_1000_NS6detail15normal_iteratorINSA_10device_ptrIdEEEEEEEE10policy1000Ei11abs_functorIdESF_JPdEEEvT0_iT1_T2_DpNS2_10kernel_argIT3_EE,(.L_x_1292 - _ZN3cub18CUB_300001_SM_10006detail9transform16transform_kernelINS2_10policy_hubILb1EN4cuda3std3__45tupleIJN6thrust24THRUST_300001_SM_1000_NS6detail15normal_iteratorINSA_10device_ptrIdEEEEEEEE10policy1000Ei11abs_functorIdESF_JPdEEEvT0_iT1_T2_DpNS2_10kernel_argIT3_EE)
        .other          _ZN3cub18CUB_300001_SM_10006detail9transform16transform_kernelINS2_10policy_hubILb1EN4cuda3std3__45tupleIJN6thrust24THRUST_300001_SM_1000_NS6detail15normal_iteratorINSA_10device_ptrIdEEEEEEEE10policy1000Ei11abs_functorIdESF_JPdEEEvT0_iT1_T2_DpNS2_10kernel_argIT3_EE,@"STO_CUDA_ENTRY STV_DEFAULT"
_ZN3cub18CUB_300001_SM_10006detail9transform16transform_kernelINS2_10policy_hubILb1EN4cuda3std3__45tupleIJN6thrust24THRUST_300001_SM_1000_NS6detail15normal_iteratorINSA_10device_ptrIdEEEEEEEE10policy1000Ei11abs_functorIdESF_JPdEEEvT0_iT1_T2_DpNS2_10kernel_argIT3_EE:
.text._ZN3cub18CUB_300001_SM_10006detail9transform16transform_kernelINS2_10policy_hubILb1EN4cuda3std3__45tupleIJN6thrust24THRUST_300001_SM_1000_NS6detail15normal_iteratorINSA_10device_ptrIdEEEEEEEE10policy1000Ei11abs_functorIdESF_JPdEEEvT0_iT1_T2_DpNS2_10kernel_argIT3_EE:
[----:B------:R-:W-:Y:S08]  /*0000*/  LDC R1, c[0x0][0x37c] ;  /* 0x0000df00ff017b82 */ /* 0x000ff00000000800 */
[----:B------:R-:W0:Y:S01]  /*0010*/  LDC.64 R8, c[0x0][0x380] ;  /* 0x0000e000ff087b82 */ /* 0x000e220000000a00 */
[----:B------:R-:W1:Y:S01]  /*0020*/  S2R R0, SR_TID.X ;  /* 0x0000000000007919 */ /* 0x000e620000002100 */
[----:B------:R-:W2:Y:S01]  /*0030*/  LDCU.64 UR6, c[0x0][0x358] ;  /* 0x00006b00ff0677ac */ /* 0x000ea20008000a00 */
[----:B------:R-:W-:Y:S05]  /*0040*/  BSSY.RECONVERGENT B0, `(.L_x_900) ;  /* 0x0000016000007945 */ /* 0x000fea0003800200 */
[----:B------:R-:W3:Y:S08]  /*0050*/  S2UR UR4, SR_CTAID.X ;  /* 0x00000000000479c3 */ /* 0x000ef00000002500 */
[----:B------:R-:W4:Y:S01]  /*0060*/  LDC.64 R4, c[0x0][0x398] ;  /* 0x0000e600ff047b82 */ /* 0x000f220000000a00 */
[----:B0-----:R-:W-:-:S07]  /*0070*/  IMAD.SHL.U32 R7, R9, 0x80, RZ ;  /* 0x0000008009077824 */ /* 0x001fce00078e00ff */
[----:B------:R-:W0:Y:S01]  /*0080*/  LDC.64 R2, c[0x0][0x390] ;  /* 0x0000e400ff027b82 */ /* 0x000e220000000a00 */
[----:B---3--:R-:W-:Y:S02]  /*0090*/  IMAD R13, R7, UR4, RZ ;  /* 0x00000004070d7c24 */ /* 0x008fe4000f8e02ff */
[----:B-1----:R-:W-:Y:S02]  /*00a0*/  IMAD.SHL.U32 R15, R0, 0x80, RZ ;  /* 0x00000080000f7824 */ /* 0x002fe400078e00ff */
[----:B------:R-:W-:-:S05]  /*00b0*/  IMAD.IADD R8, R8, 0x1, -R13 ;  /* 0x0000000108087824 */ /* 0x000fca00078e0a0d */
[CC--:B------:R-:W-:Y:S02]  /*00c0*/  VIMNMX R6, PT, PT, R7.reuse, R8.reuse, PT ;  /* 0x0000000807067248 */ /* 0x0c0fe40003fe0100 */
[----:B------:R-:W-:-:S03]  /*00d0*/  ISETP.GT.AND P1, PT, R7, R8, PT ;  /* 0x000000080700720c */ /* 0x000fc60003f24270 */
[----:B------:R-:W-:-:S05]  /*00e0*/  IMAD.SHL.U32 R12, R6, 0x8, RZ ;  /* 0x00000008060c7824 */ /* 0x000fca00078e00ff */
[----:B------:R-:W-:-:S13]  /*00f0*/  ISETP.GE.AND P0, PT, R15, R12, PT ;  /* 0x0000000c0f00720c */ /* 0x000fda0003f06270 */
[----:B--2-4-:R-:W-:Y:S05]  /*0100*/  @P0 BRA `(.L_x_901) ;  /* 0x0000000000240947 */ /* 0x014fea0003800000 */
[----:B------:R-:W1:Y:S02]  /*0110*/  LDC.64 R10, c[0x0][0x398] ;  /* 0x0000e600ff0a7b82 */ /* 0x000e640000000a00 */
[----:B-1----:R-:W-:-:S04]  /*0120*/  IMAD.WIDE.U32 R10, R0, 0x80, R10 ;  /* 0x00000080000a7825 */ /* 0x002fc800078e000a */
[----:B------:R-:W-:-:S07]  /*0130*/  IMAD.WIDE R10, R13, 0x8, R10 ;  /* 0x000000080d0a7825 */ /* 0x000fce00078e020a */
.L_x_902:
[----:B------:R-:W-:Y:S01]  /*0140*/  VIADD R15, R15, 0x4000 ;  /* 0x000040000f0f7836 */ /* 0x000fe20000000000 */
[----:B------:R1:W-:Y:S04]  /*0150*/  CCTL.E.PF2 [R10] ;  /* 0x000000000a00798f */ /* 0x0003e80000800100 */
[----:B------:R-:W-:Y:S02]  /*0160*/  ISETP.GE.AND P0, PT, R15, R12, PT ;  /* 0x0000000c0f00720c */ /* 0x000fe40003f06270 */
[----:B-1----:R-:W-:-:S05]  /*0170*/  IADD3 R10, P2, PT, R10, 0x4000, RZ ;  /* 0x000040000a0a7810 */ /* 0x002fca0007f5e0ff */
[----:B------:R-:W-:-:S06]  /*0180*/  IMAD.X R11, RZ, RZ, R11, P2 ;  /* 0x000000ffff0b7224 */ /* 0x000fcc00010e060b */
[----:B------:R-:W-:Y:S05]  /*0190*/  @!P0 BRA `(.L_x_902) ;  /* 0xfffffffc00e88947 */ /* 0x000fea000383ffff */
.L_x_901:
[----:B------:R-:W-:Y:S05]  /*01a0*/  BSYNC.RECONVERGENT B0 ;  /* 0x0000000000007941 */ /* 0x000fea0003800200 */
.L_x_900:
[----:B------:R-:W-:-:S04]  /*01b0*/  IMAD.WIDE R4, R13, 0x8, R4 ;  /* 0x000000080d047825 */ /* 0x000fc800078e0204 */
[----:B0-----:R-:W-:Y:S01]  /*01c0*/  IMAD.WIDE R2, R13, 0x8, R2 ;  /* 0x000000080d027825 */ /* 0x001fe200078e0202 */
[----:B------:R-:W-:Y:S06]  /*01d0*/  @P1 BRA `(.L_x_903) ;  /* 0x0000000c00a01947 */ /* 0x000fec0003800000 */
[----:B------:R-:W-:-:S13]  /*01e0*/  ISETP.GE.AND P0, PT, R9, 0x1, PT ;  /* 0x000000010900780c */ /* 0x000fda0003f06270 */
[----:B------:R-:W-:Y:S05]  /*01f0*/  @!P0 EXIT ;  /* 0x000000000000894d */ /* 0x000fea0003800000 */
[C---:B------:R-:W-:Y:S01]  /*0200*/  ISETP.GE.U32.AND P1, PT, R9.reuse, 0x10, PT ;  /* 0x000000100900780c */ /* 0x040fe20003f26070 */
[----:B------:R-:W-:Y:S01]  /*0210*/  IMAD.MOV.U32 R7, RZ, RZ, RZ ;  /* 0x000000ffff077224 */ /* 0x000fe200078e00ff */
[----:B------:R-:W-:-:S04]  /*0220*/  LOP3.LUT R22, R9, 0xf, RZ, 0xc0, !PT ;  /* 0x0000000f09167812 */ /* 0x000fc800078ec0ff */
[----:B------:R-:W-:-:S07]  /*0230*/  ISETP.NE.AND P0, PT, R22, RZ, PT ;  /* 0x000000ff1600720c */ /* 0x000fce0003f05270 */
[----:B------:R-:W-:Y:S06]  /*0240*/  @!P1 BRA `(.L_x_904) ;  /* 0x0000000400d89947 */ /* 0x000fec0003800000 */
[----:B------:R-:W-:Y:S01]  /*0250*/  LOP3.LUT R7, R9, 0x7ffffff0, RZ, 0xc0, !PT ;  /* 0x7ffffff009077812 */ /* 0x000fe200078ec0ff */
[----:B------:R-:W-:-:S04]  /*0260*/  IMAD.WIDE.U32 R12, R0, 0x8, RZ ;  /* 0x00000008000c7825 */ /* 0x000fc800078e00ff */
[----:B------:R-:W-:Y:S02]  /*0270*/  IMAD.MOV.U32 R11, RZ, RZ, R12 ;  /* 0x000000ffff0b7224 */ /* 0x000fe400078e000c */
[----:B------:R-:W-:Y:S02]  /*0280*/  VIADD R6, R0, 0x480 ;  /* 0x0000048000067836 */ /* 0x000fe40000000000 */
[----:B------:R-:W-:-:S07]  /*0290*/  IMAD.MOV R10, RZ, RZ, -R7 ;  /* 0x000000ffff0a7224 */ /* 0x000fce00078e0a07 */
.L_x_905:
[----:B--2---:R-:W-:-:S05]  /*02a0*/  IADD3 R14, P1, PT, R4, R11, RZ ;  /* 0x0000000b040e7210 */ /* 0x004fca0007f3e0ff */
        /* <DEDUP_REMOVED lines=51> */
[----:B-1----:R-:W2:Y:S01]  /*05e0*/  LDG.E.64 R20, desc[UR6][R14.64+0x2000] ;  /* 0x002000060e147981 */ /* 0x002ea2000c1e1b00 */
[----:B------:R-:W-:Y:S02]  /*05f0*/  IMAD.MOV.U32 R18, RZ, RZ, 0xc00 ;  /* 0x00000c00ff127424 */ /* 0x000fe400078e00ff */
[----:B------:R-:W-:Y:S02]  /*0600*/  IMAD.MOV.U32 R19, RZ, RZ, 0x0 ;  /* 0x00000000ff137424 */ /* 0x000fe400078e00ff */
[----:B------:R-:W-:-:S03]  /*0610*/  IMAD.WIDE R18, R6, 0x8, R18 ;  /* 0x0000000806127825 */ /* 0x000fc600078e0212 */
[----:B------:R-:W-:-:S05]  /*0620*/  IADD3 R16, P2, PT, R4, R18, RZ ;  /* 0x0000001204107210 */ /* 0x000fca0007f5e0ff */
[----:B------:R-:W-:Y:S01]  /*0630*/  IMAD.X R17, R5, 0x1, R19, P2 ;  /* 0x0000000105117824 */ /* 0x000fe200010e0613 */
[----:B--2---:R-:W-:Y:S02]  /*0640*/  DADD R24, -RZ, -R20 ;  /* 0x00000000ff187229 */ /* 0x004fe40000000914 */
[----:B------:R-:W-:-:S08]  /*0650*/  DSETP.GEU.AND P1, PT, R20, RZ, PT ;  /* 0x000000ff1400722a */ /* 0x000fd00003f2e000 */
[----:B------:R-:W-:Y:S02]  /*0660*/  FSEL R24, R24, R20, !P1 ;  /* 0x0000001418187208 */ /* 0x000fe40004800000 */
[----:B------:R-:W-:-:S05]  /*0670*/  FSEL R25, R25, R21, !P1 ;  /* 0x0000001519197208 */ /* 0x000fca0004800000 */
[----:B------:R1:W-:Y:S04]  /*0680*/  STG.E.64 desc[UR6][R8.64+0x2000], R24 ;  /* 0x0020001808007986 */ /* 0x0003e8000c101b06 */
[----:B------:R-:W0:Y:S01]  /*0690*/  LDG.E.64 R20, desc[UR6][R16.64+-0xc00] ;  /* 0xfff4000610147981 */ /* 0x000e22000c1e1b00 */
[----:B------:R-:W-:-:S05]  /*06a0*/  IADD3 R14, P2, PT, R2, R18, RZ ;  /* 0x00000012020e7210 */ /* 0x000fca0007f5e0ff */
[----:B------:R-:W-:Y:S01]  /*06b0*/  IMAD.X R15, R3, 0x1, R19, P2 ;  /* 0x00000001030f7824 */ /* 0x000fe200010e0613 */
[----:B0-----:R-:W-:Y:S02]  /*06c0*/  DADD R26, -RZ, -R20 ;  /* 0x00000000ff1a7229 */ /* 0x001fe40000000914 */
        /* <DEDUP_REMOVED lines=34> */
[----:B------:R-:W0:Y:S01]  /*08f0*/  LDG.E.64 R8, desc[UR6][R16.64+0xc00] ;  /* 0x000c000610087981 */ /* 0x000e22000c1e1b00 */
[----:B------:R-:W-:Y:S01]  /*0900*/  VIADD R10, R10, 0x10 ;  /* 0x000000100a0a7836 */ /* 0x000fe20000000000 */
[----:B------:R-:W-:Y:S01]  /*0910*/  IADD3 R11, P2, PT, R11, 0x4000, RZ ;  /* 0x000040000b0b7810 */ /* 0x000fe20007f5e0ff */
[----:B------:R-:W-:-:S04]  /*0920*/  VIADD R6, R6, 0x800 ;  /* 0x0000080006067836 */ /* 0x000fc80000000000 */
[----:B------:R-:W-:Y:S01]  /*0930*/  IMAD.X R13, RZ, RZ, R13, P2 ;  /* 0x000000ffff0d7224 */ /* 0x000fe200010e060d */
[----:B0-----:R-:W-:Y:S02]  /*0940*/  DADD R20, -RZ, -R8 ;  /* 0x00000000ff147229 */ /* 0x001fe40000000908 */
[----:B------:R-:W-:-:S08]  /*0950*/  DSETP.GEU.AND P1, PT, R8, RZ, PT ;  /* 0x000000ff0800722a */ /* 0x000fd00003f2e000 */
[----:B------:R-:W-:Y:S02]  /*0960*/  FSEL R8, R20, R8, !P1 ;  /* 0x0000000814087208 */ /* 0x000fe40004800000 */
[----:B------:R-:W-:Y:S02]  /*0970*/  FSEL R9, R21, R9, !P1 ;  /* 0x0000000915097208 */ /* 0x000fe40004800000 */
[----:B------:R-:W-:-:S03]  /*0980*/  ISETP.NE.AND P1, PT, R10, RZ, PT ;  /* 0x000000ff0a00720c */ /* 0x000fc60003f25270 */
[----:B------:R2:W-:Y:S10]  /*0990*/  STG.E.64 desc[UR6][R14.64+0xc00], R8 ;  /* 0x000c00080e007986 */ /* 0x0005f4000c101b06 */
[----:B------:R-:W-:Y:S05]  /*09a0*/  @P1 BRA `(.L_x_905) ;  /* 0xfffffff8003c1947 */ /* 0x000fea000383ffff */
.L_x_904:
[----:B------:R-:W-:Y:S05]  /*09b0*/  @!P0 EXIT ;  /* 0x000000000000894d */ /* 0x000fea0003800000 */
[----:B------:R-:W0:Y:S01]  /*09c0*/  LDCU UR4, c[0x0][0x384] ;  /* 0x00007080ff0477ac */ /* 0x000e220008000800 */
[----:B------:R-:W-:Y:S01]  /*09d0*/  ISETP.GE.U32.AND P1, PT, R22, 0x8, PT ;  /* 0x000000081600780c */ /* 0x000fe20003f26070 */
[----:B0-----:R-:W-:-:S06]  /*09e0*/  ULOP3.LUT UR5, UR4, 0x7, URZ, 0xc0, !UPT ;  /* 0x0000000704057892 */ /* 0x001fcc000f8ec0ff */
[----:B------:R-:W-:-:S06]  /*09f0*/  ISETP.NE.AND P0, PT, RZ, UR5, PT ;  /* 0x00000005ff007c0c */ /* 0x000fcc000bf05270 */
[----:B------:R-:W-:Y:S07]  /*0a00*/  @!P1 BRA `(.L_x_906) ;  /* 0x0000000000d09947 */ /* 0x000fee0003800000 */
[----:B------:R-:W-:-:S04]  /*0a10*/  IMAD R17, R7, 0x80, R0 ;  /* 0x0000008007117824 */ /* 0x000fc800078e0200 */
[----:B------:R-:W-:-:S05]  /*0a20*/  IMAD.WIDE R10, R17, 0x8, R4 ;  /* 0x00000008110a7825 */ /* 0x000fca00078e0204 */
[----:B--2---:R-:W2:Y:S02]  /*0a30*/  LDG.E.64 R8, desc[UR6][R10.64] ;  /* 0x000000060a087981 */ /* 0x004ea4000c1e1b00 */
        /* <DEDUP_REMOVED lines=49> */
.L_x_906:
[----:B------:R-:W-:Y:S05]  /*0d50*/  @!P0 EXIT ;  /* 0x000000000000894d */ /* 0x000fea0003800000 */
[----:B------:R-:W-:Y:S02]  /*0d60*/  UISETP.GE.U32.AND UP0, UPT, UR5, 0x4, UPT ;  /* 0x000000040500788c */ /* 0x000fe4000bf06070 */
[----:B------:R-:W-:-:S06]  /*0d70*/  ULOP3.LUT UR4, UR4, 0x3, URZ, 0xc0, !UPT ;  /* 0x0000000304047892 */ /* 0x000fcc000f8ec0ff */
[----:B------:R-:W-:Y:S01]  /*0d80*/  ISETP.NE.AND P0, PT, RZ, UR4, PT ;  /* 0x00000004ff007c0c */ /* 0x000fe2000bf05270 */
[----:B------:R-:W-:-:S12]  /*0d90*/  BRA.U !UP0, `(.L_x_907) ;  /* 0x0000000108707547 */ /* 0x000fd8000b800000 */
[----:B------:R-:W-:-:S04]  /*0da0*/  IMAD R17, R7, 0x80, R0 ;  /* 0x0000008007117824 */ /* 0x000fc800078e0200 */
[----:B------:R-:W-:-:S05]  /*0db0*/  IMAD.WIDE R10, R17, 0x8, R4 ;  /* 0x00000008110a7825 */ /* 0x000fca00078e0204 */
[----:B--23--:R-:W2:Y:S02]  /*0dc0*/  LDG.E.64 R8, desc[UR6][R10.64] ;  /* 0x000000060a087981 */ /* 0x00cea4000c1e1b00 */
        /* <DEDUP_REMOVED lines=25> */
.L_x_907:
[----:B------:R-:W-:Y:S05]  /*0f60*/  @!P0 EXIT ;  /* 0x000000000000894d */ /* 0x000fea0003800000 */
[----:B-1-3--:R-:W-:Y:S01]  /*0f70*/  IMAD R13, R7, 0x80, R0 ;  /* 0x00000080070d7824 */ /* 0x00afe200078e0200 */
[----:B------:R-:W-:-:S12]  /*0f80*/  UIADD3 UR4, UPT, UPT, -UR4, URZ, URZ ;  /* 0x000000ff04047290 */ /* 0x000fd8000fffe1ff */
.L_x_908:
[----:B--2---:R-:W-:-:S06]  /*0f90*/  IMAD.WIDE R8, R13, 0x8, R4 ;  /* 0x000000080d087825 */ /* 0x004fcc00078e0204 */
[----:B------:R-:W2:Y:S01]  /*0fa0*/  LDG.E.64 R8, desc[UR6][R8.64] ;  /* 0x0000000608087981 */ /* 0x000ea2000c1e1b00 */
[----:B------:R-:W-:-:S04]  /*0fb0*/  UIADD3 UR4, UPT, UPT, UR4, 0x1, URZ ;  /* 0x0000000104047890 */ /* 0x000fc8000fffe0ff */
[----:B------:R-:W-:Y:S01]  /*0fc0*/  UISETP.NE.AND UP0, UPT, UR4, URZ, UPT ;  /* 0x000000ff0400728c */ /* 0x000fe2000bf05270 */
[----:B0-2---:R-:W-:Y:S02]  /*0fd0*/  DADD R6, -RZ, -R8 ;  /* 0x00000000ff067229 */ /* 0x005fe40000000908 */
[----:B------:R-:W-:-:S08]  /*0fe0*/  DSETP.GEU.AND P0, PT, R8, RZ, PT ;  /* 0x000000ff0800722a */ /* 0x000fd00003f0e000 */
[----:B------:R-:W-:Y:S02]  /*0ff0*/  FSEL R10, R6, R8, !P0 ;  /* 0x00000008060a7208 */ /* 0x000fe40004000000 */
[----:B------:R-:W-:Y:S01]  /*1000*/  FSEL R11, R7, R9, !P0 ;  /* 0x00000009070b7208 */ /* 0x000fe20004000000 */
[----:B------:R-:W-:-:S04]  /*1010*/  IMAD.WIDE R6, R13, 0x8, R2 ;  /* 0x000000080d067825 */ /* 0x000fc800078e0202 */
[----:B------:R-:W-:Y:S01]  /*1020*/  VIADD R13, R13, 0x80 ;  /* 0x000000800d0d7836 */ /* 0x000fe20000000000 */
[----:B------:R0:W-:Y:S01]  /*1030*/  STG.E.64 desc[UR6][R6.64], R10 ;  /* 0x0000000a06007986 */ /* 0x0001e2000c101b06 */
[----:B------:R-:W-:Y:S05]  /*1040*/  BRA.U UP0, `(.L_x_908) ;  /* 0xfffffffd00d07547 */ /* 0x000fea000b83ffff */
[----:B------:R-:W-:Y:S05]  /*1050*/  EXIT ;  /* 0x000000000000794d */ /* 0x000fea0003800000 */
.L_x_903:
[----:B------:R-:W-:-:S13]  /*1060*/  ISETP.GE.AND P0, PT, R9, 0x1, PT ;  /* 0x000000010900780c */ /* 0x000fda0003f06270 */
[----:B------:R-:W-:Y:S05]  /*1070*/  @!P0 EXIT ;  /* 0x000000000000894d */ /* 0x000fea0003800000 */
[C---:B------:R-:W-:Y:S01]  /*1080*/  ISETP.GE.U32.AND P0, PT, R9.reuse, 0x8, PT ;  /* 0x000000080900780c */ /* 0x040fe20003f06070 */
[----:B------:R-:W-:Y:S01]  /*1090*/  IMAD.MOV.U32 R7, RZ, RZ, RZ ;  /* 0x000000ffff077224 */ /* 0x000fe200078e00ff */
[----:B------:R-:W-:-:S11]  /*10a0*/  LOP3.LUT R18, R9, 0x7, RZ, 0xc0, !PT ;  /* 0x0000000709127812 */ /* 0x000fd600078ec0ff */
[----:B------:R-:W-:Y:S05]  /*10b0*/  @!P0 BRA `(.L_x_909) ;  /* 0x0000000400308947 */ /* 0x000fea0003800000 */
[----:B------:R-:W-:Y:S01]  /*10c0*/  LOP3.LUT R7, R9, 0x7ffffff8, RZ, 0xc0, !PT ;  /* 0x7ffffff809077812 */ /* 0x000fe200078ec0ff */
[----:B------:R-:W-:-:S07]  /*10d0*/  IMAD.MOV.U32 R10, RZ, RZ, RZ ;  /* 0x000000ffff0a7224 */ /* 0x000fce00078e00ff */
.L_x_912:
[----:B------:R-:W-:-:S05]  /*10e0*/  IMAD R11, R10, 0x80, R0 ;  /* 0x000000800a0b7824 */ /* 0x000fca00078e0200 */
[----:B------:R-:W-:-:S13]  /*10f0*/  ISETP.GE.AND P1, PT, R11, R6, PT ;  /* 0x000000060b00720c */ /* 0x000fda0003f26270 */
[----:B01----:R-:W-:-:S06]  /*1100*/  @!P1 IMAD.WIDE.U32 R12, R11, 0x8, R4 ;  /* 0x000000080b0c9825 */ /* 0x003fcc00078e0004 */
        /* <DEDUP_REMOVED lines=18> */
[----:B------:R-:W-:Y:S04]  /*1230*/  @!P0 STG.E.64 desc[UR6][R12.64], R22 ;  /* 0x000000160c008986 */ /* 0x000fe8000c101b06 */
        /* <DEDUP_REMOVED lines=16> */
[----:B------:R-:W2:Y:S01]  /*1340*/  @!P1 LDG.E.64 R14, desc[UR6][R8.64+0xc00] ;  /* 0x000c0006080e9981 */ /* 0x000ea2000c1e1b00 */
[----:B0-----:R-:W-:-:S05]  /*1350*/  VIADD R17, R11, 0x280 ;  /* 0x000002800b117836 */ /* 0x001fca0000000000 */
[----:B------:R-:W-:Y:S01]  /*1360*/  ISETP.GE.AND P0, PT, R17, R6, PT ;  /* 0x000000061100720c */ /* 0x000fe20003f06270 */
        /* <DEDUP_REMOVED lines=10> */
[----:B-1----:R-:W-:Y:S02]  /*1410*/  @!P0 FSEL R20, R22, R14, !P1 ;  /* 0x0000000e16148208 */ /* 0x002fe40004800000 */
[----:B------:R-:W-:-:S05]  /*1420*/  @!P0 FSEL R21, R23, R15, !P1 ;  /* 0x0000000f17158208 */ /* 0x000fca0004800000 */
[----:B------:R0:W-:Y:S04]  /*1430*/  @!P0 STG.E.64 desc[UR6][R12.64+0x1000], R20 ;  /* 0x001000140c008986 */ /* 0x0001e8000c101b06 */
[----:B------:R-:W2:Y:S01]  /*1440*/  @!P2 LDG.E.64 R14, desc[UR6][R8.64+0x1400] ;  /* 0x00140006080ea981 */ /* 0x000ea2000c1e1b00 */
[----:B------:R-:W-:Y:S01]  /*1450*/  VIADD R11, R11, 0x380 ;  /* 0x000003800b0b7836 */ /* 0x000fe20000000000 */
[----:B------:R-:W-:Y:S01]  /*1460*/  BSSY.RECONVERGENT B0, `(.L_x_910) ;  /* 0x0000010000007945 */ /* 0x000fe20003800200 */
[----:B------:R-:W-:-:S05]  /*1470*/  VIADD R10, R10, 0x8 ;  /* 0x000000080a0a7836 */ /* 0x000fca0000000000 */
[----:B------:R-:W-:Y:S01]  /*1480*/  ISETP.NE.AND P1, PT, R10, R7, PT ;  /* 0x000000070a00720c */ /* 0x000fe20003f25270 */
[----:B--2---:R-:W-:Y:S02]  /*1490*/  @!P2 DADD R22, -RZ, -R14 ;  /* 0x00000000ff16a229 */ /* 0x004fe4000000090e */
[----:B------:R-:W-:-:S08]  /*14a0*/  @!P2 DSETP.GEU.AND P0, PT, R14, RZ, PT ;  /* 0x000000ff0e00a22a */ /* 0x000fd00003f0e000 */
[----:B------:R-:W-:Y:S02]  /*14b0*/  @!P2 FSEL R14, R22, R14, !P0 ;  /* 0x0000000e160ea208 */ /* 0x000fe40004000000 */
[----:B------:R-:W-:Y:S02]  /*14c0*/  @!P2 FSEL R15, R23, R15, !P0 ;  /* 0x0000000f170fa208 */ /* 0x000fe40004000000 */
[----:B------:R-:W-:-:S03]  /*14d0*/  ISETP.GE.AND P0, PT, R11, R6, PT ;  /* 0x000000060b00720c */ /* 0x000fc60003f06270 */
[----:B------:R0:W-:Y:S10]  /*14e0*/  @!P2 STG.E.64 desc[UR6][R12.64+0x1400], R14 ;  /* 0x0014000e0c00a986 */ /* 0x0001f4000c101b06 */
[----:B------:R-:W-:Y:S05]  /*14f0*/  @P0 BRA `(.L_x_911) ;  /* 0x0000000000180947 */ /* 0x000fea0003800000 */
[----:B------:R-:W0:Y:S02]  /*1500*/  LDG.E.64 R8, desc[UR6][R8.64+0x1800] ;  /* 0x0018000608087981 */ /* 0x000e24000c1e1b00 */
[----:B0-----:R-:W-:Y:S02]  /*1510*/  DADD R14, -RZ, -R8 ;  /* 0x00000000ff0e7229 */ /* 0x001fe40000000908 */
[----:B------:R-:W-:-:S08]  /*1520*/  DSETP.GEU.AND P0, PT, R8, RZ, PT ;  /* 0x000000ff0800722a */ /* 0x000fd00003f0e000 */
[----:B------:R-:W-:Y:S02]  /*1530*/  FSEL R14, R14, R8, !P0 ;  /* 0x000000080e0e7208 */ /* 0x000fe40004000000 */
[----:B------:R-:W-:-:S05]  /*1540*/  FSEL R15, R15, R9, !P0 ;  /* 0x000000090f0f7208 */ /* 0x000fca0004000000 */
[----:B------:R1:W-:Y:S02]  /*1550*/  STG.E.64 desc[UR6][R12.64+0x1800], R14 ;  /* 0x0018000e0c007986 */ /* 0x0003e4000c101b06 */
.L_x_911:
[----:B------:R-:W-:Y:S05]  /*1560*/  BSYNC.RECONVERGENT B0 ;  /* 0x0000000000007941 */ /* 0x000fea0003800200 */
.L_x_910:
[----:B------:R-:W-:Y:S05]  /*1570*/  @P1 BRA `(.L_x_912) ;  /* 0xfffffff800d81947 */ /* 0x000fea000383ffff */
.L_x_909:
[----:B------:R-:W-:-:S13]  /*1580*/  ISETP.NE.AND P0, PT, R18, RZ, PT ;  /* 0x000000ff1200720c */ /* 0x000fda0003f05270 */
[----:B------:R-:W-:Y:S05]  /*1590*/  @!P0 EXIT ;  /* 0x000000000000894d */ /* 0x000fea0003800000 */
[----:B------:R-:W2:Y:S01]  /*15a0*/  LDC R8, c[0x0][0x384] ;  /* 0x0000e100ff087b82 */ /* 0x000ea20000000800 */
[----:B------:R-:W-:Y:S02]  /*15b0*/  ISETP.GE.U32.AND P1, PT, R18, 0x4, PT ;  /* 0x000000041200780c */ /* 0x000fe40003f26070 */
[----:B--2---:R-:W-:-:S04]  /*15c0*/  LOP3.LUT R19, R8, 0x3, RZ, 0xc0, !PT ;  /* 0x0000000308137812 */ /* 0x004fc800078ec0ff */
[----:B------:R-:W-:-:S07]  /*15d0*/  ISETP.NE.AND P0, PT, R19, RZ, PT ;  /* 0x000000ff1300720c */ /* 0x000fce0003f05270 */
[----:B------:R-:W-:Y:S06]  /*15e0*/  @!P1 BRA `(.L_x_913) ;  /* 0x0000000000a49947 */ /* 0x000fec0003800000 */
[----:B------:R-:W-:-:S05]  /*15f0*/  IMAD R9, R7, 0x80, R0 ;  /* 0x0000008007097824 */ /* 0x000fca00078e0200 */
[----:B------:R-:W-:-:S13]  /*1600*/  ISETP.GE.AND P2, PT, R9, R6, PT ;  /* 0x000000060900720c */ /* 0x000fda0003f46270 */
[----:B------:R-:W-:-:S06]  /*1610*/  @!P2 IMAD.WIDE R10, R9, 0x8, R4 ;  /* 0x00000008090aa825 */ /* 0x000fcc00078e0204 */
[----:B------:R-:W2:Y:S01]  /*1620*/  @!P2 LDG.E.64 R10, desc[UR6][R10.64] ;  /* 0x000000060a0aa981 */ /* 0x000ea2000c1e1b00 */
[----:B0-----:R-:W-:-:S05]  /*1630*/  VIADD R17, R9, 0x80 ;  /* 0x0000008009117836 */ /* 0x001fca0000000000 */
[----:B------:R-:W-:-:S13]  /*1640*/  ISETP.GE.AND P1, PT, R17, R6, PT ;  /* 0x000000061100720c */ /* 0x000fda0003f26270 */
[----:B-1----:R-:W-:Y:S01]  /*1650*/  @!P1 IMAD.WIDE R14, R17, 0x8, R4 ;  /* 0x00000008110e9825 */ /* 0x002fe200078e0204 */
        /* <DEDUP_REMOVED lines=16> */
[----:B------:R-:W0:Y:S01]  /*1760*/  @!P2 LDG.E.64 R16, desc[UR6][R16.64] ;  /* 0x000000061010a981 */ /* 0x000e22000c1e1b00 */
[----:B------:R-:W-:-:S05]  /*1770*/  VIADD R9, R9, 0x180 ;  /* 0x0000018009097836 */ /* 0x000fca0000000000 */
[----:B------:R-:W-:-:S13]  /*1780*/  ISETP.GE.AND P1, PT, R9, R6, PT ;  /* 0x000000060900720c */ /* 0x000fda0003f26270 */
[----:B------:R-:W-:Y:S01]  /*1790*/  @!P1 IMAD.WIDE R14, R9, 0x8, R4 ;  /* 0x00000008090e9825 */ /* 0x000fe200078e0204 */
[----:B0-----:R-:W-:Y:S02]  /*17a0*/  @!P2 DADD R12, -RZ, -R16 ;  /* 0x00000000ff0ca229 */ /* 0x001fe40000000910 */
        /* <DEDUP_REMOVED lines=13> */
.L_x_913:
[----:B------:R-:W-:Y:S05]  /*1880*/  @!P0 EXIT ;  /* 0x000000000000894d */ /* 0x000fea0003800000 */
[----:B------:R-:W-:Y:S02]  /*1890*/  ISETP.NE.AND P1, PT, R19, 0x1, PT ;  /* 0x000000011300780c */ /* 0x000fe40003f25270 */
[----:B------:R-:W-:-:S04]  /*18a0*/  LOP3.LUT R8, R8, 0x1, RZ, 0xc0, !PT ;  /* 0x0000000108087812 */ /* 0x000fc800078ec0ff */
[----:B------:R-:W-:-:S07]  /*18b0*/  ISETP.NE.U32.AND P0, PT, R8, 0x1, PT ;  /* 0x000000010800780c */ /* 0x000fce0003f05070 */
[----:B------:R-:W-:Y:S06]  /*18c0*/  @!P1 BRA `(.L_x_914) ;  /* 0x0000000000549947 */ /* 0x000fec0003800000 */
[----:B012---:R-:W-:-:S05]  /*18d0*/  IMAD R13, R7, 0x80, R0 ;  /* 0x00000080070d7824 */ /* 0x007fca00078e0200 */
        /* <DEDUP_REMOVED lines=20> */
.L_x_914:
[----:B------:R-:W-:Y:S05]  /*1a20*/  @P0 EXIT ;  /* 0x000000000000094d */ /* 0x000fea0003800000 */
[----:B---3--:R-:W-:-:S05]  /*1a30*/  IMAD R9, R7, 0x80, R0 ;  /* 0x0000008007097824 */ /* 0x008fca00078e0200 */
[----:B------:R-:W-:-:S13]  /*1a40*/  ISETP.GE.AND P0, PT, R9, R6, PT ;  /* 0x000000060900720c */ /* 0x000fda0003f06270 */
[----:B------:R-:W-:Y:S05]  /*1a50*/  @P0 EXIT ;  /* 0x000000000000094d */ /* 0x000fea0003800000 */
[----:B------:R-:W-:-:S06]  /*1a60*/  IMAD.WIDE R4, R9, 0x8, R4 ;  /* 0x0000000809047825 */ /* 0x000fcc00078e0204 */
[----:B------:R-:W3:Y:S01]  /*1a70*/  LDG.E.64 R4, desc[UR6][R4.64] ;  /* 0x0000000604047981 */ /* 0x000ee2000c1e1b00 */
[----:B------:R-:W-:Y:S01]  /*1a80*/  IMAD.WIDE R2, R9, 0x8, R2 ;  /* 0x0000000809027825 */ /* 0x000fe200078e0202 */
[----:B---3--:R-:W-:Y:S02]  /*1a90*/  DADD R6, -RZ, -R4 ;  /* 0x00000000ff067229 */ /* 0x008fe40000000904 */
[----:B------:R-:W-:-:S08]  /*1aa0*/  DSETP.GEU.AND P0, PT, R4, RZ, PT ;  /* 0x000000ff0400722a */ /* 0x000fd00003f0e000 */
[----:B------:R-:W-:Y:S02]  /*1ab0*/  FSEL R6, R6, R4, !P0 ;  /* 0x0000000406067208 */ /* 0x000fe40004000000 */
[----:B------:R-:W-:-:S05]  /*1ac0*/  FSEL R7, R7, R5, !P0 ;  /* 0x0000000507077208 */ /* 0x000fca0004000000 */
[----:B------:R-:W-:Y:S01]  /*1ad0*/  STG.E.64 desc[UR6][R2.64], R6 ;  /* 0x0000000602007986 */ /* 0x000fe2000c101b06 */
[----:B------:R-:W-:Y:S05]  /*1ae0*/  EXIT ;  /* 0x000000000000794d */ /* 0x000fea0003800000 */
.L_x_915:
        /* <DEDUP_REMOVED lines=9> */
.L_x_1292:


//--------------------- .text._ZN3cub18CUB_300001_SM_10006detail9transform16transform_kernelINS2_10policy_hubILb1EN4cuda3std3__45tupleIJN6thrust24THRUST_300001_SM_1000_NS6detail15normal_iteratorINSA_10device_ptrIdEEEESF_EEEE10policy1000El12diff_functorIdESF_JPdSL_EEEvT0_iT1_T2_DpNS2_10kernel_argIT3_EE --------------------------
	.section	.text._ZN3cub18CUB_300001_SM_10006detail9transform16transform_kernelINS2_10policy_hubILb1EN4cuda3std3__45tupleIJN6thrust24THRUST_300001_SM_1000_NS6detail15normal_iteratorINSA_10device_ptrIdEEEESF_EEEE10policy1000El12diff_functorIdESF_JPdSL_EEEvT0_iT1_T2_DpNS2_10kernel_argIT3_EE,"ax",@progbits
	.align	128
        .global         _ZN3cub18CUB_300001_SM_10006detail9transform16transform_kernelINS2_10policy_hubILb1EN4cuda3std3__45tupleIJN6thrust24THRUST_300001_SM_1000_NS6detail15normal_iteratorINSA_10device_ptrIdEEEESF_EEEE10policy1000El12diff_functorIdESF_JPdSL_EEEvT0_iT1_T2_DpNS2_10kernel_argIT3_EE
        .type           _ZN3cub18CUB_300001_SM_10006detail9transform16transform_kernelINS2_10policy_hubILb1EN4cuda3std3__45tupleIJN6thrust24THRUST_300001_SM_1000_NS6detail15normal_iteratorINSA_10device_ptrIdEEEESF_EEEE10policy1000El12diff_functorIdESF_JPdSL_EEEvT0_iT1_T2_DpNS2_10kernel_argIT3_EE,@function
        .size           _ZN3cub18CUB_300001_SM_10006detail9transform16transform_kernelINS2_10policy_hubILb1EN4cuda3std3__45tupleIJN6thrust24THRUST_300001_SM_1000_NS6detail15normal_iteratorINSA_10device_ptrIdEEEESF_EEEE10policy1000El12diff_functorIdESF_JPdSL_EEEvT0_iT1_T2_DpNS2_10kernel_argIT3_EE,(.L_x_1293 - _ZN3cub18CUB_300001_SM_10006detail9transform16transform_kernelINS2_10policy_hubILb1EN4cuda3std3__45tupleIJN6thrust24THRUST_300001_SM_1000_NS6detail15normal_iteratorINSA_10device_ptrIdEEEESF_EEEE10policy1000El12diff_functorIdESF_JPdSL_EEEvT0_iT1_T2_DpNS2_10kernel_argIT3_EE)
        .other          _ZN3cub18CUB_300001_SM_10006detail9transform16transform_kernelINS2_10policy_hubILb1EN4cuda3std3__45tupleIJN6thrust24THRUST_300001_SM_1000_NS6detail15normal_iteratorINSA_10device_ptrIdEEEESF_EEEE10policy1000El12diff_functorIdESF_JPdSL_EEEvT0_iT1_T2_DpNS2_10kernel_argIT3_EE,@"STO_CUDA_ENTRY STV_DEFAULT"
_ZN3cub18CUB_300001_SM_10006detail9transform16transform_kernelINS2_10policy_hubILb1EN4cuda3std3__45tupleIJN6thrust24THRUST_300001_SM_1000_NS6detail15normal_iteratorINSA_10device_ptrIdEEEESF_EEEE10policy1000El12diff_functorIdESF_JPdSL_EEEvT0_iT1_T2_DpNS2_10kernel_argIT3_EE:
.text._ZN3cub18CUB_300001_SM_10006detail9transform16transform_kernelINS2_10policy_hubILb1EN4cuda3std3__45tupleIJN6thrust24THRUST_300001_SM_1000_NS6detail15normal_iteratorINSA_10device_ptrIdEEEESF_EEEE10policy1000El12diff_functorIdESF_JPdSL_EEEvT0_iT1_T2_DpNS2_10kernel_argIT3_EE:
        /* <DEDUP_REMOVED lines=10> */
[----:B-1----:R-:W-:-:S03]  /*00a0*/  IADD3 R4, P1, PT, -R16, UR6, RZ ;  /* 0x0000000610047c10 */ /* 0x002fc6000ff3e1ff */
[----:B------:R-:W-:Y:S01]  /*00b0*/  IMAD.IADD R15, R17, 0x1, R15 ;  /* 0x00000001110f7824 */ /* 0x000fe200078e020f */
[----:B------:R-:W-:-:S04]  /*00c0*/  ISETP.LT.U32.AND P0, PT, R4, R5, PT ;  /* 0x000000050400720c */ /* 0x000fc80003f01070 */
[----:B------:R-:W-:-:S04]  /*00d0*/  IADD3.X R3, PT, PT, ~R15, UR7, RZ, P1, !PT ;  /* 0x000000070f037c10 */ /* 0x000fc80008ffe5ff */
[----:B------:R-:W-:-:S04]  /*00e0*/  ISETP.LT.AND.EX P0, PT, R3, R2, PT, P0 ;  /* 0x000000020300720c */ /* 0x000fc80003f01300 */
[----:B------:R-:W-:Y:S01]  /*00f0*/  SEL R2, R4, R5, P0 ;  /* 0x0000000504027207 */ /* 0x000fe20000000000 */
[----:B--2---:R-:W-:-:S04]  /*0100*/  IMAD.SHL.U32 R4, R23, 0x80, RZ ;  /* 0x0000008017047824 */ /* 0x004fc800078e00ff */
[----:B------:R-:W-:-:S05]  /*0110*/  IMAD.SHL.U32 R3, R2, 0x8, RZ ;  /* 0x0000000802037824 */ /* 0x000fca00078e00ff */
[----:B------:R-:W-:-:S13]  /*0120*/  ISETP.GE.AND P0, PT, R4, R3, PT ;  /* 0x000000030400720c */ /* 0x000fda0003f06270 */
[----:B------:R-:W-:Y:S05]  /*0130*/  @P0 BRA `(.L_x_917) ;  /* 0x0000000000640947 */ /* 0x000fea0003800000 */
[----:B------:R-:W0:Y:S01]  /*0140*/  LDCU.64 UR4, c[0x0][0x398] ;  /* 0x00007300ff0477ac */ /* 0x000e220008000a00 */
[C---:B------:R-:W-:Y:S01]  /*0150*/  IMAD.SHL.U32 R9, R16.reuse, 0x8, RZ ;  /* 0x0000000810097824 */ /* 0x040fe200078e00ff */
[----:B------:R-:W-:Y:S01]  /*0160*/  SHF.L.U64.HI R10, R16, 0x3, R15 ;  /* 0x00000003100a7819 */ /* 0x000fe2000001020f */
[----:B------:R-:W-:Y:S01]  /*0170*/  BSSY.RECONVERGENT B1, `(.L_x_918) ;  /* 0x000000b000017945 */ /* 0x000fe20003800200 */
[----:B------:R-:W-:Y:S02]  /*0180*/  IMAD.MOV.U32 R8, RZ, RZ, R4 ;  /* 0x000000ffff087224 */ /* 0x000fe400078e0004 */
[----:B0-----:R-:W-:-:S04]  /*0190*/  IADD3 R6, P0, PT, R9, UR4, RZ ;  /* 0x0000000409067c10 */ /* 0x001fc8000ff1e0ff */
[----:B------:R-:W-:-:S03]  /*01a0*/  IADD3.X R7, PT, PT, R10, UR5, RZ, P0, !PT ;  /* 0x000000050a077c10 */ /* 0x000fc600087fe4ff */
[----:B------:R-:W-:-:S07]  /*01b0*/  IMAD.WIDE.U32 R6, R23, 0x80, R6 ;  /* 0x0000008017067825 */ /* 0x000fce00078e0006 */
.L_x_919:
[----:B------:R-:W-:Y:S01]  /*01c0*/  VIADD R8, R8, 0x4000 ;  /* 0x0000400008087836 */ /* 0x000fe20000000000 */
[----:B------:R0:W-:Y:S04]  /*01d0*/  CCTL.E.PF2 [R6] ;  /* 0x000000000600798f */ /* 0x0001e80000800100 */
[----:B------:R-:W-:Y:S02]  /*01e0*/  ISETP.GE.AND P0, PT, R8, R3, PT ;  /* 0x000000030800720c */ /* 0x000fe40003f06270 */
[----:B0-----:R-:W-:-:S05]  /*01f0*/  IADD3 R6, P1, PT, R6, 0x4000, RZ ;  /* 0x0000400006067810 */ /* 0x001fca0007f3e0ff */
[----:B------:R-:W-:-:S06]  /*0200*/  IMAD.X R7, RZ, RZ, R7, P1 ;  /* 0x000000ffff077224 */ /* 0x000fcc00008e0607 */
[----:B------:R-:W-:Y:S05]  /*0210*/  @!P0 BRA `(.L_x_919) ;  /* 0xfffffffc00e88947 */ /* 0x000fea000383ffff */
[----:B------:R-:W-:Y:S05]  /*0220*/  BSYNC.RECONVERGENT B1 ;  /* 0x0000000000017941 */ /* 0x000fea0003800200 */
.L_x_918:
[----:B------:R-:W0:Y:S02]  /*0230*/  LDCU.64 UR4, c[0x0][0x3a8] ;  /* 0x00007500ff0477ac */ /* 0x000e240008000a00 */
[----:B0-----:R-:W-:-:S04]  /*0240*/  IADD3 R6, P0, PT, R9, UR4, RZ ;  /* 0x0000000409067c10 */ /* 0x001fc8000ff1e0ff */
[----:B------:R-:W-:-:S03]  /*0250*/  IADD3.X R7, PT, PT, R10, UR5, RZ, P0, !PT ;  /* 0x000000050a077c10 */ /* 0x000fc600087fe4ff */
[----:B------:R-:W-:-:S07]  /*0260*/  IMAD.WIDE.U32 R6, R23, 0x80, R6 ;  /* 0x0000008017067825 */ /* 0x000fce00078e0006 */
.L_x_920:
[----:B------:R-:W-:Y:S01]  /*0270*/  VIADD R4, R4, 0x4000 ;  /* 0x0000400004047836 */ /* 0x000fe20000000000 */
[----:B------:R0:W-:Y:S04]  /*0280*/  CCTL.E.PF2 [R6] ;  /* 0x000000000600798f */ /* 0x0001e80000800100 */
[----:B------:R-:W-:Y:S02]  /*0290*/  ISETP.GE.AND P0, PT, R4, R3, PT ;  /* 0x000000030400720c */ /* 0x000fe40003f06270 */
[----:B0-----:R-:W-:-:S05]  /*02a0*/  IADD3 R6, P1, PT, R6, 0x4000, RZ ;  /* 0x0000400006067810 */ /* 0x001fca0007f3e0ff */
[----:B------:R-:W-:-:S06]  /*02b0*/  IMAD.X R7, RZ, RZ, R7, P1 ;  /* 0x000000ffff077224 */ /* 0x000fcc00008e0607 */
[----:B------:R-:W-:Y:S05]  /*02c0*/  @!P0 BRA `(.L_x_920) ;  /* 0xfffffffc00e88947 */ /* 0x000fea000383ffff */
.L_x_917:
[----:B------:R-:W-:Y:S05]  /*02d0*/  BSYNC.RECONVERGENT B0 ;  /* 0x0000000000007941 */ /* 0x000fea0003800200 */
.L_x_916:
[----:B------:R-:W0:Y:S01]  /*02e0*/  LDC.64 R10, c[0x0][0x398] ;  /* 0x0000e600ff0a7b82 */ /* 0x000e220000000a00 */
[----:B------:R-:W1:Y:S01]  /*02f0*/  LDCU.64 UR6, c[0x0][0x3a8] ;  /* 0x00007500ff0677ac */ /* 0x000e620008000a00 */
[----:B------:R-:W-:Y:S01]  /*0300*/  ISETP.NE.AND P0, PT, R5, R2, PT ;  /* 0x000000020500720c */ /* 0x000fe20003f05270 */
[C---:B------:R-:W-:Y:S01]  /*0310*/  IMAD.SHL.U32 R3, R16.reuse, 0x8, RZ ;  /* 0x0000000810037824 */ /* 0x040fe200078e00ff */
[----:B------:R-:W-:Y:S01]  /*0320*/  SHF.L.U64.HI R35, R16, 0x3, R15 ;  /* 0x0000000310237819 */ /* 0x000fe2000001020f */
[----:B------:R-:W2:Y:S03]  /*0330*/  LDCU.64 UR4, c[0x0][0x358] ;  /* 0x00006b00ff0477ac */ /* 0x000ea60008000a00 */
[----:B------:R-:W3:Y:S01]  /*0340*/  LDC.64 R12, c[0x0][0x390] ;  /* 0x0000e400ff0c7b82 */ /* 0x000ee20000000a00 */
[----:B-1----:R-:W-:-:S04]  /*0350*/  IADD3 R8, P3, PT, R3, UR6, RZ ;  /* 0x0000000603087c10 */ /* 0x002fc8000ff7e0ff */
[----:B------:R-:W-:Y:S02]  /*0360*/  IADD3.X R9, PT, PT, R35, UR7, RZ, P3, !PT ;  /* 0x0000000723097c10 */ /* 0x000fe40009ffe4ff */
[----:B0-----:R-:W-:-:S05]  /*0370*/  IADD3 R6, P2, PT, R3, R10, RZ ;  /* 0x0000000a03067210 */ /* 0x001fca0007f5e0ff */
[----:B------:R-:W-:Y:S01]  /*0380*/  IMAD.X R7, R35, 0x1, R11, P2 ;  /* 0x0000000123077824 */ /* 0x000fe200010e060b */
[----:B---3--:R-:W-:-:S05]  /*0390*/  IADD3 R4, P1, PT, R3, R12, RZ ;  /* 0x0000000c03047210 */ /* 0x008fca0007f3e0ff */
[----:B------:R-:W-:Y:S01]  /*03a0*/  IMAD.X R5, R35, 0x1, R13, P1 ;  /* 0x0000000123057824 */ /* 0x000fe200008e060d */
[----:B--2---:R-:W-:Y:S07]  /*03b0*/  @!P0 BRA `(.L_x_921) ;  /* 0x0000001000e48947 */ /* 0x004fee0003800000 */
[----:B------:R-:W-:-:S13]  /*03c0*/  ISETP.GE.AND P0, PT, R0, 0x1, PT ;  /* 0x000000010000780c */ /* 0x000fda0003f06270 */
[----:B------:R-:W-:Y:S05]  /*03d0*/  @!P0 EXIT ;  /* 0x000000000000894d */ /* 0x000fea0003800000 */
[C---:B------:R-:W-:Y:S01]  /*03e0*/  ISETP.GE.U32.AND P0, PT, R0.reuse, 0x8, PT ;  /* 0x000000080000780c */ /* 0x040fe20003f06070 */
[----:B------:R-:W-:Y:S01]  /*03f0*/  IMAD.MOV.U32 R14, RZ, RZ, RZ ;  /* 0x000000ffff0e7224 */ /* 0x000fe200078e00ff */
[----:B------:R-:W-:-:S11]  /*0400*/  LOP3.LUT R18, R0, 0x7, RZ, 0xc0, !PT ;  /* 0x0000000700127812 */ /* 0x000fd600078ec0ff */
[----:B------:R-:W-:Y:S05]  /*0410*/  @!P0 BRA `(.L_x_922) ;  /* 0x0000000c001c8947 */ /* 0x000fea0003800000 */
[----:B------:R-:W-:-:S13]  /*0420*/  ISETP.GE.AND P0, PT, R23, R2, PT ;  /* 0x000000021700720c */ /* 0x000fda0003f06270 */
[----:B------:R-:W-:-:S04]  /*0430*/  @!P0 IMAD.WIDE.U32 R12, R23, 0x8, R6 ;  /* 0x00000008170c8825 */ /* 0x000fc800078e0006 */
[C---:B------:R-:W-:Y:S02]  /*0440*/  @!P0 IMAD.WIDE.U32 R14, R23.reuse, 0x8, R8 ;  /* 0x00000008170e8825 */ /* 0x040fe400078e0008 */
[----:B------:R-:W2:Y:S04]  /*0450*/  @!P0 LDG.E.64 R12, desc[UR4][R12.64] ;  /* 0x000000040c0c8981 */ /* 0x000ea8000c1e1b00 */
[----:B------:R-:W2:Y:S01]  /*0460*/  @!P0 LDG.E.64 R14, desc[UR4][R14.64] ;  /* 0x000000040e0e8981 */ /* 0x000ea2000c1e1b00 */
[----:B------:R-:W-:-:S05]  /*0470*/  VIADD R17, R23, 0x80 ;  /* 0x0000008017117836 */ /* 0x000fca0000000000 */
[C---:B------:R-:W-:Y:S01]  /*0480*/  ISETP.GE.AND P6, PT, R17.reuse, R2, PT ;  /* 0x000000021100720c */ /* 0x040fe20003fc6270 */
[C-C-:B--2---:R-:W-:Y:S02]  /*0490*/  @!P0 DADD R10, R12.reuse, -R14.reuse ;  /* 0x000000000c0a8229 */ /* 0x144fe4000000080e */
[----:B------:R-:W-:Y:S01]  /*04a0*/  @!P0 DADD R20, -R12, R14 ;  /* 0x000000000c148229 */ /* 0x000fe2000000010e */
[----:B------:R-:W-:-:S07]  /*04b0*/  IMAD.WIDE R12, R17, 0x8, R8 ;  /* 0x00000008110c7825 */ /* 0x000fce00078e0208 */
[----:B------:R-:W-:-:S06]  /*04c0*/  @!P0 DSETP.GEU.AND P1, PT, R10, R20, PT ;  /* 0x000000140a00822a */ /* 0x000fcc0003f2e000 */
[----:B------:R-:W-:Y:S02]  /*04d0*/  @!P0 FSEL R28, R20, R10, !P1 ;  /* 0x0000000a141c8208 */ /* 0x000fe40004800000 */
[----:B------:R-:W-:Y:S01]  /*04e0*/  @!P0 FSEL R29, R21, R11, !P1 ;  /* 0x0000000b151d8208 */ /* 0x000fe20004800000 */
[----:B------:R-:W-:-:S04]  /*04f0*/  @!P0 IMAD.WIDE.U32 R20, R23, 0x8, R4 ;  /* 0x0000000817148825 */ /* 0x000fc800078e0004 */
[----:B------:R-:W-:Y:S01]  /*0500*/  IMAD.WIDE R10, R17, 0x8, R6 ;  /* 0x00000008110a7825 */ /* 0x000fe200078e0206 */
[----:B------:R0:W-:Y:S04]  /*0510*/  @!P0 STG.E.64 desc[UR4][R20.64], R28 ;  /* 0x0000001c14008986 */ /* 0x0001e8000c101b04 */
[----:B------:R-:W2:Y:S04]  /*0520*/  @!P6 LDG.E.64 R24, desc[UR4][R10.64] ;  /* 0x000000040a18e981 */ /* 0x000ea8000c1e1b00 */
        /* <DEDUP_REMOVED lines=8> */
[-C--:B------:R-:W-:Y:S02]  /*05b0*/  ISETP.GE.AND P4, PT, R19, R2.reuse, PT ;  /* 0x000000021300720c */ /* 0x080fe40003f86270 */
[-C--:B------:R-:W-:Y:S02]  /*05c0*/  ISETP.GE.AND P2, PT, R31, R2.reuse, PT ;  /* 0x000000021f00720c */ /* 0x080fe40003f46270 */
[----:B------:R-:W-:Y:S01]  /*05d0*/  ISETP.GE.AND P1, PT, R3, R2, PT ;  /* 0x000000020300720c */ /* 0x000fe20003f26270 */
[----:B--2---:R-:W-:-:S02]  /*05e0*/  @!P6 DADD R14, R24, -R26 ;  /* 0x00000000180ee229 */ /* 0x004fc4000000081a */
[----:B------:R-:W-:Y:S01]  /*05f0*/  @!P6 DADD R24, -R24, R26 ;  /* 0x000000001818e229 */ /* 0x000fe2000000011a */
[----:B------:R-:W-:-:S05]  /*0600*/  VIADD R27, R23, 0x200 ;  /* 0x00000200171b7836 */ /* 0x000fca0000000000 */
[----:B------:R-:W-:Y:S02]  /*0610*/  ISETP.GE.AND P3, PT, R27, R2, PT ;  /* 0x000000021b00720c */ /* 0x000fe40003f66270 */
[----:B------:R-:W-:-:S06]  /*0620*/  @!P6 DSETP.GEU.AND P0, PT, R14, R24, PT ;  /* 0x000000180e00e22a */ /* 0x000fcc0003f0e000 */
[----:B0-----:R-:W-:Y:S02]  /*0630*/  @!P6 FSEL R20, R24, R14, !P0 ;  /* 0x0000000e1814e208 */ /* 0x001fe40004000000 */
[----:B------:R-:W-:Y:S01]  /*0640*/  @!P6 FSEL R21, R25, R15, !P0 ;  /* 0x0000000f1915e208 */ /* 0x000fe20004000000 */
[----:B------:R-:W-:Y:S01]  /*0650*/  VIADD R15, R23, 0x380 ;  /* 0x00000380170f7836 */ /* 0x000fe20000000000 */
[----:B------:R-:W-:-:S03]  /*0660*/  LOP3.LUT R14, R0, 0x7ffffff8, RZ, 0xc0, !PT ;  /* 0x7ffffff8000e7812 */ /* 0x000fc600078ec0ff */
[----:B------:R0:W-:Y:S01]  /*0670*/  @!P6 STG.E.64 desc[UR4][R16.64], R20 ;  /* 0x000000141000e986 */ /* 0x0001e2000c101b04 */
[----:B------:R-:W-:Y:S02]  /*0680*/  ISETP.GE.AND P0, PT, R15, R2, PT ;  /* 0x000000020f00720c */ /* 0x000fe40003f06270 */
[----:B------:R-:W-:Y:S01]  /*0690*/  ISETP.NE.AND P6, PT, R14, 0x8, PT ;  /* 0x000000080e00780c */ /* 0x000fe20003fc5270 */
[----:B------:R-:W-:-:S12]  /*06a0*/  @P5 BRA `(.L_x_924) ;  /* 0x0000000000205947 */ /* 0x000fd80003800000 */
[----:B0-----:R-:W2:Y:S04]  /*06b0*/  LDG.E.64 R20, desc[UR4][R10.64+0x400] ;  /* 0x000400040a147981 */ /* 0x001ea8000c1e1b00 */
[----:B------:R-:W2:Y:S02]  /*06c0*/  LDG.E.64 R24, desc[UR4][R12.64+0x400] ;  /* 0x000400040c187981 */ /* 0x000ea4000c1e1b00 */
[C-C-:B--2---:R-:W-:Y:S02]  /*06d0*/  DADD R26, R20.reuse, -R24.reuse ;  /* 0x00000000141a7229 */ /* 0x144fe40000000818 */
[----:B------:R-:W-:-:S08]  /*06e0*/  DADD R20, -R20, R24 ;  /* 0x0000000014147229 */ /* 0x000fd00000000118 */
[----:B------:R-:W-:-:S06]  /*06f0*/  DSETP.GEU.AND P5, PT, R26, R20, PT ;  /* 0x000000141a00722a */ /* 0x000fcc0003fae000 */
[----:B------:R-:W-:Y:S02]  /*0700*/  FSEL R20, R20, R26, !P5 ;  /* 0x0000001a14147208 */ /* 0x000fe40006800000 */
[----:B------:R-:W-:-:S05]  /*0710*/  FSEL R21, R21, R27, !P5 ;  /* 0x0000001b15157208 */ /* 0x000fca0006800000 */
[----:B------:R1:W-:Y:S02]  /*0720*/  STG.E.64 desc[UR4][R16.64+0x400], R20 ;  /* 0x0004001410007986 */ /* 0x0003e4000c101b04 */
.L_x_924:
[----:B------:R-:W-:Y:S05]  /*0730*/  BSYNC.RECONVERGENT B0 ;  /* 0x0000000000007941 */ /* 0x000fea0003800200 */
.L_x_923:
[----:B------:R-:W-:Y:S04]  /*0740*/  BSSY.RECONVERGENT B0, `(.L_x_925) ;  /* 0x000000a000007945 */ /* 0x000fe80003800200 */
[----:B------:R-:W-:Y:S05]  /*0750*/  @P4 BRA `(.L_x_926) ;  /* 0x0000000000204947 */ /* 0x000fea0003800000 */
[----:B01----:R-:W2:Y:S04]  /*0760*/  LDG.E.64 R20, desc[UR4][R10.64+0x800] ;  /* 0x000800040a147981 */ /* 0x003ea8000c1e1b00 */
[----:B------:R-:W2:Y:S02]  /*0770*/  LDG.E.64 R24, desc[UR4][R12.64+0x800] ;  /* 0x000800040c187981 */ /* 0x000ea4000c1e1b00 */
[C-C-:B--2---:R-:W-:Y:S02]  /*0780*/  DADD R26, R20.reuse, -R24.reuse ;  /* 0x00000000141a7229 */ /* 0x144fe40000000818 */
[----:B------:R-:W-:-:S08]  /*0790*/  DADD R20, -R20, R24 ;  /* 0x0000000014147229 */ /* 0x000fd00000000118 */
[----:B------:R-:W-:-:S06]  /*07a0*/  DSETP.GEU.AND P4, PT, R26, R20, PT ;  /* 0x000000141a00722a */ /* 0x000fcc0003f8e000 */
[----:B------:R-:W-:Y:S02]  /*07b0*/  FSEL R20, R20, R26, !P4 ;  /* 0x0000001a14147208 */ /* 0x000fe40006000000 */
[----:B------:R-:W-:-:S05]  /*07c0*/  FSEL R21, R21, R27, !P4 ;  /* 0x0000001b15157208 */ /* 0x000fca0006000000 */
[----:B------:R2:W-:Y:S02]  /*07d0*/  STG.E.64 desc[UR4][R16.64+0x800], R20 ;  /* 0x0008001410007986 */ /* 0x0005e4000c101b04 */
.L_x_926:
[----:B------:R-:W-:Y:S05]  /*07e0*/  BSYNC.RECONVERGENT B0 ;  /* 0x0000000000007941 */ /* 0x000fea0003800200 */
.L_x_925:
[----:B------:R-:W-:Y:S04]  /*07f0*/  BSSY.RECONVERGENT B0, `(.L_x_927) ;  /* 0x000000a000007945 */ /* 0x000fe80003800200 */
[----:B------:R-:W-:Y:S05]  /*0800*/  @P3 BRA `(.L_x_928) ;  /* 0x0000000000203947 */ /* 0x000fea0003800000 */
[----:B012---:R-:W2:Y:S04]  /*0810*/  LDG.E.64 R20, desc[UR4][R10.64+0xc00] ;  /* 0x000c00040a147981 */ /* 0x007ea8000c1e1b00 */
[----:B------:R-:W2:Y:S02]  /*0820*/  LDG.E.64 R24, desc[UR4][R12.64+0xc00] ;  /* 0x000c00040c187981 */ /* 0x000ea4000c1e1b00 */
[C-C-:B--2---:R-:W-:Y:S02]  /*0830*/  DADD R26, R20.reuse, -R24.reuse ;  /* 0x00000000141a7229 */ /* 0x144fe40000000818 */
[----:B------:R-:W-:-:S08]  /*0840*/  DADD R20, -R20, R24 ;  /* 0x0000000014147229 */ /* 0x000fd00000000118 */
[----:B------:R-:W-:-:S06]  /*0850*/  DSETP.GEU.AND P3, PT, R26, R20, PT ;  /* 0x000000141a00722a */ /* 0x000fcc0003f6e000 */
[----:B------:R-:W-:Y:S02]  /*0860*/  FSEL R20, R20, R26, !P3 ;  /* 0x0000001a14147208 */ /* 0x000fe40005800000 */
[----:B------:R-:W-:-:S05]  /*0870*/  FSEL R21, R21, R27, !P3 ;  /* 0x0000001b15157208 */ /* 0x000fca0005800000 */
[----:B------:R3:W-:Y:S02]  /*0880*/  STG.E.64 desc[UR4][R16.64+0xc00], R20 ;  /* 0x000c001410007986 */ /* 0x0007e4000c101b04 */
.L_x_928:
[----:B------:R-:W-:Y:S05]  /*0890*/  BSYNC.RECONVERGENT B0 ;  /* 0x0000000000007941 */ /* 0x000fea0003800200 */
.L_x_927:
[----:B------:R-:W-:Y:S04]  /*08a0*/  BSSY.RECONVERGENT B0, `(.L_x_929) ;  /* 0x000000a000007945 */ /* 0x000fe80003800200 */
[----:B------:R-:W-:Y:S05]  /*08b0*/  @P2 BRA `(.L_x_930) ;  /* 0x0000000000202947 */ /* 0x000fea0003800000 */
[----:B0123--:R-:W2:Y:S04]  /*08c0*/  LDG.E.64 R20, desc[UR4][R10.64+0x1000] ;  /* 0x001000040a147981 */ /* 0x00fea8000c1e1b00 */
[----:B------:R-:W2:Y:S02]  /*08d0*/  LDG.E.64 R24, desc[UR4][R12.64+0x1000] ;  /* 0x001000040c187981 */ /* 0x000ea4000c1e1b00 */
[C-C-:B--2---:R-:W-:Y:S02]  /*08e0*/  DADD R26, R20.reuse, -R24.reuse ;  /* 0x00000000141a7229 */ /* 0x144fe40000000818 */
[----:B------:R-:W-:-:S08]  /*08f0*/  DADD R20, -R20, R24 ;  /* 0x0000000014147229 */ /* 0x000fd00000000118 */
[----:B------:R-:W-:-:S06]  /*0900*/  DSETP.GEU.AND P2, PT, R26, R20, PT ;  /* 0x000000141a00722a */ /* 0x000fcc0003f4e000 */
[----:B------:R-:W-:Y:S02]  /*0910*/  FSEL R20, R20, R26, !P2 ;  /* 0x0000001a14147208 */ /* 0x000fe40005000000 */
[----:B------:R-:W-:-:S05]  /*0920*/  FSEL R21, R21, R27, !P2 ;  /* 0x0000001b15157208 */ /* 0x000fca0005000000 */
[----:B------:R4:W-:Y:S02]  /*0930*/  STG.E.64 desc[UR4][R16.64+0x1000], R20 ;  /* 0x0010001410007986 */ /* 0x0009e4000c101b04 */
.L_x_930:
[----:B------:R-:W-:Y:S05]  /*0940*/  BSYNC.RECONVERGENT B0 ;  /* 0x0000000000007941 */ /* 0x000fea0003800200 */
.L_x_929:
[----:B------:R-:W-:Y:S04]  /*0950*/  BSSY.RECONVERGENT B0, `(.L_x_931) ;  /* 0x000000a000007945 */ /* 0x000fe80003800200 */
[----:B------:R-:W-:Y:S05]  /*0960*/  @P1 BRA `(.L_x_932) ;  /* 0x0000000000201947 */ /* 0x000fea0003800000 */
[----:B01234-:R-:W2:Y:S04]  /*0970*/  LDG.E.64 R20, desc[UR4][R10.64+0x1400] ;  /* 0x001400040a147981 */ /* 0x01fea8000c1e1b00 */
[----:B------:R-:W2:Y:S02]  /*0980*/  LDG.E.64 R24, desc[UR4][R12.64+0x1400] ;  /* 0x001400040c187981 */ /* 0x000ea4000c1e1b00 */
[C-C-:B--2---:R-:W-:Y:S02]  /*0990*/  DADD R26, R20.reuse, -R24.reuse ;  /* 0x00000000141a7229 */ /* 0x144fe40000000818 */
[----:B------:R-:W-:-:S08]  /*09a0*/  DADD R20, -R20, R24 ;  /* 0x0000000014147229 */ /* 0x000fd00000000118 */
[----:B------:R-:W-:-:S06]  /*09b0*/  DSETP.GEU.AND P1, PT, R26, R20, PT ;  /* 0x000000141a00722a */ /* 0x000fcc0003f2e000 */
[----:B------:R-:W-:Y:S02]  /*09c0*/  FSEL R20, R20, R26, !P1 ;  /* 0x0000001a14147208 */ /* 0x000fe40004800000 */
[----:B------:R-:W-:-:S05]  /*09d0*/  FSEL R21, R21, R27, !P1 ;  /* 0x0000001b15157208 */ /* 0x000fca0004800000 */
[----:B------:R0:W-:Y:S02]  /*09e0*/  STG.E.64 desc[UR4][R16.64+0x1400], R20 ;  /* 0x0014001410007986 */ /* 0x0001e4000c101b04 */
.L_x_932:
[----:B------:R-:W-:Y:S05]  /*09f0*/  BSYNC.RECONVERGENT B0 ;  /* 0x0000000000007941 */ /* 0x000fea0003800200 */
.L_x_931:
[----:B------:R-:W-:Y:S04]  /*0a00*/  BSSY.RECONVERGENT B0, `(.L_x_933) ;  /* 0x000000a000007945 */ /* 0x000fe80003800200 */
[----:B------:R-:W-:Y:S05]  /*0a10*/  @P0 BRA `(.L_x_934) ;  /* 0x0000000000200947 */ /* 0x000fea0003800000 */
[----:B------:R-:W0:Y:S04]  /*0a20*/  LDG.E.64 R10, desc[UR4][R10.64+0x1800] ;  /* 0x001800040a0a7981 */ /* 0x000e28000c1e1b00 */
[----:B------:R-:W0:Y:S02]  /*0a30*/  LDG.E.64 R12, desc[UR4][R12.64+0x1800] ;  /* 0x001800040c0c7981 */ /* 0x000e24000c1e1b00 */
[C-C-:B01234-:R-:W-:Y:S02]  /*0a40*/  DADD R20, R10.reuse, -R12.reuse ;  /* 0x000000000a147229 */ /* 0x15ffe4000000080c */
[----:B------:R-:W-:-:S08]  /*0a50*/  DADD R24, -R10, R12 ;  /* 0x000000000a187229 */ /* 0x000fd0000000010c */
[----:B------:R-:W-:-:S06]  /*0a60*/  DSETP.GEU.AND P0, PT, R20, R24, PT ;  /* 0x000000181400722a */ /* 0x000fcc0003f0e000 */
[----:B------:R-:W-:Y:S02]  /*0a70*/  FSEL R20, R24, R20, !P0 ;  /* 0x0000001418147208 */ /* 0x000fe40004000000 */
[----:B------:R-:W-:-:S05]  /*0a80*/  FSEL R21, R25, R21, !P0 ;  /* 0x0000001519157208 */ /* 0x000fca0004000000 */
[----:B------:R0:W-:Y:S02]  /*0a90*/  STG.E.64 desc[UR4][R16.64+0x1800], R20 ;  /* 0x0018001410007986 */ /* 0x0001e4000c101b04 */
.L_x_934:
[----:B------:R-:W-:Y:S05]  /*0aa0*/  BSYNC.RECONVERGENT B0 ;  /* 0x0000000000007941 */ /* 0x000fea0003800200 */
.L_x_933:
[----:B------:R-:W-:Y:S05]  /*0ab0*/  @!P6 BRA `(.L_x_922) ;  /* 0x000000040074e947 */ /* 0x000fea0003800000 */
[----:B------:R-:W-:-:S07]  /*0ac0*/  IMAD.MOV.U32 R0, RZ, RZ, 0x8 ;  /* 0x00000008ff007424 */ /* 0x000fce00078e00ff */
.L_x_937:
[----:B------:R-:W-:-:S05]  /*0ad0*/  IMAD R3, R0, 0x80, R23 ;  /* 0x0000008000037824 */ /* 0x000fca00078e0217 */
[----:B------:R-:W-:-:S13]  /*0ae0*/  ISETP.GE.AND P0, PT, R3, R2, PT ;  /* 0x000000020300720c */ /* 0x000fda0003f06270 */
[----:B01----:R-:W-:-:S04]  /*0af0*/  @!P0 IMAD.WIDE.U32 R10, R3, 0x8, R6 ;  /* 0x00000008030a8825 */ /* 0x003fc800078e0006 */
[C---:B01234-:R-:W-:Y:S02]  /*0b00*/  @!P0 IMAD.WIDE.U32 R20, R3.reuse, 0x8, R8 ;  /* 0x0000000803148825 */ /* 0x05ffe400078e0008 */
[----:B------:R-:W2:Y:S04]  /*0b10*/  @!P0 LDG.E.64 R10, desc[UR4][R10.64] ;  /* 0x000000040a0a8981 */ /* 0x000ea8000c1e1b00 */
[----:B------:R-:W2:Y:S01]  /*0b20*/  @!P0 LDG.E.64 R20, desc[UR4][R20.64] ;  /* 0x0000000414148981 */ /* 0x000ea2000c1e1b00 */
[C---:B------:R-:W-:Y:S02]  /*0b30*/  VIADD R19, R3.reuse, 0x80 ;  /* 0x0000008003137836 */ /* 0x040fe40000000000 */
[----:B------:R-:W-:-:S03]  /*0b40*/  @!P0 IMAD.WIDE.U32 R26, R3, 0x8, R4 ;  /* 0x00000008031a8825 */ /* 0x000fc600078e0004 */
[----:B------:R-:W-:Y:S01]  /*0b50*/  ISETP.GE.AND P2, PT, R19, R2, PT ;  /* 0x000000021300720c */ /* 0x000fe20003f46270 */
[C-C-:B--2---:R-:W-:Y:S02]  /*0b60*/  @!P0 DADD R12, R10.reuse, -R20.reuse ;  /* 0x000000000a0c8229 */ /* 0x144fe40000000814 */
[----:B------:R-:W-:-:S08]  /*0b70*/  @!P0 DADD R16, -R10, R20 ;  /* 0x000000000a108229 */ /* 0x000fd00000000114 */
[----:B------:R-:W-:-:S06]  /*0b80*/  @!P0 DSETP.GEU.AND P1, PT, R12, R16, PT ;  /* 0x000000100c00822a */ /* 0x000fcc0003f2e000 */
[----:B------:R-:W-:Y:S02]  /*0b90*/  @!P0 FSEL R28, R16, R12, !P1 ;  /* 0x0000000c101c8208 */ /* 0x000fe40004800000 */
[----:B------:R-:W-:Y:S01]  /*0ba0*/  @!P0 FSEL R29, R17, R13, !P1 ;  /* 0x0000000d111d8208 */ /* 0x000fe20004800000 */
[----:B------:R-:W-:-:S04]  /*0bb0*/  IMAD.WIDE R16, R19, 0x8, R6 ;  /* 0x0000000813107825 */ /* 0x000fc800078e0206 */
[----:B------:R-:W-:Y:S01]  /*0bc0*/  IMAD.WIDE R12, R19, 0x8, R8 ;  /* 0x00000008130c7825 */ /* 0x000fe200078e0208 */
[----:B------:R0:W-:Y:S04]  /*0bd0*/  @!P0 STG.E.64 desc[UR4][R26.64], R28 ;  /* 0x0000001c1a008986 */ /* 0x0001e8000c101b04 */
[----:B------:R-:W2:Y:S04]  /*0be0*/  @!P2 LDG.E.64 R10, desc[UR4][R16.64] ;  /* 0x00000004100aa981 */ /* 0x000ea8000c1e1b00 */
[----:B------:R-:W2:Y:S01]  /*0bf0*/  @!P2 LDG.E.64 R20, desc[UR4][R12.64] ;  /* 0x000000040c14a981 */ /* 0x000ea2000c1e1b00 */
[----:B------:R-:W-:-:S05]  /*0c00*/  VIADD R15, R3, 0x100 ;  /* 0x00000100030f7836 */ /* 0x000fca0000000000 */
[----:B------:R-:W-:Y:S01]  /*0c10*/  ISETP.GE.AND P1, PT, R15, R2, PT ;  /* 0x000000020f00720c */ /* 0x000fe20003f26270 */
[C-C-:B--2---:R-:W-:Y:S02]  /*0c20*/  @!P2 DADD R24, R10.reuse, -R20.reuse ;  /* 0x000000000a18a229 */ /* 0x144fe40000000814 */
[----:B------:R-:W-:-:S08]  /*0c30*/  @!P2 DADD R10, -R10, R20 ;  /* 0x000000000a0aa229 */ /* 0x000fd00000000114 */
[----:B------:R-:W-:-:S06]  /*0c40*/  @!P2 DSETP.GEU.AND P0, PT, R24, R10, PT ;  /* 0x0000000a1800a22a */ /* 0x000fcc0003f0e000 */
[----:B------:R-:W-:Y:S02]  /*0c50*/  @!P2 FSEL R30, R10, R24, !P0 ;  /* 0x000000180a1ea208 */ /* 0x000fe40004000000 */
[----:B------:R-:W-:Y:S01]  /*0c60*/  @!P2 FSEL R31, R11, R25, !P0 ;  /* 0x000000190b1fa208 */ /* 0x000fe20004000000 */
[----:B------:R-:W-:-:S05]  /*0c70*/  IMAD.WIDE R10, R19, 0x8, R4 ;  /* 0x00000008130a7825 */ /* 0x000fca00078e0204 */
[----:B------:R1:W-:Y:S04]  /*0c80*/  @!P2 STG.E.64 desc[UR4][R10.64], R30 ;  /* 0x0000001e0a00a986 */ /* 0x0003e8000c101b04 */
[----:B------:R-:W0:Y:S04]  /*0c90*/  @!P1 LDG.E.64 R20, desc[UR4][R16.64+0x400] ;  /* 0x0004000410149981 */ /* 0x000e28000c1e1b00 */
[----:B------:R-:W0:Y:S01]  /*0ca0*/  @!P1 LDG.E.64 R24, desc[UR4][R12.64+0x400] ;  /* 0x000400040c189981 */ /* 0x000e22000c1e1b00 */
[----:B------:R-:W-:-:S05]  /*0cb0*/  VIADD R15, R3, 0x180 ;  /* 0x00000180030f7836 */ /* 0x000fca0000000000 */
[----:B------:R-:W-:Y:S01]  /*0cc0*/  ISETP.GE.AND P2, PT, R15, R2, PT ;  /* 0x000000020f00720c */ /* 0x000fe20003f46270 */
[C-C-:B0-----:R-:W-:Y:S02]  /*0cd0*/  @!P1 DADD R26, R20.reuse, -R24.reuse ;  /* 0x00000000141a9229 */ /* 0x141fe40000000818 */
[----:B------:R-:W-:-:S08]  /*0ce0*/  @!P1 DADD R20, -R20, R24 ;  /* 0x0000000014149229 */ /* 0x000fd00000000118 */
[----:B------:R-:W-:-:S06]  /*0cf0*/  @!P1 DSETP.GEU.AND P0, PT, R26, R20, PT ;  /* 0x000000141a00922a */ /* 0x000fcc0003f0e000 */
[----:B------:R-:W-:Y:S02]  /*0d00*/  @!P1 FSEL R28, R20, R26, !P0 ;  /* 0x0000001a141c9208 */ /* 0x000fe40004000000 */
[----:B------:R-:W-:-:S05]  /*0d10*/  @!P1 FSEL R29, R21, R27, !P0 ;  /* 0x0000001b151d9208 */ /* 0x000fca0004000000 */
        /* <DEDUP_REMOVED lines=8> */
[----:B-1----:R-:W-:Y:S02]  /*0da0*/  @!P2 FSEL R30, R20, R26, !P0 ;  /* 0x0000001a141ea208 */ /* 0x002fe40004000000 */
        /* <DEDUP_REMOVED lines=9> */
[----:B0-----:R-:W-:Y:S02]  /*0e40*/  @!P1 FSEL R28, R20, R26, !P0 ;  /* 0x0000001a141c9208 */ /* 0x001fe40004000000 */
        /* <DEDUP_REMOVED lines=14> */
[----:B------:R-:W-:Y:S01]  /*0f30*/  VIADD R3, R3, 0x380 ;  /* 0x0000038003037836 */ /* 0x000fe20000000000 */
[----:B------:R-:W-:Y:S01]  /*0f40*/  BSSY.RECONVERGENT B0, `(.L_x_935) ;  /* 0x0000013000007945 */ /* 0x000fe20003800200 */
[----:B------:R-:W-:Y:S01]  /*0f50*/  VIADD R0, R0, 0x8 ;  /* 0x0000000800007836 */ /* 0x000fe20000000000 */
[----:B--2---:R-:W-:-:S02]  /*0f60*/  @!P1 DADD R26, R20, -R24 ;  /* 0x00000000141a9229 */ /* 0x004fc40000000818 */
[----:B------:R-:W-:-:S08]  /*0f70*/  @!P1 DADD R20, -R20, R24 ;  /* 0x0000000014149229 */ /* 0x000fd00000000118 */
[----:B------:R-:W-:-:S06]  /*0f80*/  @!P1 DSETP.GEU.AND P0, PT, R26, R20, PT ;  /* 0x000000141a00922a */ /* 0x000fcc0003f0e000 */
[----:B------:R-:W-:Y:S02]  /*0f90*/  @!P1 FSEL R20, R20, R26, !P0 ;  /* 0x0000001a14149208 */ /* 0x000fe40004000000 */
[----:B------:R-:W-:Y:S02]  /*0fa0*/  @!P1 FSEL R21, R21, R27, !P0 ;  /* 0x0000001b15159208 */ /* 0x000fe40004000000 */
[----:B------:R-:W-:-:S03]  /*0fb0*/  ISETP.GE.AND P0, PT, R3, R2, PT ;  /* 0x000000020300720c */ /* 0x000fc60003f06270 */
[----:B------:R0:W-:Y:S01]  /*0fc0*/  @!P1 STG.E.64 desc[UR4][R10.64+0x1400], R20 ;  /* 0x001400140a009986 */ /* 0x0001e2000c101b04 */
[----:B------:R-:W-:-:S09]  /*0fd0*/  ISETP.NE.AND P1, PT, R0, R14, PT ;  /* 0x0000000e0000720c */ /* 0x000fd20003f25270 */
[----:B------:R-:W-:Y:S05]  /*0fe0*/  @P0 BRA `(.L_x_936) ;  /* 0x0000000000200947 */ /* 0x000fea0003800000 */
[----:B------:R-:W0:Y:S04]  /*0ff0*/  LDG.E.64 R16, desc[UR4][R16.64+0x1800] ;  /* 0x0018000410107981 */ /* 0x000e28000c1e1b00 */
[----:B------:R-:W0:Y:S02]  /*1000*/  LDG.E.64 R12, desc[UR4][R12.64+0x1800] ;  /* 0x001800040c0c7981 */ /* 0x000e24000c1e1b00 */
[C-C-:B0-----:R-:W-:Y:S02]  /*1010*/  DADD R20, R16.reuse, -R12.reuse ;  /* 0x0000000010147229 */ /* 0x141fe4000000080c */
[----:B------:R-:W-:-:S08]  /*1020*/  DADD R24, -R16, R12 ;  /* 0x0000000010187229 */ /* 0x000fd0000000010c */
[----:B------:R-:W-:-:S06]  /*1030*/  DSETP.GEU.AND P0, PT, R20, R24, PT ;  /* 0x000000181400722a */ /* 0x000fcc0003f0e000 */
[----:B------:R-:W-:Y:S02]  /*1040*/  FSEL R20, R24, R20, !P0 ;  /* 0x0000001418147208 */ /* 0x000fe40004000000 */
[----:B------:R-:W-:-:S05]  /*1050*/  FSEL R21, R25, R21, !P0 ;  /* 0x0000001519157208 */ /* 0x000fca0004000000 */
[----:B------:R1:W-:Y:S02]  /*1060*/  STG.E.64 desc[UR4][R10.64+0x1800], R20 ;  /* 0x001800140a007986 */ /* 0x0003e4000c101b04 */
.L_x_936:
[----:B------:R-:W-:Y:S05]  /*1070*/  BSYNC.RECONVERGENT B0 ;  /* 0x0000000000007941 */ /* 0x000fea0003800200 */
.L_x_935:
[----:B------:R-:W-:Y:S05]  /*1080*/  @P1 BRA `(.L_x_937) ;  /* 0xfffffff800901947 */ /* 0x000fea000383ffff */
.L_x_922:
[----:B------:R-:W-:-:S13]  /*1090*/  ISETP.NE.AND P0, PT, R18, RZ, PT ;  /* 0x000000ff1200720c */ /* 0x000fda0003f05270 */
[----:B------:R-:W-:Y:S05]  /*10a0*/  @!P0 EXIT ;  /* 0x000000000000894d */ /* 0x000fea0003800000 */
[----:B------:R-:W0:Y:S01]  /*10b0*/  LDC R0, c[0x0][0x388] ;  /* 0x0000e200ff007b82 */ /* 0x000e220000000800 */
[----:B------:R-:W-:Y:S02]  /*10c0*/  ISETP.GE.U32.AND P1, PT, R18, 0x4, PT ;  /* 0x000000041200780c */ /* 0x000fe40003f26070 */
[----:B01----:R-:W-:-:S04]  /*10d0*/  LOP3.LUT R10, R0, 0x3, RZ, 0xc0, !PT ;  /* 0x00000003000a7812 */ /* 0x003fc800078ec0ff */
[----:B------:R-:W-:-:S07]  /*10e0*/  ISETP.NE.AND P0, PT, R10, RZ, PT ;  /* 0x000000ff0a00720c */ /* 0x000fce0003f05270 */
[----:B------:R-:W-:Y:S06]  /*10f0*/  @!P1 BRA `(.L_x_938) ;  /* 0x0000000000d49947 */ /* 0x000fec0003800000 */
[----:B------:R-:W-:-:S05]  /*1100*/  IMAD R3, R14, 0x80, R23 ;  /* 0x000000800e037824 */ /* 0x000fca00078e0217 */
[----:B------:R-:W-:-:S13]  /*1110*/  ISETP.GE.AND P1, PT, R3, R2, PT ;  /* 0x000000020300720c */ /* 0x000fda0003f26270 */
[----:B------:R-:W-:-:S04]  /*1120*/  @!P1 IMAD.WIDE R12, R3, 0x8, R6 ;  /* 0x00000008030c9825 */ /* 0x000fc800078e0206 */
[C---:B--234-:R-:W-:Y:S02]  /*1130*/  @!P1 IMAD.WIDE R16, R3.reuse, 0x8, R8 ;  /* 0x0000000803109825 */ /* 0x05cfe400078e0208 */
[----:B------:R-:W2:Y:S04]  /*1140*/  @!P1 LDG.E.64 R12, desc[UR4][R12.64] ;  /* 0x000000040c0c9981 */ /* 0x000ea8000c1e1b00 */
[----:B------:R-:W2:Y:S01]  /*1150*/  @!P1 LDG.E.64 R16, desc[UR4][R16.64] ;  /* 0x0000000410109981 */ /* 0x000ea2000c1e1b00 */
[----:B------:R-:W-:-:S05]  /*1160*/  VIADD R11, R3, 0x80 ;  /* 0x00000080030b7836 */ /* 0x000fca0000000000 */
[----:B------:R-:W-:-:S13]  /*1170*/  ISETP.GE.AND P3, PT, R11, R2, PT ;  /* 0x000000020b00720c */ /* 0x000fda0003f66270 */
[----:B------:R-:W-:Y:S01]  /*1180*/  @!P3 IMAD.WIDE R24, R11, 0x8, R8 ;  /* 0x000000080b18b825 */ /* 0x000fe200078e0208 */
[C-C-:B--2---:R-:W-:Y:S02]  /*1190*/  @!P1 DADD R18, R12.reuse, -R16.reuse ;  /* 0x000000000c129229 */ /* 0x144fe40000000810 */
[----:B------:R-:W-:-:S08]  /*11a0*/  @!P1 DADD R20, -R12, R16 ;  /* 0x000000000c149229 */ /* 0x000fd00000000110 */
[----:B------:R-:W-:-:S06]  /*11b0*/  @!P1 DSETP.GEU.AND P2, PT, R18, R20, PT ;  /* 0x000000141200922a */ /* 0x000fcc0003f4e000 */
[----:B------:R-:W-:Y:S02]  /*11c0*/  @!P1 FSEL R28, R20, R18, !P2 ;  /* 0x00000012141c9208 */ /* 0x000fe40005000000 */
[----:B------:R-:W-:Y:S01]  /*11d0*/  @!P1 FSEL R29, R21, R19, !P2 ;  /* 0x00000013151d9208 */ /* 0x000fe20005000000 */
[----:B------:R-:W-:-:S04]  /*11e0*/  @!P1 IMAD.WIDE R18, R3, 0x8, R4 ;  /* 0x0000000803129825 */ /* 0x000fc800078e0204 */
[----:B------:R-:W-:Y:S01]  /*11f0*/  @!P3 IMAD.WIDE R20, R11, 0x8, R6 ;  /* 0x000000080b14b825 */ /* 0x000fe200078e0206 */
[----:B------:R0:W-:Y:S04]  /*1200*/  @!P1 STG.E.64 desc[UR4][R18.64], R28 ;  /* 0x0000001c12009986 */ /* 0x0001e8000c101b04 */
[----:B------:R-:W2:Y:S04]  /*1210*/  @!P3 LDG.E.64 R24, desc[UR4][R24.64] ;  /* 0x000000041818b981 */ /* 0x000ea8000c1e1b00 */
[----:B------:R-:W2:Y:S01]  /*1220*/  @!P3 LDG.E.64 R20, desc[UR4][R20.64] ;  /* 0x000000041414b981 */ /* 0x000ea2000c1e1b00 */
[----:B------:R-:W-:-:S05]  /*1230*/  VIADD R13, R3, 0x100 ;  /* 0x00000100030d7836 */ /* 0x000fca0000000000 */
[----:B------:R-:W-:-:S13]  /*1240*/  ISETP.GE.AND P2, PT, R13, R2, PT ;  /* 0x000000020d00720c */ /* 0x000fda0003f46270 */
[----:B0-----:R-:W-:Y:S01]  /*1250*/  @!P2 IMAD.WIDE R18, R13, 0x8, R6 ;  /* 0x000000080d12a825 */ /* 0x001fe200078e0206 */
[C-C-:B--2---:R-:W-:Y:S02]  /*1260*/  @!P3 DADD R16, R20.reuse, -R24.reuse ;  /* 0x000000001410b229 */ /* 0x144fe40000000818 */
[----:B------:R-:W-:-:S08]  /*1270*/  @!P3 DADD R26, -R20, R24 ;  /* 0x00000000141ab229 */ /* 0x000fd00000000118 */
[----:B------:R-:W-:Y:S01]  /*1280*/  @!P3 DSETP.GEU.AND P1, PT, R16, R26, PT ;  /* 0x0000001a1000b22a */ /* 0x000fe20003f2e000 */
[----:B------:R-:W-:-:S05]  /*1290*/  @!P2 IMAD.WIDE R20, R13, 0x8, R8 ;  /* 0x000000080d14a825 */ /* 0x000fca00078e0208 */
[----:B------:R-:W-:Y:S02]  /*12a0*/  @!P3 FSEL R30, R26, R16, !P1 ;  /* 0x000000101a1eb208 */ /* 0x000fe40004800000 */
[----:B------:R-:W-:Y:S01]  /*12b0*/  @!P3 FSEL R31, R27, R17, !P1 ;  /* 0x000000111b1fb208 */ /* 0x000fe20004800000 */
[----:B------:R-:W-:-:S05]  /*12c0*/  @!P3 IMAD.WIDE R16, R11, 0x8, R4 ;  /* 0x000000080b10b825 */ /* 0x000fca00078e0204 */
[----:B------:R0:W-:Y:S04]  /*12d0*/  @!P3 STG.E.64 desc[UR4][R16.64], R30 ;  /* 0x0000001e1000b986 */ /* 0x0001e8000c101b04 */
[----:B------:R-:W2:Y:S04]  /*12e0*/  @!P2 LDG.E.64 R18, desc[UR4][R18.64] ;  /* 0x000000041212a981 */ /* 0x000ea8000c1e1b00 */
[----:B------:R-:W2:Y:S01]  /*12f0*/  @!P2 LDG.E.64 R20, desc[UR4][R20.64] ;  /* 0x000000041414a981 */ /* 0x000ea2000c1e1b00 */
[----:B------:R-:W-:-:S05]  /*1300*/  VIADD R3, R3, 0x180 ;  /* 0x0000018003037836 */ /* 0x000fca0000000000 */
[----:B------:R-:W-:Y:S01]  /*1310*/  ISETP.GE.AND P3, PT, R3, R2, PT ;  /* 0x000000020300720c */ /* 0x000fe20003f66270 */
[----:B------:R-:W-:-:S12]  /*1320*/  @!P2 IMAD.WIDE R12, R13, 0x8, R4 ;  /* 0x000000080d0ca825 */ /* 0x000fd800078e0204 */
[C---:B0-----:R-:W-:Y:S01]  /*1330*/  @!P3 IMAD.WIDE R16, R3.reuse, 0x8, R6 ;  /* 0x000000080310b825 */ /* 0x041fe200078e0206 */
[C-C-:B--2---:R-:W-:Y:S02]  /*1340*/  @!P2 DADD R24, R18.reuse, -R20.reuse ;  /* 0x000000001218a229 */ /* 0x144fe40000000814 */
[----:B------:R-:W-:Y:S01]  /*1350*/  @!P2 DADD R26, -R18, R20 ;  /* 0x00000000121aa229 */ /* 0x000fe20000000114 */
[----:B------:R-:W-:-:S07]  /*1360*/  @!P3 IMAD.WIDE R18, R3, 0x8, R8 ;  /* 0x000000080312b825 */ /* 0x000fce00078e0208 */
[----:B------:R-:W-:-:S06]  /*1370*/  @!P2 DSETP.GEU.AND P1, PT, R24, R26, PT ;  /* 0x0000001a1800a22a */ /* 0x000fcc0003f2e000 */
[----:B------:R-:W-:Y:S02]  /*1380*/  @!P2 FSEL R26, R26, R24, !P1 ;  /* 0x000000181a1aa208 */ /* 0x000fe40004800000 */
[----:B------:R-:W-:-:S05]  /*1390*/  @!P2 FSEL R27, R27, R25, !P1 ;  /* 0x000000191b1ba208 */ /* 0x000fca0004800000 */
[----:B------:R0:W-:Y:S04]  /*13a0*/  @!P2 STG.E.64 desc[UR4][R12.64], R26 ;  /* 0x0000001a0c00a986 */ /* 0x0001e8000c101b04 */
[----:B------:R-:W2:Y:S04]  /*13b0*/  @!P3 LDG.E.64 R16, desc[UR4][R16.64] ;  /* 0x000000041010b981 */ /* 0x000ea8000c1e1b00 */
[----:B------:R-:W2:Y:S01]  /*13c0*/  @!P3 LDG.E.64 R18, desc[UR4][R18.64] ;  /* 0x000000041212b981 */ /* 0x000ea2000c1e1b00 */
[----:B------:R-:W-:Y:S01]  /*13d0*/  VIADD R14, R14, 0x4 ;  /* 0x000000040e0e7836 */ /* 0x000fe20000000000 */
[----:B--2---:R-:W-:-:S02]  /*13e0*/  @!P3 DADD R20, R16, -R18 ;  /* 0x000000001014b229 */ /* 0x004fc40000000812 */
[----:B------:R-:W-:-:S08]  /*13f0*/  @!P3 DADD R24, -R16, R18 ;  /* 0x000000001018b229 */ /* 0x000fd00000000112 */
[----:B------:R-:W-:-:S06]  /*1400*/  @!P3 DSETP.GEU.AND P1, PT, R20, R24, PT ;  /* 0x000000181400b22a */ /* 0x000fcc0003f2e000 */
[----:B------:R-:W-:Y:S02]  /*1410*/  @!P3 FSEL R24, R24, R20, !P1 ;  /* 0x000000141818b208 */ /* 0x000fe40004800000 */
[----:B------:R-:W-:Y:S01]  /*1420*/  @!P3 FSEL R25, R25, R21, !P1 ;  /* 0x000000151919b208 */ /* 0x000fe20004800000 */
[----:B------:R-:W-:-:S05]  /*1430*/  @!P3 IMAD.WIDE R20, R3, 0x8, R4 ;  /* 0x000000080314b825 */ /* 0x000fca00078e0204 */
[----:B------:R0:W-:Y:S02]  /*1440*/  @!P3 STG.E.64 desc[UR4][R20.64], R24 ;  /* 0x000000181400b986 */ /* 0x0001e4000c101b04 */
.L_x_938:
[----:B------:R-:W-:Y:S05]  /*1450*/  @!P0 EXIT ;  /* 0x000000000000894d */ /* 0x000fea0003800000 */
[----:B------:R-:W-:Y:S02]  /*1460*/  ISETP.NE.AND P0, PT, R10, 0x1, PT ;  /* 0x000000010a00780c */ /* 0x000fe40003f05270 */
[----:B------:R-:W-:-:S04]  /*1470*/  LOP3.LUT R0, R0, 0x1, RZ, 0xc0, !PT ;  /* 0x0000000100007812 */ /* 0x000fc800078ec0ff */
[----:B------:R-:W-:-:S07]  /*1480*/  ISETP.NE.U32.AND P3, PT, R0, 0x1, PT ;  /* 0x000000010000780c */ /* 0x000fce0003f65070 */
[----:B------:R-:W-:Y:S06]  /*1490*/  @!P0 BRA `(.L_x_939) ;  /* 0x00000000006c8947 */ /* 0x000fec0003800000 */
[----:B------:R-:W-:-:S05]  /*14a0*/  IMAD R15, R14, 0x80, R23 ;  /* 0x000000800e0f7824 */ /* 0x000fca00078e0217 */
[----:B------:R-:W-:-:S13]  /*14b0*/  ISETP.GE.AND P0, PT, R15, R2, PT ;  /* 0x000000020f00720c */ /* 0x000fda0003f06270 */
[----:B------:R-:W-:-:S04]  /*14c0*/  @!P0 IMAD.WIDE R10, R15, 0x8, R6 ;  /* 0x000000080f0a8825 */ /* 0x000fc800078e0206 */
[C---:B0-----:R-:W-:Y:S02]  /*14d0*/  @!P0 IMAD.WIDE R12, R15.reuse, 0x8, R8 ;  /* 0x000000080f0c8825 */ /* 0x041fe400078e0208 */
[----:B------:R-:W2:Y:S04]  /*14e0*/  @!P0 LDG.E.64 R10, desc[UR4][R10.64] ;  /* 0x000000040a0a8981 */ /* 0x000ea8000c1e1b00 */
[----:B------:R-:W2:Y:S01]  /*14f0*/  @!P0 LDG.E.64 R12, desc[UR4][R12.64] ;  /* 0x000000040c0c8981 */ /* 0x000ea2000c1e1b00 */
[----:B------:R-:W-:-:S05]  /*1500*/  VIADD R3, R15, 0x80 ;  /* 0x000000800f037836 */ /* 0x000fca0000000000 */
[----:B------:R-:W-:Y:S01]  /*1510*/  ISETP.GE.AND P2, PT, R3, R2, PT ;  /* 0x000000020300720c */ /* 0x000fe20003f46270 */
[C-C-:B--234-:R-:W-:Y:S02]  /*1520*/  @!P0 DADD R16, R10.reuse, -R12.reuse ;  /* 0x000000000a108229 */ /* 0x15cfe4000000080c */
[----:B------:R-:W-:-:S10]  /*1530*/  @!P0 DADD R18, -R10, R12 ;  /* 0x000000000a128229 */ /* 0x000fd4000000010c */
[----:B------:R-:W-:Y:S01]  /*1540*/  @!P2 IMAD.WIDE R10, R3, 0x8, R8 ;  /* 0x00000008030aa825 */ /* 0x000fe200078e0208 */
        /* <DEDUP_REMOVED lines=16> */
.L_x_939:
[----:B------:R-:W-:Y:S05]  /*1650*/  @P3 EXIT ;  /* 0x000000000000394d */ /* 0x000fea0003800000 */
[----:B------:R-:W-:-:S05]  /*1660*/  IMAD R23, R14, 0x80, R23 ;  /* 0x000000800e177824 */ /* 0x000fca00078e0217 */
[----:B------:R-:W-:-:S13]  /*1670*/  ISETP.GE.AND P0, PT, R23, R2, PT ;  /* 0x000000021700720c */ /* 0x000fda0003f06270 */
[----:B------:R-:W-:Y:S05]  /*1680*/  @P0 EXIT ;  /* 0x000000000000094d */ /* 0x000fea0003800000 */
[----:B------:R-:W-:-:S04]  /*1690*/  IMAD.WIDE R6, R23, 0x8, R6 ;  /* 0x0000000817067825 */ /* 0x000fc800078e0206 */
[C---:B------:R-:W-:Y:S02]  /*16a0*/  IMAD.WIDE R8, R23.reuse, 0x8, R8 ;  /* 0x0000000817087825 */ /* 0x040fe400078e0208 */
[----:B------:R-:W5:Y:S04]  /*16b0*/  LDG.E.64 R6, desc[UR4][R6.64] ;  /* 0x0000000406067981 */ /* 0x000f68000c1e1b00 */
[----:B------:R-:W5:Y:S01]  /*16c0*/  LDG.E.64 R8, desc[UR4][R8.64] ;  /* 0x0000000408087981 */ /* 0x000f62000c1e1b00 */
[----:B------:R-:W-:Y:S01]  /*16d0*/  IMAD.WIDE R4, R23, 0x8, R4 ;  /* 0x0000000817047825 */ /* 0x000fe200078e0204 */
[C-C-:B-----5:R-:W-:Y:S02]  /*16e0*/  DADD R2, R6.reuse, -R8.reuse ;  /* 0x0000000006027229 */ /* 0x160fe40000000808 */
[----:B------:R-:W-:-:S08]  /*16f0*/  DADD R10, -R6, R8 ;  /* 0x00000000060a7229 */ /* 0x000fd00000000108 */
[----:B------:R-:W-:-:S06]  /*1700*/  DSETP.GEU.AND P0, PT, R2, R10, PT ;  /* 0x0000000a0200722a */ /* 0x000fcc0003f0e000 */
[----:B------:R-:W-:Y:S02]  /*1710*/  FSEL R2, R10, R2, !P0 ;  /* 0x000000020a027208 */ /* 0x000fe40004000000 */
[----:B------:R-:W-:-:S05]  /*1720*/  FSEL R3, R11, R3, !P0 ;  /* 0x000000030b037208 */ /* 0x000fca0004000000 */
[----:B------:R-:W-:Y:S01]  /*1730*/  STG.E.64 desc[UR4][R4.64], R2 ;  /* 0x0000000204007986 */ /* 0x000fe2000c101b04 */
[----:B------:R-:W-:Y:S05]  /*1740*/  EXIT ;  /* 0x000000000000794d */ /* 0x000fea0003800000 */
.L_x_921:
[----:B------:R-:W-:-:S13]  /*1750*/  ISETP.GE.AND P0, PT, R0, 0x1, PT ;  /* 0x000000010000780c */ /* 0x000fda0003f06270 */
[----:B------:R-:W-:Y:S05]  /*1760*/  @!P0 EXIT ;  /* 0x000000000000894d */ /* 0x000fea0003800000 */
[----:B------:R-:W-:Y:S01]  /*1770*/  ISETP.GE.U32.AND P0, PT, R0, 0x8, PT ;  /* 0x000000080000780c */ /* 0x000fe20003f06070 */
[----:B------:R-:W-:-:S12]  /*1780*/  IMAD.MOV.U32 R34, RZ, RZ, RZ ;  /* 0x000000ffff227224 */ /* 0x000fd800078e00ff */
[----:B------:R-:W-:Y:S05]  /*1790*/  @!P0 BRA `(.L_x_940) ;  /* 0x0000000400808947 */ /* 0x000fea0003800000 */
[----:B------:R-:W0:Y:S01]  /*17a0*/  LDC.64 R24, c[0x0][0x390] ;  /* 0x0000e400ff187b82 */ /* 0x000e220000000a00 */
[----:B------:R-:W-:Y:S02]  /*17b0*/  IADD3 R17, P0, PT, R3, 0xc00, RZ ;  /* 0x00000c0003117810 */ /* 0x000fe40007f1e0ff */
[----:B------:R-:W-:Y:S02]  /*17c0*/  LEA R10, P2, R16, R10, 0x3 ;  /* 0x0000000a100a7211 */ /* 0x000fe400078418ff */
[C---:B------:R-:W-:Y:S01]  /*17d0*/  IADD3 R12, P1, PT, R17.reuse, R12, RZ ;  /* 0x0000000c110c7210 */ /* 0x040fe20007f3e0ff */
[----:B------:R-:W-:Y:S01]  /*17e0*/  IMAD.X R2, RZ, RZ, R35, P0 ;  /* 0x000000ffff027224 */ /* 0x000fe200000e0623 */
[----:B------:R-:W-:Y:S01]  /*17f0*/  IADD3 R14, P0, PT, R17, UR6, RZ ;  /* 0x00000006110e7c10 */ /* 0x000fe2000ff1e0ff */
[----:B------:R-:W1:Y:S01]  /*1800*/  LDC.64 R18, c[0x0][0x398] ;  /* 0x0000e600ff127b82 */ /* 0x000e620000000a00 */
[----:B------:R-:W-:Y:S01]  /*1810*/  LOP3.LUT R34, R0, 0x7ffffff8, RZ, 0xc0, !PT ;  /* 0x7ffffff800227812 */ /* 0x000fe200078ec0ff */
[----:B------:R-:W-:Y:S01]  /*1820*/  IMAD.X R13, R2, 0x1, R13, P1 ;  /* 0x00000001020d7824 */ /* 0x000fe200008e060d */
[----:B------:R-:W-:-:S02]  /*1830*/  LEA.HI.X R11, R16, R11, R15, 0x3, P2 ;  /* 0x0000000b100b7211 */ /* 0x000fc400010f1c0f */
[----:B------:R-:W-:Y:S01]  /*1840*/  IADD3.X R15, PT, PT, R2, UR7, RZ, P0, !PT ;  /* 0x00000007020f7c10 */ /* 0x000fe200087fe4ff */
[C---:B------:R-:W-:Y:S02]  /*1850*/  VIADD R2, R23.reuse, 0x80 ;  /* 0x0000008017027836 */ /* 0x040fe40000000000 */
[----:B------:R-:W2:Y:S01]  /*1860*/  LDC.64 R20, c[0x0][0x3a8] ;  /* 0x0000ea00ff147b82 */ /* 0x000ea20000000a00 */
[----:B------:R-:W-:Y:S02]  /*1870*/  IMAD.MOV R36, RZ, RZ, -R34 ;  /* 0x000000ffff247224 */ /* 0x000fe400078e0a22 */
[----:B0-----:R-:W-:-:S04]  /*1880*/  IMAD.WIDE.U32 R16, R23, 0x8, R24 ;  /* 0x0000000817107825 */ /* 0x001fc800078e0018 */
[----:B-1----:R-:W-:-:S04]  /*1890*/  IMAD.WIDE.U32 R18, R23, 0x8, R18 ;  /* 0x0000000817127825 */ /* 0x002fc800078e0012 */
[----:B--2---:R-:W-:-:S07]  /*18a0*/  IMAD.WIDE.U32 R20, R23, 0x8, R20 ;  /* 0x0000000817147825 */ /* 0x004fce00078e0014 */
.L_x_941:
[-C--:B------:R-:W-:Y:S02]  /*18b0*/  IADD3 R26, P1, PT, R20, R3.reuse, RZ ;  /* 0x00000003141a7210 */ /* 0x080fe40007f3e0ff */
[----:B------:R-:W-:-:S03]  /*18c0*/  IADD3 R28, P0, PT, R18, R3, RZ ;  /* 0x00000003121c7210 */ /* 0x000fc60007f1e0ff */
[--C-:B------:R-:W-:Y:S02]  /*18d0*/  IMAD.X R27, R21, 0x1, R35.reuse, P1 ;  /* 0x00000001151b7824 */ /* 0x100fe400008e0623 */
[----:B------:R-:W-:-:S04]  /*18e0*/  IMAD.X R29, R19, 0x1, R35, P0 ;  /* 0x00000001131d7824 */ /* 0x000fc800000e0623 */
[----:B------:R-:W2:Y:S04]  /*18f0*/  LDG.E.64 R26, desc[UR4][R26.64] ;  /* 0x000000041a1a7981 */ /* 0x000ea8000c1e1b00 */
[----:B------:R-:W2:Y:S01]  /*1900*/  LDG.E.64 R24, desc[UR4][R28.64] ;  /* 0x000000041c187981 */ /* 0x000ea2000c1e1b00 */
[----:B------:R-:W-:-:S05]  /*1910*/  IADD3 R30, P1, PT, R16, R3, RZ ;  /* 0x00000003101e7210 */ /* 0x000fca0007f3e0ff */
[----:B------:R-:W-:Y:S01]  /*1920*/  IMAD.X R31, R17, 0x1, R35, P1 ;  /* 0x00000001111f7824 */ /* 0x000fe200008e0623 */
[C-C-:B--2---:R-:W-:Y:S02]  /*1930*/  DADD R22, R24.reuse, -R26.reuse ;  /* 0x0000000018167229 */ /* 0x144fe4000000081a */
[----:B------:R-:W-:-:S08]  /*1940*/  DADD R24, -R24, R26 ;  /* 0x0000000018187229 */ /* 0x000fd0000000011a */
[----:B------:R-:W-:-:S06]  /*1950*/  DSETP.GEU.AND P0, PT, R22, R24, PT ;  /* 0x000000181600722a */ /* 0x000fcc0003f0e000 */
[----:B------:R-:W-:Y:S02]  /*1960*/  FSEL R32, R24, R22, !P0 ;  /* 0x0000001618207208 */ /* 0x000fe40004000000 */
[----:B------:R-:W-:Y:S01]  /*1970*/  FSEL R33, R25, R23, !P0 ;  /* 0x0000001719217208 */ /* 0x000fe20004000000 */
[----:B------:R-:W-:-:S04]  /*1980*/  IMAD.WIDE R22, R2, 0x8, R10 ;  /* 0x0000000802167825 */ /* 0x000fc800078e020a */
[----:B------:R-:W-:Y:S01]  /*1990*/  IMAD.WIDE R24, R2, 0x8, R14 ;  /* 0x0000000802187825 */ /* 0x000fe200078e020e */
[----:B------:R0:W-:Y:S04]  /*19a0*/  STG.E.64 desc[UR4][R30.64], R32 ;  /* 0x000000201e007986 */ /* 0x0001e8000c101b04 */
[----:B------:R-:W2:Y:S04]  /*19b0*/  LDG.E.64 R28, desc[UR4][R24.64+-0xc00] ;  /* 0xfff40004181c7981 */ /* 0x000ea8000c1e1b00 */
[----:B0-----:R-:W2:Y:S02]  /*19c0*/  LDG.E.64 R30, desc[UR4][R22.64] ;  /* 0x00000004161e7981 */ /* 0x001ea4000c1e1b00 */
[----:B--2---:R-:W-:-:S02]  /*19d0*/  DADD R26, R30, -R28 ;  /* 0x000000001e1a7229 */ /* 0x004fc4000000081c */
[----:B------:R-:W-:-:S08]  /*19e0*/  DADD R28, -R30, R28 ;  /* 0x000000001e1c7229 */ /* 0x000fd0000000011c */
[----:B------:R-:W-:-:S06]  /*19f0*/  DSETP.GEU.AND P0, PT, R26, R28, PT ;  /* 0x0000001c1a00722a */ /* 0x000fcc0003f0e000 */
[----:B------:R-:W-:Y:S02]  /*1a00*/  FSEL R28, R28, R26, !P0 ;  /* 0x0000001a1c1c7208 */ /* 0x000fe40004000000 */
[----:B------:R-:W-:Y:S01]  /*1a10*/  FSEL R29, R29, R27, !P0 ;  /* 0x0000001b1d1d7208 */ /* 0x000fe20004000000 */
[----:B------:R-:W-:-:S05]  /*1a20*/  IMAD.WIDE R26, R2, 0x8, R12 ;  /* 0x00000008021a7825 */ /* 0x000fca00078e020c */
[----:B------:R0:W-:Y:S04]  /*1a30*/  STG.E.64 desc[UR4][R26.64+-0xc00], R28 ;  /* 0xfff4001c1a007986 */ /* 0x0001e8000c101b04 */
[----:B------:R-:W0:Y:S04]  /*1a40*/  LDG.E.64 R32, desc[UR4][R22.64+0x400] ;  /* 0x0004000416207981 */ /* 0x000e28000c1e1b00 */
[----:B------:R-:W0:Y:S02]  /*1a50*/  LDG.E.64 R30, desc[UR4][R24.64+-0x800] ;  /* 0xfff80004181e7981 */ /* 0x000e24000c1e1b00 */
[----:B0-----:R-:W-:-:S02]  /*1a60*/  DADD R28, R32, -R30 ;  /* 0x00000000201c7229 */ /* 0x001fc4000000081e */
[----:B------:R-:W-:-:S08]  /*1a70*/  DADD R30, -R32, R30 ;  /* 0x00000000201e7229 */ /* 0x000fd0000000011e */
[----:B------:R-:W-:-:S06]  /*1a80*/  DSETP.GEU.AND P0, PT, R28, R30, PT ;  /* 0x0000001e1c00722a */ /* 0x000fcc0003f0e000 */
[----:B------:R-:W-:Y:S02]  /*1a90*/  FSEL R32, R30, R28, !P0 ;  /* 0x0000001c1e207208 */ /* 0x000fe40004000000 */
[----:B------:R-:W-:-:S05]  /*1aa0*/  FSEL R33, R31, R29, !P0 ;  /* 0x0000001d1f217208 */ /* 0x000fca0004000000 */
[----:B------:R0:W-:Y:S04]  /*1ab0*/  STG.E.64 desc[UR4][R26.64+-0x800], R32 ;  /* 0xfff800201a007986 */ /* 0x0001e8000c101b04 */
[----:B------:R-:W2:Y:S04]  /*1ac0*/  LDG.E.64 R30, desc[UR4][R24.64+-0x400] ;  /* 0xfffc0004181e7981 */ /* 0x000ea8000c1e1b00 */
[----:B0-----:R-:W2:Y:S02]  /*1ad0*/  LDG.E.64 R32, desc[UR4][R22.64+0x800] ;  /* 0x0008000416207981 */ /* 0x001ea4000c1e1b00 */
[----:B--2---:R-:W-:-:S02]  /*1ae0*/  DADD R28, R32, -R30 ;  /* 0x00000000201c7229 */ /* 0x004fc4000000081e */
[----:B------:R-:W-:-:S08]  /*1af0*/  DADD R30, -R32, R30 ;  /* 0x00000000201e7229 */ /* 0x000fd0000000011e */
[----:B------:R-:W-:-:S06]  /*1b00*/  DSETP.GEU.AND P0, PT, R28, R30, PT ;  /* 0x0000001e1c00722a */ /* 0x000fcc0003f0e000 */
[----:B------:R-:W-:Y:S02]  /*1b10*/  FSEL R28, R30, R28, !P0 ;  /* 0x0000001c1e1c7208 */ /* 0x000fe40004000000 */
[----:B------:R-:W-:-:S05]  /*1b20*/  FSEL R29, R31, R29, !P0 ;  /* 0x0000001d1f1d7208 */ /* 0x000fca0004000000 */
        /* <DEDUP_REMOVED lines=26> */
[----:B------:R-:W2:Y:S01]  /*1cd0*/  LDG.E.64 R24, desc[UR4][R24.64+0xc00] ;  /* 0x000c000418187981 */ /* 0x000ea2000c1e1b00 */
[----:B------:R-:W-:Y:S01]  /*1ce0*/  VIADD R36, R36, 0x8 ;  /* 0x0000000824247836 */ /* 0x000fe20000000000 */
[----:B------:R-:W-:Y:S01]  /*1cf0*/  IADD3 R3, P1, PT, R3, 0x2000, RZ ;  /* 0x0000200003037810 */ /* 0x000fe20007f3e0ff */
[----:B------:R-:W-:-:S04]  /*1d00*/  VIADD R2, R2, 0x400 ;  /* 0x0000040002027836 */ /* 0x000fc80000000000 */
[----:B------:R-:W-:Y:S01]  /*1d10*/  IMAD.X R35, RZ, RZ, R35, P1 ;  /* 0x000000ffff237224 */ /* 0x000fe200008e0623 */
[C-C-:B--2---:R-:W-:Y:S02]  /*1d20*/  DADD R30, R32.reuse, -R24.reuse ;  /* 0x00000000201e7229 */ /* 0x144fe40000000818 */
[----:B------:R-:W-:-:S08]  /*1d30*/  DADD R32, -R32, R24 ;  /* 0x0000000020207229 */ /* 0x000fd00000000118 */
[----:B------:R-:W-:-:S06]  /*1d40*/  DSETP.GEU.AND P0, PT, R30, R32, PT ;  /* 0x000000201e00722a */ /* 0x000fcc0003f0e000 */
[----:B------:R-:W-:Y:S02]  /*1d50*/  FSEL R30, R32, R30, !P0 ;  /* 0x0000001e201e7208 */ /* 0x000fe40004000000 */
[----:B------:R-:W-:-:S05]  /*1d60*/  FSEL R31, R33, R31, !P0 ;  /* 0x0000001f211f7208 */ /* 0x000fca0004000000 */
[----:B------:R0:W-:Y:S01]  /*1d70*/  STG.E.64 desc[UR4][R26.64+0xc00], R30 ;  /* 0x000c001e1a007986 */ /* 0x0001e2000c101b04 */
[----:B------:R-:W-:-:S13]  /*1d80*/  ISETP.NE.AND P0, PT, R36, RZ, PT ;  /* 0x000000ff2400720c */ /* 0x000fda0003f05270 */
[----:B0-----:R-:W-:Y:S05]  /*1d90*/  @P0 BRA `(.L_x_941) ;  /* 0xfffffff800c40947 */ /* 0x001fea000383ffff */
.L_x_940:
[----:B------:R-:W-:-:S13]  /*1da0*/  LOP3.LUT P0, R2, R0, 0x7, RZ, 0xc0, !PT ;  /* 0x0000000700027812 */ /* 0x000fda000780c0ff */
[----:B------:R-:W-:Y:S05]  /*1db0*/  @!P0 EXIT ;  /* 0x000000000000894d */ /* 0x000fea0003800000 */
[----:B------:R-:W0:Y:S01]  /*1dc0*/  S2R R13, SR_TID.X ;  /* 0x00000000000d7919 */ /* 0x000e220000002100 */
[----:B------:R-:W-:Y:S02]  /*1dd0*/  ISETP.GE.U32.AND P0, PT, R2, 0x4, PT ;  /* 0x000000040200780c */ /* 0x000fe40003f06070 */
[----:B------:R-:W-:-:S04]  /*1de0*/  LOP3.LUT R12, R0, 0x3, RZ, 0xc0, !PT ;  /* 0x00000003000c7812 */ /* 0x000fc800078ec0ff */
[----:B------:R-:W-:-:S07]  /*1df0*/  ISETP.NE.AND P1, PT, R12, RZ, PT ;  /* 0x000000ff0c00720c */ /* 0x000fce0003f25270 */
[----:B------:R-:W-:Y:S06]  /*1e00*/  @!P0 BRA `(.L_x_942) ;  /* 0x0000000000948947 */ /* 0x000fec0003800000 */
[----:B0-----:R-:W-:-:S04]  /*1e10*/  IMAD R21, R34, 0x80, R13 ;  /* 0x0000008022157824 */ /* 0x001fc800078e020d */
[----:B------:R-:W-:-:S04]  /*1e20*/  IMAD.WIDE R10, R21, 0x8, R6 ;  /* 0x00000008150a7825 */ /* 0x000fc800078e0206 */
[----:B------:R-:W-:Y:S01]  /*1e30*/  IMAD.WIDE R2, R21, 0x8, R8 ;  /* 0x0000000815027825 */ /* 0x000fe200078e0208 */
[----:B------:R-:W2:Y:S04]  /*1e40*/  LDG.E.64 R14, desc[UR4][R10.64] ;  /* 0x000000040a0e7981 */ /* 0x000ea8000c1e1b00 */
[----:B------:R-:W2:Y:S02]  /*1e50*/  LDG.E.64 R16, desc[UR4][R2.64] ;  /* 0x0000000402107981 */ /* 0x000ea4000c1e1b00 */
[C-C-:B--2---:R-:W-:Y:S02]  /*1e60*/  DADD R18, R14.reuse, -R16.reuse ;  /* 0x000000000e127229 */ /* 0x144fe40000000810 */
[----:B------:R-:W-:-:S08]  /*1e70*/  DADD R14, -R14, R16 ;  /* 0x000000000e0e7229 */ /* 0x000fd00000000110 */
[----:B------:R-:W-:-:S06]  /*1e80*/  DSETP.GEU.AND P0, PT, R18, R14, PT ;  /* 0x0000000e1200722a */ /* 0x000fcc0003f0e000 */
[----:B------:R-:W-:Y:S02]  /*1e90*/  FSEL R22, R14, R18, !P0 ;  /* 0x000000120e167208 */ /* 0x000fe40004000000 */
[----:B------:R-:W-:Y:S01]  /*1ea0*/  FSEL R23, R15, R19, !P0 ;  /* 0x000000130f177208 */ /* 0x000fe20004000000 */
[----:B------:R-:W-:-:S05]  /*1eb0*/  IMAD.WIDE R14, R21, 0x8, R4 ;  /* 0x00000008150e7825 */ /* 0x000fca00078e0204 */
[----:B------:R0:W-:Y:S04]  /*1ec0*/  STG.E.64 desc[UR4][R14.64], R22 ;  /* 0x000000160e007986 */ /* 0x0001e8000c101b04 */
[----:B------:R-:W2:Y:S04]  /*1ed0*/  LDG.E.64 R16, desc[UR4][R10.64+0x400] ;  /* 0x000400040a107981 */ /* 0x000ea8000c1e1b00 */
[----:B------:R-:W2:Y:S02]  /*1ee0*/  LDG.E.64 R18, desc[UR4][R2.64+0x400] ;  /* 0x0004000402127981 */ /* 0x000ea4000c1e1b00 */
[----:B--2---:R-:W-:-:S02]  /*1ef0*/  DADD R20, R16, -R18 ;  /* 0x0000000010147229 */ /* 0x004fc40000000812 */
[----:B------:R-:W-:-:S08]  /*1f00*/  DADD R16, -R16, R18 ;  /* 0x0000000010107229 */ /* 0x000fd00000000112 */
[----:B------:R-:W-:-:S06]  /*1f10*/  DSETP.GEU.AND P0, PT, R20, R16, PT ;  /* 0x000000101400722a */ /* 0x000fcc0003f0e000 */
[----:B------:R-:W-:Y:S02]  /*1f20*/  FSEL R24, R16, R20, !P0 ;  /* 0x0000001410187208 */ /* 0x000fe40004000000 */
[----:B------:R-:W-:-:S05]  /*1f30*/  FSEL R25, R17, R21, !P0 ;  /* 0x0000001511197208 */ /* 0x000fca0004000000 */
[----:B------:R1:W-:Y:S04]  /*1f40*/  STG.E.64 desc[UR4][R14.64+0x400], R24 ;  /* 0x000400180e007986 */ /* 0x0003e8000c101b04 */
[----:B------:R-:W2:Y:S04]  /*1f50*/  LDG.E.64 R16, desc[UR4][R10.64+0x800] ;  /* 0x000800040a107981 */ /* 0x000ea8000c1e1b00 */
[----:B------:R-:W2:Y:S02]  /*1f60*/  LDG.E.64 R18, desc[UR4][R2.64+0x800] ;  /* 0x0008000402127981 */ /* 0x000ea4000c1e1b00 */
[----:B--2---:R-:W-:-:S02]  /*1f70*/  DADD R20, R16, -R18 ;  /* 0x0000000010147229 */ /* 0x004fc40000000812 */
[----:B------:R-:W-:-:S08]  /*1f80*/  DADD R16, -R16, R18 ;  /* 0x0000000010107229 */ /* 0x000fd00000000112 */
[----:B------:R-:W-:-:S06]  /*1f90*/  DSETP.GEU.AND P0, PT, R20, R16, PT ;  /* 0x000000101400722a */ /* 0x000fcc0003f0e000 */
[----:B0-----:R-:W-:Y:S02]  /*1fa0*/  FSEL R22, R16, R20, !P0 ;  /* 0x0000001410167208 */ /* 0x001fe40004000000 */
[----:B------:R-:W-:-:S05]  /*1fb0*/  FSEL R23, R17, R21, !P0 ;  /* 0x0000001511177208 */ /* 0x000fca0004000000 */
[----:B------:R1:W-:Y:S04]  /*1fc0*/  STG.E.64 desc[UR4][R14.64+0x800], R22 ;  /* 0x000800160e007986 */ /* 0x0003e8000c101b04 */
[----:B------:R-:W2:Y:S04]  /*1fd0*/  LDG.E.64 R16, desc[UR4][R10.64+0xc00] ;  /* 0x000c00040a107981 */ /* 0x000ea8000c1e1b00 */
[----:B------:R-:W2:Y:S01]  /*1fe0*/  LDG.E.64 R18, desc[UR4][R2.64+0xc00] ;  /* 0x000c000402127981 */ /* 0x000ea2000c1e1b00 */
[----:B------:R-:W-:Y:S01]  /*1ff0*/  VIADD R34, R34, 0x4 ;  /* 0x0000000422227836 */ /* 0x000fe20000000000 */
[----:B--2---:R-:W-:-:S02]  /*2000*/  DADD R20, R16, -R18 ;  /* 0x0000000010147229 */ /* 0x004fc40000000812 */
[----:B------:R-:W-:-:S08]  /*2010*/  DADD R16, -R16, R18 ;  /* 0x0000000010107229 */ /* 0x000fd00000000112 */
[----:B------:R-:W-:-:S06]  /*2020*/  DSETP.GEU.AND P0, PT, R20, R16, PT ;  /* 0x000000101400722a */ /* 0x000fcc0003f0e000 */
[----:B------:R-:W-:Y:S02]  /*2030*/  FSEL R16, R16, R20, !P0 ;  /* 0x0000001410107208 */ /* 0x000fe40004000000 */
[----:B------:R-:W-:-:S05]  /*2040*/  FSEL R17, R17, R21, !P0 ;  /* 0x0000001511117208 */ /* 0x000fca0004000000 */
[----:B------:R1:W-:Y:S02]  /*2050*/  STG.E.64 desc[UR4][R14.64+0xc00], R16 ;  /* 0x000c00100e007986 */ /* 0x0003e4000c101b04 */
.L_x_942:
[----:B------:R-:W-:Y:S05]  /*2060*/  @!P1 EXIT ;  /* 0x000000000000994d */ /* 0x000fea0003800000 */
[----:B------:R-:W-:Y:S02]  /*2070*/  ISETP.NE.AND P0, PT, R12, 0x1, PT ;  /* 0x000000010c00780c */ /* 0x000fe40003f05270 */
[----:B------:R-:W-:-:S04]  /*2080*/  LOP3.LUT R0, R0, 0x1, RZ, 0xc0, !PT ;  /* 0x0000000100007812 */ /* 0x000fc800078ec0ff */
[----:B------:R-:W-:-:S07]  /*2090*/  ISETP.NE.U32.AND P1, PT, R0, 0x1, PT ;  /* 0x000000010000780c */ /* 0x000fce0003f25070 */
[----:B------:R-:W-:Y:S06]  /*20a0*/  @!P0 BRA `(.L_x_943) ;  /* 0x0000000000548947 */ /* 0x000fec0003800000 */
[----:B01----:R-:W-:-:S04]  /*20b0*/  IMAD R23, R34, 0x80, R13 ;  /* 0x0000008022177824 */ /* 0x003fc800078e020d */
[----:B------:R-:W-:-:S04]  /*20c0*/  IMAD.WIDE R18, R23, 0x8, R6 ;  /* 0x0000000817127825 */ /* 0x000fc800078e0206 */
[C---:B------:R-:W-:Y:S01]  /*20d0*/  IMAD.WIDE R20, R23.reuse, 0x8, R8 ;  /* 0x0000000817147825 */ /* 0x040fe200078e0208 */
[----:B------:R-:W2:Y:S04]  /*20e0*/  LDG.E.64 R2, desc[UR4][R18.64] ;  /* 0x0000000412027981 */ /* 0x000ea8000c1e1b00 */
[----:B------:R-:W2:Y:S01]  /*20f0*/  LDG.E.64 R10, desc[UR4][R20.64] ;  /* 0x00000004140a7981 */ /* 0x000ea2000c1e1b00 */
[----:B------:R-:W-:Y:S01]  /*2100*/  IMAD.WIDE R22, R23, 0x8, R4 ;  /* 0x0000000817167825 */ /* 0x000fe200078e0204 */
[C-C-:B--2---:R-:W-:Y:S02]  /*2110*/  DADD R14, R2.reuse, -R10.reuse ;  /* 0x00000000020e7229 */ /* 0x144fe4000000080a */
[----:B------:R-:W-:-:S08]  /*2120*/  DADD R2, -R2, R10 ;  /* 0x0000000002027229 */ /* 0x000fd0000000010a */
[----:B------:R-:W-:-:S06]  /*2130*/  DSETP.GEU.AND P0, PT, R14, R2, PT ;  /* 0x000000020e00722a */ /* 0x000fcc0003f0e000 */
[----:B------:R-:W-:Y:S02]  /*2140*/  FSEL R16, R2, R14, !P0 ;  /* 0x0000000e02107208 */ /* 0x000fe40004000000 */
[----:B------:R-:W-:-:S05]  /*2150*/  FSEL R17, R3, R15, !P0 ;  /* 0x0000000f03117208 */ /* 0x000fca0004000000 */
[----:B------:R2:W-:Y:S04]  /*2160*/  STG.E.64 desc[UR4][R22.64], R16 ;  /* 0x0000001016007986 */ /* 0x0005e8000c101b04 */
[----:B------:R-:W3:Y:S04]  /*2170*/  LDG.E.64 R2, desc[UR4][R18.64+0x400] ;  /* 0x0004000412027981 */ /* 0x000ee8000c1e1b00 */
[----:B------:R-:W3:Y:S01]  /*2180*/  LDG.E.64 R10, desc[UR4][R20.64+0x400] ;  /* 0x00040004140a7981 */ /* 0x000ee2000c1e1b00 */
[----:B------:R-:W-:Y:S01]  /*2190*/  VIADD R34, R34, 0x2 ;  /* 0x0000000222227836 */ /* 0x000fe20000000000 */
[----:B---3--:R-:W-:-:S02]  /*21a0*/  DADD R14, R2, -R10 ;  /* 0x00000000020e7229 */ /* 0x008fc4000000080a */
[----:B------:R-:W-:-:S08]  /*21b0*/  DADD R2, -R2, R10 ;  /* 0x0000000002027229 */ /* 0x000fd0000000010a */
[----:B------:R-:W-:-:S06]  /*21c0*/  DSETP.GEU.AND P0, PT, R14, R2, PT ;  /* 0x000000020e00722a */ /* 0x000fcc0003f0e000 */
[----:B------:R-:W-:Y:S02]  /*21d0*/  FSEL R2, R2, R14, !P0 ;  /* 0x0000000e02027208 */ /* 0x000fe40004000000 */
[----:B------:R-:W-:-:S05]  /*21e0*/  FSEL R3, R3, R15, !P0 ;  /* 0x0000000f03037208 */ /* 0x000fca0004000000 */
[----:B------:R2:W-:Y:S02]  /*21f0*/  STG.E.64 desc[UR4][R22.64+0x400], R2 ;  /* 0x0004000216007986 */ /* 0x0005e4000c101b04 */
.L_x_943:
[----:B------:R-:W-:Y:S05]  /*2200*/  @P1 EXIT ;  /* 0x000000000000194d */ /* 0x000fea0003800000 */
[----:B0-----:R-:W-:-:S04]  /*2210*/  IMAD R13, R34, 0x80, R13 ;  /* 0x00000080220d7824 */ /* 0x001fc800078e020d */
[----:B------:R-:W-:-:S04]  /*2220*/  IMAD.WIDE R6, R13, 0x8, R6 ;  /* 0x000000080d067825 */ /* 0x000fc800078e0206 */
[C---:B------:R-:W-:Y:S02]  /*2230*/  IMAD.WIDE R8, R13.reuse, 0x8, R8 ;  /* 0x000000080d087825 */ /* 0x040fe400078e0208 */
        /* <DEDUP_REMOVED lines=8> */
[----:B------:R-:W-:Y:S01]  /*22c0*/  STG.E.64 desc[UR4][R4.64], R2 ;  /* 0x0000000204007986 */ /* 0x000fe2000c101b04 */
[----:B------:R-:W-:Y:S05]  /*22d0*/  EXIT ;  /* 0x000000000000794d */ /* 0x000fea0003800000 */
.L_x_944:
        /* <DEDUP_REMOVED lines=10> */
.L_x_1293:


//--------------------- .text._ZN3cub18CUB_300001_SM_10006detail9transform16transform_kernelINS2_10policy_hubILb1EN4cuda3std3__45tupleIJN6thrust24THRUST_300001_SM_1000_NS6detail15normal_iteratorINSA_10device_ptrIdEEEESF_EEEE10policy1000Ei12diff_functorIdESF_JPdSL_EEEvT0_iT1_T2_DpNS2_10kernel_argIT3_EE --------------------------
	.section	.text._ZN3cub18CUB_300001_SM_10006detail9transform16transform_kernelINS2_10policy_hubILb1EN4cuda3std3__45tupleIJN6thrust24THRUST_300001_SM_1000_NS6detail15normal_iteratorINSA_10device_ptrIdEEEESF_EEEE10policy1000Ei12diff_functorIdESF_JPdSL_EEEvT0_iT1_T2_DpNS2_10kernel_argIT3_EE,"ax",@progbits
	.align	128
        .global         _ZN3cub18CUB_300001_SM_10006detail9transform16transform_kernelINS2_10policy_hubILb1EN4cuda3std3__45tupleIJN6thrust24THRUST_300001_SM_1000_NS6detail15normal_iteratorINSA_10device_ptrIdEEEESF_EEEE10policy1000Ei12diff_functorIdESF_JPdSL_EEEvT0_iT1_T2_DpNS2_10kernel_argIT3_EE
        .type           _ZN3cub18CUB_300001_SM_10006detail9transform16transform_kernelINS2_10policy_hubILb1EN4cuda3std3__45tupleIJN6thrust24THRUST_300001_SM_1000_NS6detail15normal_iteratorINSA_10device_ptrIdEEEESF_EEEE10policy1000Ei12diff_functorIdESF_JPdSL_EEEvT0_iT1_T2_DpNS2_10kernel_argIT3_EE,@function
        .size           _ZN3cub18CUB_300001_SM_10006detail9transform16transform_kernelINS2_10policy_hubILb1EN4cuda3std3__45tupleIJN6thrust24THRUST_300001_SM_1000_NS6detail15normal_iteratorINSA_10device_ptrIdEEEESF_EEEE10policy1000Ei12diff_functorIdESF_JPdSL_EEEvT0_iT1_T2_DpNS2_10kernel_argIT3_EE,(.L_x_1294 - _ZN3cub18CUB_300001_SM_10006detail9transform16transform_kernelINS2_10policy_hubILb1EN4cuda3std3__45tupleIJN6thrust24THRUST_300001_SM_1000_NS6detail15normal_iteratorINSA_10device_ptrIdEEEESF_EEEE10policy1000Ei12diff_functorIdESF_JPdSL_EEEvT0_iT1_T2_DpNS2_10kernel_argIT3_EE)
        .other          _ZN3cub18CUB_300001_SM_10006detail9transform16transform_kernelINS2_10policy_hubILb1EN4cuda3std3__45tupleIJN6thrust24THRUST_300001_SM_1000_NS6detail15normal_iteratorINSA_10device_ptrIdEEEESF_EEEE10policy1000Ei12diff_functorIdESF_JPdSL_EEEvT0_iT1_T2_DpNS2_10kernel_argIT3_EE,@"STO_CUDA_ENTRY STV_DEFAULT"
_ZN3cub18CUB_300001_SM_10006detail9transform16transform_kernelINS2_10policy_hubILb1EN4cuda3std3__45tupleIJN6thrust24THRUST_300001_SM_1000_NS6detail15normal_iteratorINSA_10device_ptrIdEEEESF_EEEE10policy1000Ei12diff_functorIdESF_JPdSL_EEEvT0_iT1_T2_DpNS2_10kernel_argIT3_EE:
.text._ZN3cub18CUB_300001_SM_10006detail9transform16transform_kernelINS2_10policy_hubILb1EN4cuda3std3__45tupleIJN6thrust24THRUST_300001_SM_1000_NS6detail15normal_iteratorINSA_10device_ptrIdEEEESF_EEEE10policy1000Ei12diff_functorIdESF_JPdSL_EEEvT0_iT1_T2_DpNS2_10kernel_argIT3_EE:
[----:B------:R-:W-:Y:S08]  /*0000*/  LDC R1, c[0x0][0x37c] ;  /* 0x0000df00ff017b82 */ /* 0x000ff00000000800 */
[----:B------:R-:W0:Y:S01]  /*0010*/  S2UR UR14, SR_CTAID.X ;  /* 0x00000000000e79c3 */ /* 0x000e220000002500 */
[----:B------:R-:W1:Y:S01]  /*0020*/  LDCU.64 UR8, c[0x0][0x380] ;  /* 0x00007000ff0877ac */ /* 0x000e620008000a00 */
[----:B------:R-:W2:Y:S01]  /*0030*/  S2R R8, SR_TID.X ;  /* 0x0000000000087919 */ /* 0x000ea20000002100 */
[----:B------:R-:W-:Y:S01]  /*0040*/  BSSY.RECONVERGENT B0, `(.L_x_945) ;  /* 0x0000020000007945 */ /* 0x000fe20003800200 */
[----:B-1----:R-:W-:-:S04]  /*0050*/  USHF.L.U32 UR7, UR9, 0x7, URZ ;  /* 0x0000000709077899 */ /* 0x002fc800080006ff */
[----:B0-----:R-:W-:-:S04]  /*0060*/  UIMAD UR4, UR7, UR14, URZ ;  /* 0x0000000e070472a4 */ /* 0x001fc8000f8e02ff */
[----:B------:R-:W-:-:S04]  /*0070*/  UIADD3 UR6, UPT, UPT, -UR4, UR8, URZ ;  /* 0x0000000804067290 */ /* 0x000fc8000fffe1ff */
[----:B------:R-:W-:Y:S01]  /*0080*/  UISETP.LT.AND UP0, UPT, UR7, UR6, UPT ;  /* 0x000000060700728c */ /* 0x000fe2000bf01270 */
[----:B--2---:R-:W-:-:S03]  /*0090*/  IMAD.SHL.U32 R0, R8, 0x80, RZ ;  /* 0x0000008008007824 */ /* 0x004fc600078e00ff */
[----:B------:R-:W-:-:S04]  /*00a0*/  USEL UR8, UR7, UR6, UP0 ;  /* 0x0000000607087287 */ /* 0x000fc80008000000 */
[----:B------:R-:W-:-:S06]  /*00b0*/  USHF.L.U32 UR5, UR8, 0x3, URZ ;  /* 0x0000000308057899 */ /* 0x000fcc00080006ff */
[----:B------:R-:W-:-:S13]  /*00c0*/  ISETP.GE.AND P0, PT, R0, UR5, PT ;  /* 0x0000000500007c0c */ /* 0x000fda000bf06270 */
[----:B------:R-:W-:Y:S05]  /*00d0*/  @P0 BRA `(.L_x_946) ;  /* 0x0000000000580947 */ /* 0x000fea0003800000 */
[----:B------:R-:W0:Y:S01]  /*00e0*/  LDC.64 R2, c[0x0][0x398] ;  /* 0x0000e600ff027b82 */ /* 0x000e220000000a00 */
[----:B------:R-:W-:Y:S01]  /*00f0*/  IMAD.U32 R5, RZ, RZ, UR4 ;  /* 0x00000004ff057e24 */ /* 0x000fe2000f8e00ff */
[----:B------:R-:W-:Y:S01]  /*0100*/  BSSY.RECONVERGENT B1, `(.L_x_947) ;  /* 0x000000a000017945 */ /* 0x000fe20003800200 */
[----:B------:R-:W-:Y:S02]  /*0110*/  IMAD.MOV.U32 R4, RZ, RZ, R0 ;  /* 0x000000ffff047224 */ /* 0x000fe400078e0000 */
[----:B0-----:R-:W-:-:S04]  /*0120*/  IMAD.WIDE.U32 R2, R8, 0x80, R2 ;  /* 0x0000008008027825 */ /* 0x001fc800078e0002 */
[----:B------:R-:W-:-:S07]  /*0130*/  IMAD.WIDE R2, R5, 0x8, R2 ;  /* 0x0000000805027825 */ /* 0x000fce00078e0202 */
.L_x_948:
[----:B------:R-:W-:Y:S01]  /*0140*/  VIADD R4, R4, 0x4000 ;  /* 0x0000400004047836 */ /* 0x000fe20000000000 */
[----:B------:R0:W-:Y:S04]  /*0150*/  CCTL.E.PF2 [R2] ;  /* 0x000000000200798f */ /* 0x0001e80000800100 */
[----:B------:R-:W-:Y:S02]  /*0160*/  ISETP.GE.AND P0, PT, R4, UR5, PT ;  /* 0x0000000504007c0c */ /* 0x000fe4000bf06270 */
[----:B0-----:R-:W-:-:S05]  /*0170*/  IADD3 R2, P1, PT, R2, 0x4000, RZ ;  /* 0x0000400002027810 */ /* 0x001fca0007f3e0ff */
[----:B------:R-:W-:-:S06]  /*0180*/  IMAD.X R3, RZ, RZ, R3, P1 ;  /* 0x000000ffff037224 */ /* 0x000fcc00008e0603 */
[----:B------:R-:W-:Y:S05]  /*0190*/  @!P0 BRA `(.L_x_948) ;  /* 0xfffffffc00e88947 */ /* 0x000fea000383ffff */
[----:B------:R-:W-:Y:S05]  /*01a0*/  BSYNC.RECONVERGENT B1 ;  /* 0x0000000000017941 */ /* 0x000fea0003800200 */
.L_x_947:
[----:B------:R-:W0:Y:S02]  /*01b0*/  LDC.64 R2, c[0x0][0x3a8] ;  /* 0x0000ea00ff027b82 */ /* 0x000e240000000a00 */
[----:B0-----:R-:W-:-:S04]  /*01c0*/  IMAD.WIDE.U32 R2, R8, 0x80, R2 ;  /* 0x0000008008027825 */ /* 0x001fc800078e0002 */
[----:B------:R-:W-:-:S07]  /*01d0*/  IMAD.WIDE R2, R5, 0x8, R2 ;  /* 0x0000000805027825 */ /* 0x000fce00078e0202 */
.L_x_949:
[----:B------:R-:W-:Y:S01]  /*01e0*/  VIADD R0, R0, 0x4000 ;  /* 0x0000400000007836 */ /* 0x000fe20000000000 */
[----:B------:R0:W-:Y:S04]  /*01f0*/  CCTL.E.PF2 [R2] ;  /* 0x000000000200798f */ /* 0x0001e80000800100 */
[----:B------:R-:W-:Y:S02]  /*0200*/  ISETP.GE.AND P0, PT, R0, UR5, PT ;  /* 0x0000000500007c0c */ /* 0x000fe4000bf06270 */
[----:B0-----:R-:W-:-:S05]  /*0210*/  IADD3 R2, P1, PT, R2, 0x4000, RZ ;  /* 0x0000400002027810 */ /* 0x001fca0007f3e0ff */
[----:B------:R-:W-:-:S06]  /*0220*/  IMAD.X R3, RZ, RZ, R3, P1 ;  /* 0x000000ffff037224 */ /* 0x000fcc00008e0603 */
[----:B------:R-:W-:Y:S05]  /*0230*/  @!P0 BRA `(.L_x_949) ;  /* 0xfffffffc00e88947 */ /* 0x000fea000383ffff */
.L_x_946:
[----:B------:R-:W-:Y:S05]  /*0240*/  BSYNC.RECONVERGENT B0 ;  /* 0x0000000000007941 */ /* 0x000fea0003800200 */
.L_x_945:
[----:B------:R-:W-:Y:S01]  /*0250*/  UISETP.GT.AND UP0, UPT, UR7, UR6, UPT ;  /* 0x000000060700728c */ /* 0x000fe2000bf04270 */
[----:B------:R-:W0:Y:S01]  /*0260*/  LDCU.64 UR20, c[0x0][0x358] ;  /* 0x00006b00ff1477ac */ /* 0x000e220008000a00 */
[----:B------:R-:W1:Y:S01]  /*0270*/  LDCU.64 UR12, c[0x0][0x390] ;  /* 0x00007200ff0c77ac */ /* 0x000e620008000a00 */
[----:B------:R-:W2:Y:S01]  /*0280*/  LDCU.64 UR10, c[0x0][0x3a8] ;  /* 0x00007500ff0a77ac */ /* 0x000ea20008000a00 */
[----:B------:R-:W-:-:S05]  /*0290*/  UIMAD.WIDE UR4, UR4, 0x8, URZ ;  /* 0x00000008040478a5 */ /* 0x000fca000f8e02ff */
[----:B------:R-:W-:Y:S07]  /*02a0*/  BRA.U UP0, `(.L_x_950) ;  /* 0x0000000d004c7547 */ /* 0x000fee000b800000 */
[----:B------:R-:W-:-:S06]  /*02b0*/  UISETP.GE.AND UP0, UPT, UR9, 0x1, UPT ;  /* 0x000000010900788c */ /* 0x000fcc000bf06270 */
[----:B------:R-:W-:-:S13]  /*02c0*/  PLOP3.LUT P0, PT, PT, PT, UP0, 0x80, 0x8 ;  /* 0x000000000008781c */ /* 0x000fda0003f0f008 */
[----:B012---:R-:W-:Y:S05]  /*02d0*/  @!P0 EXIT ;  /* 0x000000000000894d */ /* 0x007fea0003800000 */
[----:B------:R-:W-:Y:S01]  /*02e0*/  UISETP.GE.U32.AND UP0, UPT, UR9, 0x8, UPT ;  /* 0x000000080900788c */ /* 0x000fe2000bf06070 */
[----:B------:R-:W-:-:S08]  /*02f0*/  IMAD.MOV.U32 R0, RZ, RZ, RZ ;  /* 0x000000ffff007224 */ /* 0x000fd000078e00ff */
[----:B------:R-:W-:Y:S05]  /*0300*/  BRA.U !UP0, `(.L_x_951) ;  /* 0x0000000508b47547 */ /* 0x000fea000b800000 */
[----:B------:R-:W0:Y:S01]  /*0310*/  LDC.64 R2, c[0x0][0x3a8] ;  /* 0x0000ea00ff027b82 */ /* 0x000e220000000a00 */
[----:B------:R-:W1:Y:S01]  /*0320*/  LDCU.128 UR16, c[0x0][0x390] ;  /* 0x00007200ff1077ac */ /* 0x000e620008000c00 */
[----:B------:R-:W-:Y:S01]  /*0330*/  VIADD R0, R8, 0x80 ;  /* 0x0000008008007836 */ /* 0x000fe20000000000 */
[----:B------:R-:W-:Y:S01]  /*0340*/  UMOV UR7, UR4 ;  /* 0x0000000400077c82 */ /* 0x000fe20008000000 */
[----:B------:R-:W-:Y:S01]  /*0350*/  UMOV UR8, UR5 ;  /* 0x0000000500087c82 */ /* 0x000fe20008000000 */
[----:B------:R-:W-:Y:S02]  /*0360*/  UIADD3 UR4, UP0, UPT, UR7, 0xc00, URZ ;  /* 0x00000c0007047890 */ /* 0x000fe4000ff1e0ff */
[----:B------:R-:W-:Y:S02]  /*0370*/  ULOP3.LUT UR6, UR9, 0x7ffffff8, URZ, 0xc0, !UPT ;  /* 0x7ffffff809067892 */ /* 0x000fe4000f8ec0ff */
[----:B------:R-:W-:Y:S02]  /*0380*/  UIADD3.X UR5, UPT, UPT, URZ, UR8, URZ, UP0, !UPT ;  /* 0x00000008ff057290 */ /* 0x000fe400087fe4ff */
[----:B------:R-:W-:-:S02]  /*0390*/  UIADD3 UR10, UP0, UPT, UR4, UR10, URZ ;  /* 0x0000000a040a7290 */ /* 0x000fc4000ff1e0ff */
[----:B------:R-:W-:Y:S02]  /*03a0*/  UIADD3 UR12, UP1, UPT, UR4, UR12, URZ ;  /* 0x0000000c040c7290 */ /* 0x000fe4000ff3e0ff */
[----:B------:R-:W-:Y:S01]  /*03b0*/  UIMAD UR4, UR14, UR9, URZ ;  /* 0x000000090e0472a4 */ /* 0x000fe2000f8e02ff */
[----:B-1----:R-:W-:Y:S01]  /*03c0*/  IMAD.U32 R4, RZ, RZ, UR16 ;  /* 0x00000010ff047e24 */ /* 0x002fe2000f8e00ff */
[----:B------:R-:W-:Y:S01]  /*03d0*/  UIADD3.X UR11, UPT, UPT, UR5, UR11, URZ, UP0, !UPT ;  /* 0x0000000b050b7290 */ /* 0x000fe200087fe4ff */
[----:B------:R-:W-:Y:S01]  /*03e0*/  IMAD.U32 R5, RZ, RZ, UR17 ;  /* 0x00000011ff057e24 */ /* 0x000fe2000f8e00ff */
[----:B------:R-:W-:Y:S01]  /*03f0*/  USHF.L.U32 UR4, UR4, 0x7, URZ ;  /* 0x0000000704047899 */ /* 0x000fe200080006ff */
[----:B------:R-:W-:Y:S01]  /*0400*/  IMAD.U32 R6, RZ, RZ, UR18 ;  /* 0x00000012ff067e24 */ /* 0x000fe2000f8e00ff */
[----:B------:R-:W-:Y:S01]  /*0410*/  UIADD3.X UR13, UPT, UPT, UR5, UR13, URZ, UP1, !UPT ;  /* 0x0000000d050d7290 */ /* 0x000fe20008ffe4ff */
[----:B------:R-:W-:Y:S01]  /*0420*/  IMAD.U32 R7, RZ, RZ, UR19 ;  /* 0x00000013ff077e24 */ /* 0x000fe2000f8e00ff */
[----:B------:R-:W-:Y:S01]  /*0430*/  UIMAD.WIDE UR4, UR4, 0x8, UR18 ;  /* 0x00000008040478a5 */ /* 0x000fe2000f8e0212 */
[----:B0-----:R-:W-:Y:S01]  /*0440*/  IMAD.WIDE.U32 R2, R8, 0x8, R2 ;  /* 0x0000000808027825 */ /* 0x001fe200078e0002 */
[----:B------:R-:W-:-:S03]  /*0450*/  UIADD3 UR6, UPT, UPT, -UR6, URZ, URZ ;  /* 0x000000ff06067290 */ /* 0x000fc6000fffe1ff */
[----:B------:R-:W-:-:S04]  /*0460*/  IMAD.WIDE.U32 R4, R8, 0x8, R4 ;  /* 0x0000000808047825 */ /* 0x000fc800078e0004 */
[----:B------:R-:W-:-:S07]  /*0470*/  IMAD.WIDE.U32 R6, R8, 0x8, R6 ;  /* 0x0000000808067825 */ /* 0x000fce00078e0006 */
.L_x_952:
[----:B------:R-:W-:Y:S02]  /*0480*/  IADD3 R10, P1, PT, R2, UR7, RZ ;  /* 0x00000007020a7c10 */ /* 0x000fe4000ff3e0ff */
[----:B------:R-:W-:Y:S02]  /*0490*/  IADD3 R16, P0, PT, R6, UR7, RZ ;  /* 0x0000000706107c10 */ /* 0x000fe4000ff1e0ff */
[----:B------:R-:W-:Y:S02]  /*04a0*/  IADD3.X R11, PT, PT, R3, UR8, RZ, P1, !PT ;  /* 0x00000008030b7c10 */ /* 0x000fe40008ffe4ff */
[----:B------:R-:W-:-:S04]  /*04b0*/  IADD3.X R17, PT, PT, R7, UR8, RZ, P0, !PT ;  /* 0x0000000807117c10 */ /* 0x000fc800087fe4ff */
[----:B------:R-:W2:Y:S04]  /*04c0*/  LDG.E.64 R10, desc[UR20][R10.64] ;  /* 0x000000140a0a7981 */ /* 0x000ea8000c1e1b00 */
[----:B------:R-:W2:Y:S01]  /*04d0*/  LDG.E.64 R8, desc[UR20][R16.64] ;  /* 0x0000001410087981 */ /* 0x000ea2000c1e1b00 */
[----:B-1----:R-:W-:Y:S01]  /*04e0*/  IADD3 R20, P1, PT, R4, UR7, RZ ;  /* 0x0000000704147c10 */ /* 0x002fe2000ff3e0ff */
[----:B------:R-:W-:Y:S02]  /*04f0*/  IMAD.U32 R14, RZ, RZ, UR10 ;  /* 0x0000000aff0e7e24 */ /* 0x000fe4000f8e00ff */
[----:B------:R-:W-:Y:S02]  /*0500*/  IMAD.U32 R15, RZ, RZ, UR11 ;  /* 0x0000000bff0f7e24 */ /* 0x000fe4000f8e00ff */
[----:B------:R-:W-:Y:S01]  /*0510*/  IMAD.MOV.U32 R23, RZ, RZ, 0x8 ;  /* 0x00000008ff177424 */ /* 0x000fe200078e00ff */
[----:B------:R-:W-:Y:S01]  /*0520*/  IADD3.X R21, PT, PT, R5, UR8, RZ, P1, !PT ;  /* 0x0000000805157c10 */ /* 0x000fe20008ffe4ff */
[----:B--2---:R-:W-:-:S02]  /*0530*/  DADD R12, R8, -R10 ;  /* 0x00000000080c7229 */ /* 0x004fc4000000080a */
[----:B------:R-:W-:-:S08]  /*0540*/  DADD R8, -R8, R10 ;  /* 0x0000000008087229 */ /* 0x000fd0000000010a */
[----:B------:R-:W-:Y:S01]  /*0550*/  DSETP.GEU.AND P0, PT, R12, R8, PT ;  /* 0x000000080c00722a */ /* 0x000fe20003f0e000 */
[----:B------:R-:W-:-:S05]  /*0560*/  IMAD.WIDE R10, R0, R23, UR4 ;  /* 0x00000004000a7e25 */ /* 0x000fca000f8e0217 */
[----:B------:R-:W-:Y:S02]  /*0570*/  FSEL R18, R8, R12, !P0 ;  /* 0x0000000c08127208 */ /* 0x000fe40004000000 */
[----:B------:R-:W-:Y:S01]  /*0580*/  FSEL R19, R9, R13, !P0 ;  /* 0x0000000d09137208 */ /* 0x000fe20004000000 */
[----:B------:R-:W-:-:S04]  /*0590*/  IMAD.WIDE R8, R0, 0x8, R14 ;  /* 0x0000000800087825 */ /* 0x000fc800078e020e */
[----:B------:R0:W-:Y:S04]  /*05a0*/  STG.E.64 desc[UR20][R20.64], R18 ;  /* 0x0000001214007986 */ /* 0x0001e8000c101b14 */
[----:B------:R-:W2:Y:S04]  /*05b0*/  LDG.E.64 R12, desc[UR20][R10.64] ;  /* 0x000000140a0c7981 */ /* 0x000ea8000c1e1b00 */
[----:B------:R-:W2:Y:S02]  /*05c0*/  LDG.E.64 R14, desc[UR20][R8.64+-0xc00] ;  /* 0xfff40014080e7981 */ /* 0x000ea4000c1e1b00 */
[----:B--2---:R-:W-:-:S02]  /*05d0*/  DADD R16, R12, -R14 ;  /* 0x000000000c107229 */ /* 0x004fc4000000080e */
[----:B------:R-:W-:Y:S01]  /*05e0*/  DADD R12, -R12, R14 ;  /* 0x000000000c0c7229 */ /* 0x000fe2000000010e */
[----:B------:R-:W-:Y:S02]  /*05f0*/  IMAD.U32 R14, RZ, RZ, UR12 ;  /* 0x0000000cff0e7e24 */ /* 0x000fe4000f8e00ff */
[----:B------:R-:W-:-:S05]  /*0600*/  IMAD.U32 R15, RZ, RZ, UR13 ;  /* 0x0000000dff0f7e24 */ /* 0x000fca000f8e00ff */
        /* <DEDUP_REMOVED lines=18> */
[----:B-1----:R-:W-:Y:S02]  /*0730*/  FSEL R22, R14, R18, !P0 ;  /* 0x000000120e167208 */ /* 0x002fe40004000000 */
        /* <DEDUP_REMOVED lines=28> */
[----:B------:R-:W-:Y:S02]  /*0900*/  UIADD3 UR7, UP0, UPT, UR7, 0x2000, URZ ;  /* 0x0000200007077890 */ /* 0x000fe4000ff1e0ff */
[----:B------:R-:W-:-:S02]  /*0910*/  UIADD3 UR6, UPT, UPT, UR6, 0x8, URZ ;  /* 0x0000000806067890 */ /* 0x000fc4000fffe0ff */
[----:B------:R-:W-:Y:S02]  /*0920*/  UIADD3.X UR8, UPT, UPT, URZ, UR8, URZ, UP0, !UPT ;  /* 0x00000008ff087290 */ /* 0x000fe400087fe4ff */
[----:B------:R-:W-:Y:S01]  /*0930*/  UISETP.NE.AND UP0, UPT, UR6, URZ, UPT ;  /* 0x000000ff0600728c */ /* 0x000fe2000bf05270 */
[----:B------:R-:W-:Y:S01]  /*0940*/  VIADD R0, R0, 0x400 ;  /* 0x0000040000007836 */ /* 0x000fe20000000000 */
[C-C-:B--2---:R-:W-:Y:S02]  /*0950*/  DADD R18, R14.reuse, -R16.reuse ;  /* 0x000000000e127229 */ /* 0x144fe40000000810 */
[----:B------:R-:W-:-:S08]  /*0960*/  DADD R14, -R14, R16 ;  /* 0x000000000e0e7229 */ /* 0x000fd00000000110 */
[----:B------:R-:W-:-:S06]  /*0970*/  DSETP.GEU.AND P0, PT, R18, R14, PT ;  /* 0x0000000e1200722a */ /* 0x000fcc0003f0e000 */
[----:B------:R-:W-:Y:S02]  /*0980*/  FSEL R14, R14, R18, !P0 ;  /* 0x000000120e0e7208 */ /* 0x000fe40004000000 */
[----:B------:R-:W-:-:S05]  /*0990*/  FSEL R15, R15, R19, !P0 ;  /* 0x000000130f0f7208 */ /* 0x000fca0004000000 */
[----:B------:R1:W-:Y:S01]  /*09a0*/  STG.E.64 desc[UR20][R12.64+0xc00], R14 ;  /* 0x000c000e0c007986 */ /* 0x0003e2000c101b14 */
[----:B------:R-:W-:Y:S05]  /*09b0*/  BRA.U UP0, `(.L_x_952) ;  /* 0xfffffff900b07547 */ /* 0x000fea000b83ffff */
[----:B------:R-:W0:Y:S02]  /*09c0*/  LDC R0, c[0x0][0x384] ;  /* 0x0000e100ff007b82 */ /* 0x000e240000000800 */
[----:B0-----:R-:W-:-:S07]  /*09d0*/  LOP3.LUT R0, R0, 0x7ffffff8, RZ, 0xc0, !PT ;  /* 0x7ffffff800007812 */ /* 0x001fce00078ec0ff */
.L_x_951:
[----:B-1----:R-:W0:Y:S02]  /*09e0*/  LDC R12, c[0x0][0x384] ;  /* 0x0000e100ff0c7b82 */ /* 0x002e240000000800 */
[----:B0-----:R-:W-:-:S13]  /*09f0*/  LOP3.LUT P0, R3, R12, 0x7, RZ, 0xc0, !PT ;  /* 0x000000070c037812 */ /* 0x001fda000780c0ff */
[----:B------:R-:W-:Y:S05]  /*0a00*/  @!P0 EXIT ;  /* 0x000000000000894d */ /* 0x000fea0003800000 */
[----:B------:R-:W0:Y:S01]  /*0a10*/  LDCU.64 UR4, c[0x0][0x3a8] ;  /* 0x00007500ff0477ac */ /* 0x000e220008000a00 */
[----:B------:R-:W-:Y:S01]  /*0a20*/  IMAD.SHL.U32 R2, R12, 0x80, RZ ;  /* 0x000000800c027824 */ /* 0x000fe200078e00ff */
[----:B------:R-:W1:Y:S01]  /*0a30*/  S2R R13, SR_TID.X ;  /* 0x00000000000d7919 */ /* 0x000e620000002100 */
[----:B------:R-:W-:Y:S01]  /*0a40*/  ISETP.GE.U32.AND P1, PT, R3, 0x4, PT ;  /* 0x000000040300780c */ /* 0x000fe20003f26070 */
[----:B------:R-:W2:Y:S01]  /*0a50*/  LDCU.128 UR8, c[0x0][0x390] ;  /* 0x00007200ff0877ac */ /* 0x000ea20008000c00 */
[----:B------:R-:W-:Y:S01]  /*0a60*/  IMAD R2, R2, UR14, RZ ;  /* 0x0000000e02027c24 */ /* 0x000fe2000f8e02ff */
[----:B------:R-:W-:-:S03]  /*0a70*/  LOP3.LUT R20, R12, 0x3, RZ, 0xc0, !PT ;  /* 0x000000030c147812 */ /* 0x000fc600078ec0ff */
[----:B------:R-:W-:-:S03]  /*0a80*/  IMAD.WIDE R6, R2, 0x8, RZ ;  /* 0x0000000802067825 */ /* 0x000fc600078e02ff */
[C---:B0-----:R-:W-:Y:S02]  /*0a90*/  IADD3 R2, P0, PT, R6.reuse, UR4, RZ ;  /* 0x0000000406027c10 */ /* 0x041fe4000ff1e0ff */
[C---:B--2---:R-:W-:Y:S02]  /*0aa0*/  IADD3 R4, P2, PT, R6.reuse, UR8, RZ ;  /* 0x0000000806047c10 */ /* 0x044fe4000ff5e0ff */
[----:B------:R-:W-:Y:S02]  /*0ab0*/  IADD3 R6, P3, PT, R6, UR10, RZ ;  /* 0x0000000a06067c10 */ /* 0x000fe4000ff7e0ff */
[C---:B------:R-:W-:Y:S02]  /*0ac0*/  IADD3.X R3, PT, PT, R7.reuse, UR5, RZ, P0, !PT ;  /* 0x0000000507037c10 */ /* 0x040fe400087fe4ff */
[C---:B------:R-:W-:Y:S02]  /*0ad0*/  IADD3.X R5, PT, PT, R7.reuse, UR9, RZ, P2, !PT ;  /* 0x0000000907057c10 */ /* 0x040fe400097fe4ff */
[----:B------:R-:W-:-:S02]  /*0ae0*/  IADD3.X R7, PT, PT, R7, UR11, RZ, P3, !PT ;  /* 0x0000000b07077c10 */ /* 0x000fc40009ffe4ff */
[----:B------:R-:W-:Y:S01]  /*0af0*/  ISETP.NE.AND P0, PT, R20, RZ, PT ;  /* 0x000000ff1400720c */ /* 0x000fe20003f05270 */
[----:B------:R-:W-:-:S12]  /*0b00*/  @!P1 BRA `(.L_x_953) ;  /* 0x0000000000949947 */ /* 0x000fd80003800000 */
[----:B-1----:R-:W-:-:S04]  /*0b10*/  IMAD R21, R0, 0x80, R13 ;  /* 0x0000008000157824 */ /* 0x002fc800078e020d */
        /* <DEDUP_REMOVED lines=19> */
[----:B------:R-:W3:Y:S04]  /*0c50*/  LDG.E.64 R16, desc[UR20][R10.64+0x800] ;  /* 0x000800140a107981 */ /* 0x000ee8000c1e1b00 */
[----:B------:R-:W3:Y:S02]  /*0c60*/  LDG.E.64 R18, desc[UR20][R8.64+0x800] ;  /* 0x0008001408127981 */ /* 0x000ee4000c1e1b00 */
[----:B---3--:R-:W-:-:S02]  /*0c70*/  DADD R22, R16, -R18 ;  /* 0x0000000010167229 */ /* 0x008fc40000000812 */
[----:B------:R-:W-:-:S08]  /*0c80*/  DADD R16, -R16, R18 ;  /* 0x0000000010107229 */ /* 0x000fd00000000112 */
[----:B------:R-:W-:-:S06]  /*0c90*/  DSETP.GEU.AND P1, PT, R22, R16, PT ;  /* 0x000000101600722a */ /* 0x000fcc0003f2e000 */
[----:B0-----:R-:W-:Y:S02]  /*0ca0*/  FSEL R24, R16, R22, !P1 ;  /* 0x0000001610187208 */ /* 0x001fe40004800000 */
        /* <DEDUP_REMOVED lines=11> */
.L_x_953:
[----:B------:R-:W-:Y:S05]  /*0d60*/  @!P0 EXIT ;  /* 0x000000000000894d */ /* 0x000fea0003800000 */
[----:B------:R-:W-:Y:S02]  /*0d70*/  ISETP.NE.AND P0, PT, R20, 0x1, PT ;  /* 0x000000011400780c */ /* 0x000fe40003f05270 */
[----:B------:R-:W-:-:S04]  /*0d80*/  LOP3.LUT R12, R12, 0x1, RZ, 0xc0, !PT ;  /* 0x000000010c0c7812 */ /* 0x000fc800078ec0ff */
[----:B------:R-:W-:-:S07]  /*0d90*/  ISETP.NE.U32.AND P1, PT, R12, 0x1, PT ;  /* 0x000000010c00780c */ /* 0x000fce0003f25070 */
[----:B------:R-:W-:Y:S06]  /*0da0*/  @!P0 BRA `(.L_x_954) ;  /* 0x0000000000548947 */ /* 0x000fec0003800000 */
[----:B-1----:R-:W-:-:S04]  /*0db0*/  IMAD R23, R0, 0x80, R13 ;  /* 0x0000008000177824 */ /* 0x002fc800078e020d */
[----:B------:R-:W-:-:S04]  /*0dc0*/  IMAD.WIDE R20, R23, 0x8, R6 ;  /* 0x0000000817147825 */ /* 0x000fc800078e0206 */
[C---:B------:R-:W-:Y:S01]  /*0dd0*/  IMAD.WIDE R8, R23.reuse, 0x8, R2 ;  /* 0x0000000817087825 */ /* 0x040fe200078e0202 */
[----:B------:R-:W3:Y:S04]  /*0de0*/  LDG.E.64 R10, desc[UR20][R20.64] ;  /* 0x00000014140a7981 */ /* 0x000ee8000c1e1b00 */
[----:B--2---:R-:W3:Y:S01]  /*0df0*/  LDG.E.64 R14, desc[UR20][R8.64] ;  /* 0x00000014080e7981 */ /* 0x004ee2000c1e1b00 */
[----:B------:R-:W-:Y:S01]  /*0e00*/  IMAD.WIDE R22, R23, 0x8, R4 ;  /* 0x0000000817167825 */ /* 0x000fe200078e0204 */
[C-C-:B---3--:R-:W-:Y:S02]  /*0e10*/  DADD R16, R10.reuse, -R14.reuse ;  /* 0x000000000a107229 */ /* 0x148fe4000000080e */
        /* <DEDUP_REMOVED lines=14> */
.L_x_954:
[----:B------:R-:W-:Y:S05]  /*0f00*/  @P1 EXIT ;  /* 0x000000000000194d */ /* 0x000fea0003800000 */
[----:B-1----:R-:W-:-:S04]  /*0f10*/  IMAD R13, R0, 0x80, R13 ;  /* 0x00000080000d7824 */ /* 0x002fc800078e020d */
[----:B------:R-:W-:-:S04]  /*0f20*/  IMAD.WIDE R6, R13, 0x8, R6 ;  /* 0x000000080d067825 */ /* 0x000fc800078e0206 */
[C---:B------:R-:W-:Y:S02]  /*0f30*/  IMAD.WIDE R2, R13.reuse, 0x8, R2 ;  /* 0x000000080d027825 */ /* 0x040fe400078e0202 */
[----:B------:R-:W3:Y:S04]  /*0f40*/  LDG.E.64 R6, desc[UR20][R6.64] ;  /* 0x0000001406067981 */ /* 0x000ee8000c1e1b00 */
[----:B------:R-:W3:Y:S01]  /*0f50*/  LDG.E.64 R2, desc[UR20][R2.64] ;  /* 0x0000001402027981 */ /* 0x000ee2000c1e1b00 */
[----:B------:R-:W-:Y:S01]  /*0f60*/  IMAD.WIDE R4, R13, 0x8, R4 ;  /* 0x000000080d047825 */ /* 0x000fe200078e0204 */
[C-C-:B---3--:R-:W-:Y:S02]  /*0f70*/  DADD R8, R6.reuse, -R2.reuse ;  /* 0x0000000006087229 */ /* 0x148fe40000000802 */
[----:B0-----:R-:W-:-:S08]  /*0f80*/  DADD R10, -R6, R2 ;  /* 0x00000000060a7229 */ /* 0x001fd00000000102 */
[----:B------:R-:W-:-:S06]  /*0f90*/  DSETP.GEU.AND P0, PT, R8, R10, PT ;  /* 0x0000000a0800722a */ /* 0x000fcc0003f0e000 */
[----:B------:R-:W-:Y:S02]  /*0fa0*/  FSEL R8, R10, R8, !P0 ;  /* 0x000000080a087208 */ /* 0x000fe40004000000 */
[----:B------:R-:W-:-:S05]  /*0fb0*/  FSEL R9, R11, R9, !P0 ;  /* 0x000000090b097208 */ /* 0x000fca0004000000 */
[----:B------:R-:W-:Y:S01]  /*0fc0*/  STG.E.64 desc[UR20][R4.64], R8 ;  /* 0x0000000804007986 */ /* 0x000fe2000c101b14 */
[----:B------:R-:W-:Y:S05]  /*0fd0*/  EXIT ;  /* 0x000000000000794d */ /* 0x000fea0003800000 */
.L_x_950:
[----:B------:R-:W3:Y:S02]  /*0fe0*/  LDC R8, c[0x0][0x384] ;  /* 0x0000e100ff087b82 */ /* 0x000ee40000000800 */
[----:B---3--:R-:W-:-:S13]  /*0ff0*/  ISETP.GE.AND P0, PT, R8, 0x1, PT ;  /* 0x000000010800780c */ /* 0x008fda0003f06270 */
[----:B012---:R-:W-:Y:S05]  /*1000*/  @!P0 EXIT ;  /* 0x000000000000894d */ /* 0x007fea0003800000 */
[----:B------:R-:W0:Y:S01]  /*1010*/  LDCU.128 UR4, c[0x0][0x390] ;  /* 0x00007200ff0477ac */ /* 0x000e220008000c00 */
[C---:B------:R-:W-:Y:S01]  /*1020*/  IMAD.SHL.U32 R2, R8.reuse, 0x80, RZ ;  /* 0x0000008008027824 */ /* 0x040fe200078e00ff */
[----:B------:R-:W1:Y:S01]  /*1030*/  S2R R0, SR_TID.X ;  /* 0x0000000000007919 */ /* 0x000e620000002100 */
[----:B------:R-:W-:Y:S01]  /*1040*/  LOP3.LUT R16, R8, 0x7, RZ, 0xc0, !PT ;  /* 0x0000000708107812 */ /* 0x000fe200078ec0ff */
[----:B------:R-:W2:Y:S01]  /*1050*/  LDCU.64 UR10, c[0x0][0x3a8] ;  /* 0x00007500ff0a77ac */ /* 0x000ea20008000a00 */
[----:B------:R-:W-:Y:S02]  /*1060*/  IMAD R2, R2, UR14, RZ ;  /* 0x0000000e02027c24 */ /* 0x000fe4000f8e02ff */
[----:B------:R-:W-:Y:S02]  /*1070*/  IMAD.MOV.U32 R15, RZ, RZ, RZ ;  /* 0x000000ffff0f7224 */ /* 0x000fe400078e00ff */
[----:B------:R-:W-:-:S03]  /*1080*/  IMAD.WIDE R6, R2, 0x8, RZ ;  /* 0x0000000802067825 */ /* 0x000fc600078e02ff */
[----:B0-----:R-:W-:-:S04]  /*1090*/  IADD3 R4, P0, PT, R6, UR6, RZ ;  /* 0x0000000606047c10 */ /* 0x001fc8000ff1e0ff */
[C---:B------:R-:W-:Y:S02]  /*10a0*/  IADD3.X R5, PT, PT, R7.reuse, UR7, RZ, P0, !PT ;  /* 0x0000000707057c10 */ /* 0x040fe400087fe4ff */
[----:B------:R-:W-:Y:S02]  /*10b0*/  ISETP.GE.U32.AND P0, PT, R8, 0x8, PT ;  /* 0x000000080800780c */ /* 0x000fe40003f06070 */
[C---:B--2---:R-:W-:Y:S02]  /*10c0*/  IADD3 R2, P1, PT, R6.reuse, UR10, RZ ;  /* 0x0000000a06027c10 */ /* 0x044fe4000ff3e0ff */
[----:B------:R-:W-:Y:S02]  /*10d0*/  IADD3 R6, P2, PT, R6, UR4, RZ ;  /* 0x0000000406067c10 */ /* 0x000fe4000ff5e0ff */
[C---:B------:R-:W-:Y:S02]  /*10e0*/  IADD3.X R3, PT, PT, R7.reuse, UR11, RZ, P1, !PT ;  /* 0x0000000b07037c10 */ /* 0x040fe40008ffe4ff */
[----:B------:R-:W-:-:S05]  /*10f0*/  IADD3.X R7, PT, PT, R7, UR5, RZ, P2, !PT ;  /* 0x0000000507077c10 */ /* 0x000fca00097fe4ff */
[----:B-1----:R-:W-:Y:S05]  /*1100*/  @!P0 BRA `(.L_x_955) ;  /* 0x0000000400788947 */ /* 0x002fea0003800000 */
[----:B------:R-:W-:Y:S01]  /*1110*/  LOP3.LUT R15, R8, 0x7ffffff8, RZ, 0xc0, !PT ;  /* 0x7ffffff8080f7812 */ /* 0x000fe200078ec0ff */
[----:B------:R-:W-:-:S07]  /*1120*/  IMAD.MOV.U32 R14, RZ, RZ, RZ ;  /* 0x000000ffff0e7224 */ /* 0x000fce00078e00ff */
.L_x_958:
[----:B------:R-:W-:-:S05]  /*1130*/  IMAD R17, R14, 0x80, R0 ;  /* 0x000000800e117824 */ /* 0x000fca00078e0200 */
[----:B------:R-:W-:-:S13]  /*1140*/  ISETP.GE.AND P1, PT, R17, UR8, PT ;  /* 0x0000000811007c0c */ /* 0x000fda000bf26270 */
[----:B------:R-:W-:-:S04]  /*1150*/  @!P1 IMAD.WIDE.U32 R10, R17, 0x8, R4 ;  /* 0x00000008110a9825 */ /* 0x000fc800078e0004 */
[C---:B01----:R-:W-:Y:S02]  /*1160*/  @!P1 IMAD.WIDE.U32 R12, R17.reuse, 0x8, R2 ;  /* 0x00000008110c9825 */ /* 0x043fe400078e0002 */
[----:B------:R-:W2:Y:S04]  /*1170*/  @!P1 LDG.E.64 R10, desc[UR20][R10.64] ;  /* 0x000000140a0a9981 */ /* 0x000ea8000c1e1b00 */
[----:B------:R-:W2:Y:S01]  /*1180*/  @!P1 LDG.E.64 R12, desc[UR20][R12.64] ;  /* 0x000000140c0c9981 */ /* 0x000ea2000c1e1b00 */
[----:B------:R-:W-:-:S05]  /*1190*/  VIADD R19, R17, 0x80 ;  /* 0x0000008011137836 */ /* 0x000fca0000000000 */
[C---:B------:R-:W-:Y:S01]  /*11a0*/  ISETP.GE.AND P0, PT, R19.reuse, UR8, PT ;  /* 0x0000000813007c0c */ /* 0x040fe2000bf06270 */
        /* <DEDUP_REMOVED lines=11> */
[----:B------:R-:W-:-:S05]  /*1260*/  VIADD R18, R17, 0x100 ;  /* 0x0000010011127836 */ /* 0x000fca0000000000 */
[----:B------:R-:W-:Y:S01]  /*1270*/  ISETP.GE.AND P1, PT, R18, UR8, PT ;  /* 0x0000000812007c0c */ /* 0x000fe2000bf26270 */
[C-C-:B--2---:R-:W-:Y:S02]  /*1280*/  @!P0 DADD R12, R22.reuse, -R24.reuse ;  /* 0x00000000160c8229 */ /* 0x144fe40000000818 */
[----:B------:R-:W-:-:S08]  /*1290*/  @!P0 DADD R22, -R22, R24 ;  /* 0x0000000016168229 */ /* 0x000fd00000000118 */
[----:B------:R-:W-:-:S06]  /*12a0*/  @!P0 DSETP.GEU.AND P2, PT, R12, R22, PT ;  /* 0x000000160c00822a */ /* 0x000fcc0003f4e000 */
[----:B------:R-:W-:Y:S02]  /*12b0*/  @!P0 FSEL R24, R22, R12, !P2 ;  /* 0x0000000c16188208 */ /* 0x000fe40005000000 */
[----:B------:R-:W-:Y:S01]  /*12c0*/  @!P0 FSEL R25, R23, R13, !P2 ;  /* 0x0000000d17198208 */ /* 0x000fe20005000000 */
[----:B------:R-:W-:-:S05]  /*12d0*/  IMAD.WIDE R12, R19, 0x8, R6 ;  /* 0x00000008130c7825 */ /* 0x000fca00078e0206 */
[----:B------:R1:W-:Y:S04]  /*12e0*/  @!P0 STG.E.64 desc[UR20][R12.64], R24 ;  /* 0x000000180c008986 */ /* 0x0003e8000c101b14 */
[----:B0-----:R-:W2:Y:S04]  /*12f0*/  @!P1 LDG.E.64 R20, desc[UR20][R8.64+0x400] ;  /* 0x0004001408149981 */ /* 0x001ea8000c1e1b00 */
[----:B------:R-:W2:Y:S02]  /*1300*/  @!P1 LDG.E.64 R22, desc[UR20][R10.64+0x400] ;  /* 0x000400140a169981 */ /* 0x000ea4000c1e1b00 */
[----:B--2---:R-:W-:-:S02]  /*1310*/  @!P1 DADD R18, R20, -R22 ;  /* 0x0000000014129229 */ /* 0x004fc40000000816 */
[----:B------:R-:W-:Y:S01]  /*1320*/  @!P1 DADD R20, -R20, R22 ;  /* 0x0000000014149229 */ /* 0x000fe20000000116 */
[----:B------:R-:W-:-:S05]  /*1330*/  VIADD R22, R17, 0x180 ;  /* 0x0000018011167836 */ /* 0x000fca0000000000 */
[----:B------:R-:W-:Y:S02]  /*1340*/  ISETP.GE.AND P0, PT, R22, UR8, PT ;  /* 0x0000000816007c0c */ /* 0x000fe4000bf06270 */
[----:B------:R-:W-:-:S06]  /*1350*/  @!P1 DSETP.GEU.AND P2, PT, R18, R20, PT ;  /* 0x000000141200922a */ /* 0x000fcc0003f4e000 */
[----:B------:R-:W-:Y:S02]  /*1360*/  @!P1 FSEL R26, R20, R18, !P2 ;  /* 0x00000012141a9208 */ /* 0x000fe40005000000 */
[----:B------:R-:W-:-:S05]  /*1370*/  @!P1 FSEL R27, R21, R19, !P2 ;  /* 0x00000013151b9208 */ /* 0x000fca0005000000 */
[----:B------:R0:W-:Y:S04]  /*1380*/  @!P1 STG.E.64 desc[UR20][R12.64+0x400], R26 ;  /* 0x0004001a0c009986 */ /* 0x0001e8000c101b14 */
[----:B------:R-:W2:Y:S04]  /*1390*/  @!P0 LDG.E.64 R20, desc[UR20][R8.64+0x800] ;  /* 0x0008001408148981 */ /* 0x000ea8000c1e1b00 */
[----:B------:R-:W2:Y:S02]  /*13a0*/  @!P0 LDG.E.64 R22, desc[UR20][R10.64+0x800] ;  /* 0x000800140a168981 */ /* 0x000ea4000c1e1b00 */
[----:B--2---:R-:W-:-:S02]  /*13b0*/  @!P0 DADD R18, R20, -R22 ;  /* 0x0000000014128229 */ /* 0x004fc40000000816 */
[----:B------:R-:W-:Y:S01]  /*13c0*/  @!P0 DADD R20, -R20, R22 ;  /* 0x0000000014148229 */ /* 0x000fe20000000116 */
[----:B------:R-:W-:-:S05]  /*13d0*/  VIADD R22, R17, 0x200 ;  /* 0x0000020011167836 */ /* 0x000fca0000000000 */
[----:B------:R-:W-:Y:S02]  /*13e0*/  ISETP.GE.AND P1, PT, R22, UR8, PT ;  /* 0x0000000816007c0c */ /* 0x000fe4000bf26270 */
[----:B------:R-:W-:-:S06]  /*13f0*/  @!P0 DSETP.GEU.AND P2, PT, R18, R20, PT ;  /* 0x000000141200822a */ /* 0x000fcc0003f4e000 */
[----:B-1----:R-:W-:Y:S02]  /*1400*/  @!P0 FSEL R24, R20, R18, !P2 ;  /* 0x0000001214188208 */ /* 0x002fe40005000000 */
        /* <DEDUP_REMOVED lines=9> */
[----:B0-----:R-:W-:Y:S02]  /*14a0*/  @!P1 FSEL R26, R20, R18, !P2 ;  /* 0x00000012141a9208 */ /* 0x001fe40005000000 */
        /* <DEDUP_REMOVED lines=16> */
[----:B------:R-:W-:-:S05]  /*15b0*/  VIADD R14, R14, 0x8 ;  /* 0x000000080e0e7836 */ /* 0x000fca0000000000 */
[----:B------:R-:W-:Y:S01]  /*15c0*/  ISETP.NE.AND P1, PT, R14, R15, PT ;  /* 0x0000000f0e00720c */ /* 0x000fe20003f25270 */
[C-C-:B--2---:R-:W-:Y:S02]  /*15d0*/  @!P2 DADD R18, R20.reuse, -R22.reuse ;  /* 0x000000001412a229 */ /* 0x144fe40000000816 */
[----:B------:R-:W-:-:S08]  /*15e0*/  @!P2 DADD R20, -R20, R22 ;  /* 0x000000001414a229 */ /* 0x000fd00000000116 */
[----:B------:R-:W-:-:S06]  /*15f0*/  @!P2 DSETP.GEU.AND P0, PT, R18, R20, PT ;  /* 0x000000141200a22a */ /* 0x000fcc0003f0e000 */
[----:B------:R-:W-:Y:S02]  /*1600*/  @!P2 FSEL R18, R20, R18, !P0 ;  /* 0x000000121412a208 */ /* 0x000fe40004000000 */
[----:B------:R-:W-:Y:S02]  /*1610*/  @!P2 FSEL R19, R21, R19, !P0 ;  /* 0x000000131513a208 */ /* 0x000fe40004000000 */
[----:B------:R-:W-:-:S03]  /*1620*/  ISETP.GE.AND P0, PT, R17, UR8, PT ;  /* 0x0000000811007c0c */ /* 0x000fc6000bf06270 */
[----:B------:R0:W-:Y:S10]  /*1630*/  @!P2 STG.E.64 desc[UR20][R12.64+0x1400], R18 ;  /* 0x001400120c00a986 */ /* 0x0001f4000c101b14 */
        /* <DEDUP_REMOVED lines=9> */
.L_x_957:
[----:B------:R-:W-:Y:S05]  /*16d0*/  BSYNC.RECONVERGENT B0 ;  /* 0x0000000000007941 */ /* 0x000fea0003800200 */
.L_x_956:
[----:B------:R-:W-:Y:S05]  /*16e0*/  @P1 BRA `(.L_x_958) ;  /* 0xfffffff800901947 */ /* 0x000fea000383ffff */
.L_x_955:
        /* <DEDUP_REMOVED lines=8> */
[----:B------:R-:W-:-:S13]  /*1770*/  ISETP.GE.AND P2, PT, R9, UR8, PT ;  /* 0x0000000809007c0c */ /* 0x000fda000bf46270 */
[----:B01----:R-:W-:-:S04]  /*1780*/  @!P2 IMAD.WIDE R12, R9, 0x8, R4 ;  /* 0x00000008090ca825 */ /* 0x003fc800078e0204 */
[C---:B------:R-:W-:Y:S02]  /*1790*/  @!P2 IMAD.WIDE R16, R9.reuse, 0x8, R2 ;  /* 0x000000080910a825 */ /* 0x040fe400078e0202 */
[----:B------:R-:W2:Y:S04]  /*17a0*/  @!P2 LDG.E.64 R12, desc[UR20][R12.64] ;  /* 0x000000140c0ca981 */ /* 0x000ea8000c1e1b00 */
[----:B------:R-:W2:Y:S01]  /*17b0*/  @!P2 LDG.E.64 R16, desc[UR20][R16.64] ;  /* 0x000000141010a981 */ /* 0x000ea2000c1e1b00 */
[----:B------:R-:W-:-:S05]  /*17c0*/  VIADD R11, R9, 0x80 ;  /* 0x00000080090b7836 */ /* 0x000fca0000000000 */
[----:B------:R-:W-:-:S13]  /*17d0*/  ISETP.GE.AND P1, PT, R11, UR8, PT ;  /* 0x000000080b007c0c */ /* 0x000fda000bf26270 */
        /* <DEDUP_REMOVED lines=12> */
[----:B------:R-:W-:-:S13]  /*18a0*/  ISETP.GE.AND P2, PT, R13, UR8, PT ;  /* 0x000000080d007c0c */ /* 0x000fda000bf46270 */
        /* <DEDUP_REMOVED lines=12> */
[----:B------:R-:W-:Y:S01]  /*1970*/  ISETP.GE.AND P1, PT, R9, UR8, PT ;  /* 0x0000000809007c0c */ /* 0x000fe2000bf26270 */
        /* <DEDUP_REMOVED lines=9> */
[----:B------:R-:W3:Y:S04]  /*1a10*/  @!P1 LDG.E.64 R16, desc[UR20][R16.64] ;  /* 0x0000001410109981 */ /* 0x000ee8000c1e1b00 */
[----:B------:R-:W3:Y:S01]  /*1a20*/  @!P1 LDG.E.64 R18, desc[UR20][R18.64] ;  /* 0x0000001412129981 */ /* 0x000ee2000c1e1b00 */
[----:B------:R-:W-:Y:S01]  /*1a30*/  VIADD R15, R15, 0x4 ;  /* 0x000000040f0f7836 */ /* 0x000fe20000000000 */
[----:B---3--:R-:W-:-:S02]  /*1a40*/  @!P1 DADD R20, R16, -R18 ;  /* 0x0000000010149229 */ /* 0x008fc40000000812 */
[----:B------:R-:W-:-:S08]  /*1a50*/  @!P1 DADD R22, -R16, R18 ;  /* 0x0000000010169229 */ /* 0x000fd00000000112 */
[----:B------:R-:W-:-:S06]  /*1a60*/  @!P1 DSETP.GEU.AND P2, PT, R20, R22, PT ;  /* 0x000000161400922a */ /* 0x000fcc0003f4e000 */
[----:B------:R-:W-:Y:S02]  /*1a70*/  @!P1 FSEL R22, R22, R20, !P2 ;  /* 0x0000001416169208 */ /* 0x000fe40005000000 */
[----:B------:R-:W-:Y:S01]  /*1a80*/  @!P1 FSEL R23, R23, R21, !P2 ;  /* 0x0000001517179208 */ /* 0x000fe20005000000 */
[----:B------:R-:W-:-:S05]  /*1a90*/  @!P1 IMAD.WIDE R20, R9, 0x8, R6 ;  /* 0x0000000809149825 */ /* 0x000fca00078e0206 */
[----:B------:R2:W-:Y:S02]  /*1aa0*/  @!P1 STG.E.64 desc[UR20][R20.64], R22 ;  /* 0x0000001614009986 */ /* 0x0005e4000c101b14 */
.L_x_959:
[----:B------:R-:W-:Y:S05]  /*1ab0*/  @!P0 EXIT ;  /* 0x000000000000894d */ /* 0x000fea0003800000 */
[----:B------:R-:W-:Y:S02]  /*1ac0*/  ISETP.NE.AND P1, PT, R10, 0x1, PT ;  /* 0x000000010a00780c */ /* 0x000fe40003f25270 */
[----:B------:R-:W-:-:S04]  /*1ad0*/  LOP3.LUT R8, R8, 0x1, RZ, 0xc0, !PT ;  /* 0x0000000108087812 */ /* 0x000fc800078ec0ff */
[----:B------:R-:W-:-:S07]  /*1ae0*/  ISETP.NE.U32.AND P0, PT, R8, 0x1, PT ;  /* 0x000000010800780c */ /* 0x000fce0003f05070 */
[----:B------:R-:W-:Y:S06]  /*1af0*/  @!P1 BRA `(.L_x_960) ;  /* 0x00000000006c9947 */ /* 0x000fec0003800000 */
[----:B--2---:R-:W-:-:S05]  /*1b00*/  IMAD R21, R15, 0x80, R0 ;  /* 0x000000800f157824 */ /* 0x004fca00078e0200 */
[----:B------:R-:W-:-:S13]  /*1b10*/  ISETP.GE.AND P2, PT, R21, UR8, PT ;  /* 0x0000000815007c0c */ /* 0x000fda000bf46270 */
[----:B------:R-:W-:-:S04]  /*1b20*/  @!P2 IMAD.WIDE R10, R21, 0x8, R4 ;  /* 0x00000008150aa825 */ /* 0x000fc800078e0204 */
[C---:B01----:R-:W-:Y:S02]  /*1b30*/  @!P2 IMAD.WIDE R12, R21.reuse, 0x8, R2 ;  /* 0x00000008150ca825 */ /* 0x043fe400078e0202 */
[----:B------:R-:W2:Y:S04]  /*1b40*/  @!P2 LDG.E.64 R10, desc[UR20][R10.64] ;  /* 0x000000140a0aa981 */ /* 0x000ea8000c1e1b00 */
[----:B------:R-:W2:Y:S01]  /*1b50*/  @!P2 LDG.E.64 R12, desc[UR20][R12.64] ;  /* 0x000000140c0ca981 */ /* 0x000ea2000c1e1b00 */
[----:B------:R-:W-:-:S05]  /*1b60*/  VIADD R9, R21, 0x80 ;  /* 0x0000008015097836 */ /* 0x000fca0000000000 */
[----:B------:R-:W-:Y:S01]  /*1b70*/  ISETP.GE.AND P1, PT, R9, UR8, PT ;  /* 0x0000000809007c0c */ /* 0x000fe2000bf26270 */
[C-C-:B--2---:R-:W-:Y:S02]  /*1b80*/  @!P2 DADD R16, R10.reuse, -R12.reuse ;  /* 0x000000000a10a229 */ /* 0x144fe4000000080c */
[----:B------:R-:W-:-:S10]  /*1b90*/  @!P2 DADD R18, -R10, R12 ;  /* 0x000000000a12a229 */ /* 0x000fd4000000010c */
[----:B------:R-:W-:Y:S01]  /*1ba0*/  @!P1 IMAD.WIDE R10, R9, 0x8, R2 ;  /* 0x00000008090a9825 */ /* 0x000fe200078e0202 */
[----:B------:R-:W-:-:S06]  /*1bb0*/  @!P2 DSETP.GEU.AND P3, PT, R16, R18, PT ;  /* 0x000000121000a22a */ /* 0x000fcc0003f6e000 */
[----:B------:R-:W-:Y:S02]  /*1bc0*/  @!P2 FSEL R22, R18, R16, !P3 ;  /* 0x000000101216a208 */ /* 0x000fe40005800000 */
[----:B------:R-:W-:Y:S01]  /*1bd0*/  @!P2 FSEL R23, R19, R17, !P3 ;  /* 0x000000111317a208 */ /* 0x000fe20005800000 */
[----:B------:R-:W-:-:S04]  /*1be0*/  @!P2 IMAD.WIDE R16, R21, 0x8, R6 ;  /* 0x000000081510a825 */ /* 0x000fc800078e0206 */
[C---:B------:R-:W-:Y:S01]  /*1bf0*/  @!P1 IMAD.WIDE R18, R9.reuse, 0x8, R4 ;  /* 0x0000000809129825 */ /* 0x040fe200078e0204 */
[----:B------:R3:W-:Y:S04]  /*1c00*/  @!P2 STG.E.64 desc[UR20][R16.64], R22 ;  /* 0x000000161000a986 */ /* 0x0007e8000c101b14 */
[----:B------:R-:W2:Y:S04]  /*1c10*/  @!P1 LDG.E.64 R10, desc[UR20][R10.64] ;  /* 0x000000140a0a9981 */ /* 0x000ea8000c1e1b00 */
[----:B------:R-:W2:Y:S01]  /*1c20*/  @!P1 LDG.E.64 R18, desc[UR20][R18.64] ;  /* 0x0000001412129981 */ /* 0x000ea2000c1e1b00 */
[----:B------:R-:W-:-:S04]  /*1c30*/  @!P1 IMAD.WIDE R8, R9, 0x8, R6 ;  /* 0x0000000809089825 */ /* 0x000fc800078e0206 */
[----:B------:R-:W-:Y:S01]  /*1c40*/  VIADD R15, R15, 0x2 ;  /* 0x000000020f0f7836 */ /* 0x000fe20000000000 */
[C-C-:B--2---:R-:W-:Y:S02]  /*1c50*/  @!P1 DADD R12, R18.reuse, -R10.reuse ;  /* 0x00000000120c9229 */ /* 0x144fe4000000080a */
[----:B------:R-:W-:-:S08]  /*1c60*/  @!P1 DADD R20, -R18, R10 ;  /* 0x0000000012149229 */ /* 0x000fd0000000010a */
[----:B------:R-:W-:-:S06]  /*1c70*/  @!P1 DSETP.GEU.AND P2, PT, R12, R20, PT ;  /* 0x000000140c00922a */ /* 0x000fcc0003f4e000 */
[----:B------:R-:W-:Y:S02]  /*1c80*/  @!P1 FSEL R12, R20, R12, !P2 ;  /* 0x0000000c140c9208 */ /* 0x000fe40005000000 */
[----:B------:R-:W-:-:S05]  /*1c90*/  @!P1 FSEL R13, R21, R13, !P2 ;  /* 0x0000000d150d9208 */ /* 0x000fca0005000000 */
[----:B------:R3:W-:Y:S02]  /*1ca0*/  @!P1 STG.E.64 desc[UR20][R8.64], R12 ;  /* 0x0000000c08009986 */ /* 0x0007e4000c101b14 */
.L_x_960:
[----:B------:R-:W-:Y:S05]  /*1cb0*/  @P0 EXIT ;  /* 0x000000000000094d */ /* 0x000fea0003800000 */
[----:B------:R-:W-:-:S05]  /*1cc0*/  IMAD R15, R15, 0x80, R0 ;  /* 0x000000800f0f7824 */ /* 0x000fca00078e0200 */
[----:B------:R-:W-:-:S13]  /*1cd0*/  ISETP.GE.AND P0, PT, R15, UR8, PT ;  /* 0x000000080f007c0c */ /* 0x000fda000bf06270 */
[----:B------:R-:W-:Y:S05]  /*1ce0*/  @P0 EXIT ;  /* 0x000000000000094d */ /* 0x000fea0003800000 */
[----:B------:R-:W-:-:S04]  /*1cf0*/  IMAD.WIDE R4, R15, 0x8, R4 ;  /* 0x000000080f047825 */ /* 0x000fc800078e0204 */
[C---:B------:R-:W-:Y:S02]  /*1d00*/  IMAD.WIDE R2, R15.reuse, 0x8, R2 ;  /* 0x000000080f027825 */ /* 0x040fe400078e0202 */
[----:B------:R-:W3:Y:S04]  /*1d10*/  LDG.E.64 R4, desc[UR20][R4.64] ;  /* 0x0000001404047981 */ /* 0x000ee8000c1e1b00 */
[----:B------:R-:W3:Y:S01]  /*1d20*/  LDG.E.64 R2, desc[UR20][R2.64] ;  /* 0x0000001402027981 */ /* 0x000ee2000c1e1b00 */
[----:B------:R-:W-:Y:S01]  /*1d30*/  IMAD.WIDE R6, R15, 0x8, R6 ;  /* 0x000000080f067825 */ /* 0x000fe200078e0206 */
[C-C-:B---3--:R-:W-:Y:S02]  /*1d40*/  DADD R8, R4.reuse, -R2.reuse ;  /* 0x0000000004087229 */ /* 0x148fe40000000802 */
[----:B------:R-:W-:-:S08]  /*1d50*/  DADD R10, -R4, R2 ;  /* 0x00000000040a7229 */ /* 0x000fd00000000102 */
[----:B------:R-:W-:-:S06]  /*1d60*/  DSETP.GEU.AND P0, PT, R8, R10, PT ;  /* 0x0000000a0800722a */ /* 0x000fcc0003f0e000 */
[----:B------:R-:W-:Y:S02]  /*1d70*/  FSEL R8, R10, R8, !P0 ;  /* 0x000000080a087208 */ /* 0x000fe40004000000 */
[----:B------:R-:W-:-:S05]  /*1d80*/  FSEL R9, R11, R9, !P0 ;  /* 0x000000090b097208 */ /* 0x000fca0004000000 */
[----:B------:R-:W-:Y:S01]  /*1d90*/  STG.E.64 desc[UR20][R6.64], R8 ;  /* 0x0000000806007986 */ /* 0x000fe2000c101b14 */
[----:B------:R-:W-:Y:S05]  /*1da0*/  EXIT ;  /* 0x000000000000794d */ /* 0x000fea0003800000 */
.L_x_961:
        /* <DEDUP_REMOVED lines=13> */
.L_x_1294:


//--------------------- .text._ZN3cub18CUB_300001_SM_10006detail8for_each13static_kernelINS2_12policy_hub_t12policy_500_tEmN6thrust24THRUST_300001_SM_1000_NS8cuda_cub20__uninitialized_fill7functorINS7_10device_ptrIbEEbEEEEvT0_T1_ --------------------------
	.section	.text._ZN3cub18CUB_300001_SM_10006detail8for_each13static_kernelINS2_12policy_hub_t12policy_500_tEmN6thrust24THRUST_300001_SM_1000_NS8cuda_cub20__uninitialized_fill7functorINS7_10device_ptrIbEEbEEEEvT0_T1_,"ax",@progbits
	.align	128
        .global         _ZN3cub18CUB_300001_SM_10006detail8for_each13static_kernelINS2_12policy_hub_t12policy_500_tEmN6thrust24THRUST_300001_SM_1000_NS8cuda_cub20__uninitialized_fill7functorINS7_10device_ptrIbEEbEEEEvT0_T1_
        .type           _ZN3cub18CUB_300001_SM_10006detail8for_each13static_kernelINS2_12policy_hub_t12policy_500_tEmN6thrust24THRUST_300001_SM_1000_NS8cuda_cub20__uninitialized_fill7functorINS7_10device_ptrIbEEbEEEEvT0_T1_,@function
        .size           _ZN3cub18CUB_300001_SM_10006detail8for_each13static_kernelINS2_12policy_hub_t12policy_500_tEmN6thrust24THRUST_300001_SM_1000_NS8cuda_cub20__uninitialized_fill7functorINS7_10device_ptrIbEEbEEEEvT0_T1_,(.L_x_1295 - _ZN3cub18CUB_300001_SM_10006detail8for_each13static_kernelINS2_12policy_hub_t12policy_500_tEmN6thrust24THRUST_300001_SM_1000_NS8cuda_cub20__uninitialized_fill7functorINS7_10device_ptrIbEEbEEEEvT0_T1_)
        .other          _ZN3cub18CUB_300001_SM_10006detail8for_each13static_kernelINS2_12policy_hub_t12policy_500_tEmN6thrust24THRUST_300001_SM_1000_NS8cuda_cub20__uninitialized_fill7functorINS7_10device_ptrIbEEbEEEEvT0_T1_,@"STO_CUDA_ENTRY STV_DEFAULT"
_ZN3cub18CUB_300001_SM_10006detail8for_each13static_kernelINS2_12policy_hub_t12policy_500_tEmN6thrust24THRUST_300001_SM_1000_NS8cuda_cub20__uninitialized_fill7functorINS7_10device_ptrIbEEbEEEEvT0_T1_:
.text._ZN3cub18CUB_300001_SM_10006detail8for_each13static_kernelINS2_12policy_hub_t12policy_500_tEmN6thrust24THRUST_300001_SM_1000_NS8cuda_cub20__uninitialized_fill7functorINS7_10device_ptrIbEEbEEEEvT0_T1_:
[----:B------:R-:W-:Y:S08]  /*0000*/  LDC R1, c[0x0][0x37c] ;  /* 0x0000df00ff017b82 */ /* 0x000ff00000000800 */
[----:B------:R-:W0:Y:S01]  /*0010*/  S2UR UR4, SR_CTAID.X ;  /* 0x00000000000479c3 */ /* 0x000e220000002500 */
[----:B------:R-:W1:Y:S01]  /*0020*/  LDCU.64 UR6, c[0x0][0x380] ;  /* 0x00007000ff0677ac */ /* 0x000e620008000a00 */
[----:B------:R-:W2:Y:S06]  /*0030*/  LDCU.64 UR8, c[0x0][0x358] ;  /* 0x00006b00ff0877ac */ /* 0x000eac0008000a00 */
[----:B------:R-:W3:Y:S01]  /*0040*/  LDC R5, c[0x0][0x390] ;  /* 0x0000e400ff057b82 */ /* 0x000ee20000000800 */
[----:B0-----:R-:W-:-:S04]  /*0050*/  UIMAD.WIDE.U32 UR4, UR4, 0x200, URZ ;  /* 0x00000200040478a5 */ /* 0x001fc8000f8e00ff */
[----:B-1----:R-:W-:-:S04]  /*0060*/  UIADD3 UR6, UP0, UPT, -UR4, UR6, URZ ;  /* 0x0000000604067290 */ /* 0x002fc8000ff1e1ff */
[----:B------:R-:W-:Y:S01]  /*0070*/  UIADD3.X UR7, UPT, UPT, ~UR5, UR7, URZ, UP0, !UPT ;  /* 0x0000000705077290 */ /* 0x000fe200087fe5ff */
[----:B---3--:R-:W-:Y:S01]  /*0080*/  PRMT R5, R5, 0x7770, RZ ;  /* 0x0000777005057816 */ /* 0x008fe200000000ff */
[----:B------:R-:W-:-:S04]  /*0090*/  UISETP.GE.U32.AND UP0, UPT, UR6, 0x200, UPT ;  /* 0x000002000600788c */ /* 0x000fc8000bf06070 */
[----:B------:R-:W-:-:S09]  /*00a0*/  UISETP.GE.U32.AND.EX UP0, UPT, UR7, URZ, UPT, UP0 ;  /* 0x000000ff0700728c */ /* 0x000fd2000bf06100 */
[----:B--2---:R-:W-:Y:S05]  /*00b0*/  BRA.U !UP0, `(.L_x_962) ;  /* 0x00000001081c7547 */ /* 0x004fea000b800000 */
[----:B------:R-:W0:Y:S01]  /*00c0*/  S2R R3, SR_TID.X ;  /* 0x0000000000037919 */ /* 0x000e220000002100 */
[----:B------:R-:W0:Y:S02]  /*00d0*/  LDC.64 R6, c[0x0][0x388] ;  /* 0x0000e200ff067b82 */ /* 0x000e240000000a00 */
[----:B0-----:R-:W-:-:S04]  /*00e0*/  IADD3 R2, P0, P1, R6, UR4, R3 ;  /* 0x0000000406027c10 */ /* 0x001fc8000f91e003 */
[----:B------:R-:W-:-:S05]  /*00f0*/  IADD3.X R3, PT, PT, R7, UR5, RZ, P0, P1 ;  /* 0x0000000507037c10 */ /* 0x000fca00087e24ff */
[----:B------:R-:W-:Y:S04]  /*0100*/  STG.E.U8 desc[UR8][R2.64], R5 ;  /* 0x0000000502007986 */ /* 0x000fe8000c101108 */
[----:B------:R-:W-:Y:S01]  /*0110*/  STG.E.U8 desc[UR8][R2.64+0x100], R5 ;  /* 0x0001000502007986 */ /* 0x000fe2000c101108 */
[----:B------:R-:W-:Y:S05]  /*0120*/  EXIT ;  /* 0x000000000000794d */ /* 0x000fea0003800000 */
.L_x_962:
[----:B------:R-:W0:Y:S01]  /*0130*/  S2R R3, SR_TID.X ;  /* 0x0000000000037919 */ /* 0x000e220000002100 */
[----:B------:R-:W1:Y:S01]  /*0140*/  LDC.64 R6, c[0x0][0x388] ;  /* 0x0000e200ff067b82 */ /* 0x000e620000000a00 */
[----:B------:R-:W-:Y:S02]  /*0150*/  IMAD.U32 R2, RZ, RZ, UR7 ;  /* 0x00000007ff027e24 */ /* 0x000fe4000f8e00ff */
[C---:B0-----:R-:W-:Y:S01]  /*0160*/  VIADD R0, R3.reuse, 0x100 ;  /* 0x0000010003007836 */ /* 0x041fe20000000000 */
[----:B------:R-:W-:-:S04]  /*0170*/  ISETP.LT.U32.AND P0, PT, R3, UR6, PT ;  /* 0x0000000603007c0c */ /* 0x000fc8000bf01070 */
[----:B------:R-:W-:Y:S01]  /*0180*/  ISETP.LT.U32.AND P1, PT, R0, UR6, PT ;  /* 0x0000000600007c0c */ /* 0x000fe2000bf21070 */
[----:B------:R-:W-:Y:S01]  /*0190*/  IMAD.U32 R0, RZ, RZ, UR7 ;  /* 0x00000007ff007e24 */ /* 0x000fe2000f8e00ff */
[----:B------:R-:W-:Y:S02]  /*01a0*/  ISETP.GT.U32.AND.EX P0, PT, R2, RZ, PT, P0 ;  /* 0x000000ff0200720c */ /* 0x000fe40003f04100 */
[----:B-1----:R-:W-:Y:S02]  /*01b0*/  IADD3 R2, P2, P3, R6, UR4, R3 ;  /* 0x0000000406027c10 */ /* 0x002fe4000fb5e003 */
[----:B------:R-:W-:Y:S02]  /*01c0*/  ISETP.GT.U32.AND.EX P1, PT, R0, RZ, PT, P1 ;  /* 0x000000ff0000720c */ /* 0x000fe40003f24110 */
[----:B------:R-:W-:-:S07]  /*01d0*/  IADD3.X R3, PT, PT, R7, UR5, RZ, P2, P3 ;  /* 0x0000000507037c10 */ /* 0x000fce00097e64ff */
[----:B------:R0:W-:Y:S04]  /*01e0*/  @P0 STG.E.U8 desc[UR8][R2.64], R5 ;  /* 0x0000000502000986 */ /* 0x0001e8000c101108 */
[----:B------:R-:W-:Y:S05]  /*01f0*/  @!P1 EXIT ;  /* 0x000000000000994d */ /* 0x000fea0003800000 */
[----:B------:R-:W-:Y:S01]  /*0200*/  STG.E.U8 desc[UR8][R2.64+0x100], R5 ;  /* 0x0001000502007986 */ /* 0x000fe2000c101108 */
[----:B------:R-:W-:Y:S05]  /*0210*/  EXIT ;  /* 0x000000000000794d */ /* 0x000fea0003800000 */
.L_x_963:
        /* <DEDUP_REMOVED lines=14> */
.L_x_1295:


//--------------------- .text._ZN3cub18CUB_300001_SM_10006detail8for_each13static_kernelINS2_12policy_hub_t12policy_500_tEmN6thrust24THRUST_300001_SM_1000_NS8cuda_cub20__uninitialized_fill7functorINS7_10device_ptrIdEEdEEEEvT0_T1_ --------------------------
	.section	.text._ZN3cub18CUB_300001_SM_10006detail8for_each13static_kernelINS2_12policy_hub_t12policy_500_tEmN6thrust24THRUST_300001_SM_1000_NS8cuda_cub20__uninitialized_fill7functorINS7_10device_ptrIdEEdEEEEvT0_T1_,"ax",@progbits
	.align	128
        .global         _ZN3cub18CUB_300001_SM_10006detail8for_each13static_kernelINS2_12policy_hub_t12policy_500_tEmN6thrust24THRUST_300001_SM_1000_NS8cuda_cub20__uninitialized_fill7functorINS7_10device_ptrIdEEdEEEEvT0_T1_
        .type           _ZN3cub18CUB_300001_SM_10006detail8for_each13static_kernelINS2_12policy_hub_t12policy_500_tEmN6thrust24THRUST_300001_SM_1000_NS8cuda_cub20__uninitialized_fill7functorINS7_10device_ptrIdEEdEEEEvT0_T1_,@function
        .size           _ZN3cub18CUB_300001_SM_10006detail8for_each13static_kernelINS2_12policy_hub_t12policy_500_tEmN6thrust24THRUST_300001_SM_1000_NS8cuda_cub20__uninitialized_fill7functorINS7_10device_ptrIdEEdEEEEvT0_T1_,(.L_x_1296 - _ZN3cub18CUB_300001_SM_10006detail8for_each13static_kernelINS2_12policy_hub_t12policy_500_tEmN6thrust24THRUST_300001_SM_1000_NS8cuda_cub20__uninitialized_fill7functorINS7_10device_ptrIdEEdEEEEvT0_T1_)
        .other          _ZN3cub18CUB_300001_SM_10006detail8for_each13static_kernelINS2_12policy_hub_t12policy_500_tEmN6thrust24THRUST_300001_SM_1000_NS8cuda_cub20__uninitialized_fill7functorINS7_10device_ptrIdEEdEEEEvT0_T1_,@"STO_CUDA_ENTRY STV_DEFAULT"
_ZN3cub18CUB_300001_SM_10006detail8for_each13static_kernelINS2_12policy_hub_t12policy_500_tEmN6thrust24THRUST_300001_SM_1000_NS8cuda_cub20__uninitialized_fill7functorINS7_10device_ptrIdEEdEEEEvT0_T1_:
.text._ZN3cub18CUB_300001_SM_10006detail8for_each13static_kernelINS2_12policy_hub_t12policy_500_tEmN6thrust24THRUST_300001_SM_1000_NS8cuda_cub20__uninitialized_fill7functorINS7_10device_ptrIdEEdEEEEvT0_T1_:
[----:B------:R-:W-:Y:S08]  /*0000*/  LDC R1, c[0x0][0x37c] ;  /* 0x0000df00ff017b82 */ /* 0x000ff00000000800 */
[----:B------:R-:W0:Y:S01]  /*0010*/  S2UR UR4, SR_CTAID.X ;  /* 0x00000000000479c3 */ /* 0x000e220000002500 */
[----:B------:R-:W1:Y:S01]  /*0020*/  LDCU.64 UR6, c[0x0][0x380] ;  /* 0x00007000ff0677ac */ /* 0x000e620008000a00 */
[----:B------:R-:W2:Y:S01]  /*0030*/  LDCU.64 UR8, c[0x0][0x358] ;  /* 0x00006b00ff0877ac */ /* 0x000ea20008000a00 */
[----:B0-----:R-:W-:-:S04]  /*0040*/  UIMAD.WIDE.U32 UR4, UR4, 0x200, URZ ;  /* 0x00000200040478a5 */ /* 0x001fc8000f8e00ff */
[----:B-1----:R-:W-:-:S04]  /*0050*/  UIADD3 UR6, UP0, UPT, -UR4, UR6, URZ ;  /* 0x0000000604067290 */ /* 0x002fc8000ff1e1ff */
[----:B------:R-:W-:Y:S02]  /*0060*/  UIADD3.X UR7, UPT, UPT, ~UR5, UR7, URZ, UP0, !UPT ;  /* 0x0000000705077290 */ /* 0x000fe400087fe5ff */
[----:B------:R-:W-:-:S04]  /*0070*/  UISETP.GE.U32.AND UP0, UPT, UR6, 0x200, UPT ;  /* 0x000002000600788c */ /* 0x000fc8000bf06070 */
[----:B------:R-:W-:-:S09]  /*0080*/  UISETP.GE.U32.AND.EX UP0, UPT, UR7, URZ, UPT, UP0 ;  /* 0x000000ff0700728c */ /* 0x000fd2000bf06100 */
[----:B--2---:R-:W-:Y:S05]  /*0090*/  BRA.U !UP0, `(.L_x_964) ;  /* 0x0000000108287547 */ /* 0x004fea000b800000 */
[----:B------:R-:W0:Y:S01]  /*00a0*/  S2R R0, SR_TID.X ;  /* 0x0000000000007919 */ /* 0x000e220000002100 */
[----:B------:R-:W1:Y:S01]  /*00b0*/  LDCU.64 UR6, c[0x0][0x388] ;  /* 0x00007100ff0677ac */ /* 0x000e620008000a00 */
[----:B------:R-:W2:Y:S01]  /*00c0*/  LDC.64 R4, c[0x0][0x390] ;  /* 0x0000e400ff047b82 */ /* 0x000ea20000000a00 */
[----:B0-----:R-:W-:-:S05]  /*00d0*/  IADD3 R0, P0, PT, R0, UR4, RZ ;  /* 0x0000000400007c10 */ /* 0x001fca000ff1e0ff */
[----:B------:R-:W-:Y:S01]  /*00e0*/  IMAD.X R3, RZ, RZ, UR5, P0 ;  /* 0x00000005ff037e24 */ /* 0x000fe200080e06ff */
[----:B-1----:R-:W-:-:S04]  /*00f0*/  LEA R2, P0, R0, UR6, 0x3 ;  /* 0x0000000600027c11 */ /* 0x002fc8000f8018ff */
[----:B------:R-:W-:-:S05]  /*0100*/  LEA.HI.X R3, R0, UR7, R3, 0x3, P0 ;  /* 0x0000000700037c11 */ /* 0x000fca00080f1c03 */
[----:B--2---:R-:W-:Y:S04]  /*0110*/  STG.E.64 desc[UR8][R2.64], R4 ;  /* 0x0000000402007986 */ /* 0x004fe8000c101b08 */
[----:B------:R-:W-:Y:S01]  /*0120*/  STG.E.64 desc[UR8][R2.64+0x800], R4 ;  /* 0x0008000402007986 */ /* 0x000fe2000c101b08 */
[----:B------:R-:W-:Y:S05]  /*0130*/  EXIT ;  /* 0x000000000000794d */ /* 0x000fea0003800000 */
.L_x_964:
[----:B------:R-:W0:Y:S01]  /*0140*/  S2R R0, SR_TID.X ;  /* 0x0000000000007919 */ /* 0x000e220000002100 */
[----:B------:R-:W-:Y:S01]  /*0150*/  IMAD.U32 R2, RZ, RZ, UR7 ;  /* 0x00000007ff027e24 */ /* 0x000fe2000f8e00ff */
[----:B------:R-:W1:Y:S01]  /*0160*/  LDCU.64 UR10, c[0x0][0x388] ;  /* 0x00007100ff0a77ac */ /* 0x000e620008000a00 */
[----:B------:R-:W-:Y:S01]  /*0170*/  IMAD.U32 R6, RZ, RZ, UR7 ;  /* 0x00000007ff067e24 */ /* 0x000fe2000f8e00ff */
[----:B0-----:R-:W-:-:S04]  /*0180*/  ISETP.LT.U32.AND P0, PT, R0, UR6, PT ;  /* 0x0000000600007c0c */ /* 0x001fc8000bf01070 */
[----:B------:R-:W-:Y:S01]  /*0190*/  ISETP.GT.U32.AND.EX P0, PT, R2, RZ, PT, P0 ;  /* 0x000000ff0200720c */ /* 0x000fe20003f04100 */
[C---:B------:R-:W-:Y:S01]  /*01a0*/  VIADD R2, R0.reuse, 0x100 ;  /* 0x0000010000027836 */ /* 0x040fe20000000000 */
[----:B------:R-:W-:-:S04]  /*01b0*/  IADD3 R0, P2, PT, R0, UR4, RZ ;  /* 0x0000000400007c10 */ /* 0x000fc8000ff5e0ff */
[----:B------:R-:W-:Y:S01]  /*01c0*/  ISETP.LT.U32.AND P1, PT, R2, UR6, PT ;  /* 0x0000000602007c0c */ /* 0x000fe2000bf21070 */
[----:B------:R-:W-:Y:S01]  /*01d0*/  IMAD.X R3, RZ, RZ, UR5, P2 ;  /* 0x00000005ff037e24 */ /* 0x000fe200090e06ff */
[----:B-1----:R-:W-:Y:S02]  /*01e0*/  LEA R2, P2, R0, UR10, 0x3 ;  /* 0x0000000a00027c11 */ /* 0x002fe4000f8418ff */
[----:B------:R-:W-:Y:S02]  /*01f0*/  ISETP.GT.U32.AND.EX P1, PT, R6, RZ, PT, P1 ;  /* 0x000000ff0600720c */ /* 0x000fe40003f24110 */
[----:B------:R-:W-:Y:S01]  /*0200*/  LEA.HI.X R3, R0, UR11, R3, 0x3, P2 ;  /* 0x0000000b00037c11 */ /* 0x000fe200090f1c03 */
[----:B------:R-:W0:Y:S04]  /*0210*/  @P0 LDC.64 R4, c[0x0][0x390] ;  /* 0x0000e400ff040b82 */ /* 0x000e280000000a00 */
[----:B0-----:R0:W-:Y:S06]  /*0220*/  @P0 STG.E.64 desc[UR8][R2.64], R4 ;  /* 0x0000000402000986 */ /* 0x0011ec000c101b08 */
[----:B------:R-:W-:Y:S05]  /*0230*/  @!P1 EXIT ;  /* 0x000000000000994d */ /* 0x000fea0003800000 */
[----:B0-----:R-:W0:Y:S02]  /*0240*/  LDC.64 R4, c[0x0][0x390] ;  /* 0x0000e400ff047b82 */ /* 0x001e240000000a00 */
[----:B0-----:R-:W-:Y:S01]  /*0250*/  STG.E.64 desc[UR8][R2.64+0x800], R4 ;  /* 0x0008000402007986 */ /* 0x001fe2000c101b08 */
[----:B------:R-:W-:Y:S05]  /*0260*/  EXIT ;  /* 0x000000000000794d */ /* 0x000fea0003800000 */
.L_x_965:
        /* <DEDUP_REMOVED lines=9> */
.L_x_1296:


//--------------------- .text._ZN3cub18CUB_300001_SM_10006detail8for_each13static_kernelINS2_12policy_hub_t12policy_500_tEmN6thrust24THRUST_300001_SM_1000_NS8cuda_cub20__uninitialized_fill7functorINS7_10device_ptrIjEEjEEEEvT0_T1_ --------------------------
	.section	.text._ZN3cub18CUB_300001_SM_10006detail8for_each13static_kernelINS2_12policy_hub_t12policy_500_tEmN6thrust24THRUST_300001_SM_1000_NS8cuda_cub20__uninitialized_fill7functorINS7_10device_ptrIjEEjEEEEvT0_T1_,"ax",@progbits
	.align	128
        .global         _ZN3cub18CUB_300001_SM_10006detail8for_each13static_kernelINS2_12policy_hub_t12policy_500_tEmN6thrust24THRUST_300001_SM_1000_NS8cuda_cub20__uninitialized_fill7functorINS7_10device_ptrIjEEjEEEEvT0_T1_
        .type           _ZN3cub18CUB_300001_SM_10006detail8for_each13static_kernelINS2_12policy_hub_t12policy_500_tEmN6thrust24THRUST_300001_SM_1000_NS8cuda_cub20__uninitialized_fill7functorINS7_10device_ptrIjEEjEEEEvT0_T1_,@function
        .size           _ZN3cub18CUB_300001_SM_10006detail8for_each13static_kernelINS2_12policy_hub_t12policy_500_tEmN6thrust24THRUST_300001_SM_1000_NS8cuda_cub20__uninitialized_fill7functorINS7_10device_ptrIjEEjEEEEvT0_T1_,(.L_x_1297 - _ZN3cub18CUB_300001_SM_10006detail8for_each13static_kernelINS2_12policy_hub_t12policy_500_tEmN6thrust24THRUST_300001_SM_1000_NS8cuda_cub20__uninitialized_fill7functorINS7_10device_ptrIjEEjEEEEvT0_T1_)
        .other          _ZN3cub18CUB_300001_SM_10006detail8for_each13static_kernelINS2_12policy_hub_t12policy_500_tEmN6thrust24THRUST_300001_SM_1000_NS8cuda_cub20__uninitialized_fill7functorINS7_10device_ptrIjEEjEEEEvT0_T1_,@"STO_CUDA_ENTRY STV_DEFAULT"
_ZN3cub18CUB_300001_SM_10006detail8for_each13static_kernelINS2_12policy_hub_t12policy_500_tEmN6thrust24THRUST_300001_SM_1000_NS8cuda_cub20__uninitialized_fill7functorINS7_10device_ptrIjEEjEEEEvT0_T1_:
.text._ZN3cub18CUB_300001_SM_10006detail8for_each13static_kernelINS2_12policy_hub_t12policy_500_tEmN6thrust24THRUST_300001_SM_1000_NS8cuda_cub20__uninitialized_fill7functorINS7_10device_ptrIjEEjEEEEvT0_T1_:
        /* <DEDUP_REMOVED lines=12> */
[----:B------:R-:W2:Y:S01]  /*00c0*/  LDC R5, c[0x0][0x390] ;  /* 0x0000e400ff057b82 */ /* 0x000ea20000000800 */
[----:B0-----:R-:W-:-:S05]  /*00d0*/  IADD3 R0, P0, PT, R0, UR4, RZ ;  /* 0x0000000400007c10 */ /* 0x001fca000ff1e0ff */
[----:B------:R-:W-:Y:S01]  /*00e0*/  IMAD.X R3, RZ, RZ, UR5, P0 ;  /* 0x00000005ff037e24 */ /* 0x000fe200080e06ff */
[----:B-1----:R-:W-:-:S04]  /*00f0*/  LEA R2, P0, R0, UR6, 0x2 ;  /* 0x0000000600027c11 */ /* 0x002fc8000f8010ff */
[----:B------:R-:W-:-:S05]  /*0100*/  LEA.HI.X R3, R0, UR7, R3, 0x2, P0 ;  /* 0x0000000700037c11 */ /* 0x000fca00080f1403 */
[----:B--2---:R-:W-:Y:S04]  /*0110*/  STG.E desc[UR8][R2.64], R5 ;  /* 0x0000000502007986 */ /* 0x004fe8000c101908 */
[----:B------:R-:W-:Y:S01]  /*0120*/  STG.E desc[UR8][R2.64+0x400], R5 ;  /* 0x0004000502007986 */ /* 0x000fe2000c101908 */
[----:B------:R-:W-:Y:S05]  /*0130*/  EXIT ;  /* 0x000000000000794d */ /* 0x000fea0003800000 */
.L_x_966:
        /* <DEDUP_REMOVED lines=13> */
[----:B------:R-:W0:Y:S04]  /*0210*/  @P0 LDC R5, c[0x0][0x390] ;  /* 0x0000e400ff050b82 */ /* 0x000e280000000800 */
[----:B0-----:R0:W-:Y:S06]  /*0220*/  @P0 STG.E desc[UR8][R2.64], R5 ;  /* 0x0000000502000986 */ /* 0x0011ec000c101908 */
[----:B------:R-:W-:Y:S05]  /*0230*/  @!P1 EXIT ;  /* 0x000000000000994d */ /* 0x000fea0003800000 */
[----:B0-----:R-:W0:Y:S02]  /*0240*/  LDC R5, c[0x0][0x390] ;  /* 0x0000e400ff057b82 */ /* 0x001e240000000800 */
[----:B0-----:R-:W-:Y:S01]  /*0250*/  STG.E desc[UR8][R2.64+0x400], R5 ;  /* 0x0004000502007986 */ /* 0x001fe2000c101908 */
[----:B------:R-:W-:Y:S05]  /*0260*/  EXIT ;  /* 0x000000000000794d */ /* 0x000fea0003800000 */
.L_x_967:
        /* <DEDUP_REMOVED lines=9> */
.L_x_1297:


//--------------------- .text._ZN3cub18CUB_300001_SM_10006detail11EmptyKernelIvEEvv --------------------------
	.section	.text._ZN3cub18CUB_300001_SM_10006detail11EmptyKernelIvEEvv,"ax",@progbits
	.align	128
        .global         _ZN3cub18CUB_300001_SM_10006detail11EmptyKernelIvEEvv
        .type           _ZN3cub18CUB_300001_SM_10006detail11EmptyKernelIvEEvv,@function
        .size           _ZN3cub18CUB_300001_SM_10006detail11EmptyKernelIvEEvv,(.L_x_1298 - _ZN3cub18CUB_300001_SM_10006detail11EmptyKernelIvEEvv)
        .other          _ZN3cub18CUB_300001_SM_10006detail11EmptyKernelIvEEvv,@"STO_CUDA_ENTRY STV_DEFAULT"
_ZN3cub18CUB_300001_SM_10006detail11EmptyKernelIvEEvv:
.text._ZN3cub18CUB_300001_SM_10006detail11EmptyKernelIvEEvv:
[----:B------:R-:W-:Y:S01]  /*0000*/  LDC R1, c[0x0][0x37c] ;  /* 0x0000df00ff017b82 */ /* 0x000fe20000000800 */
[----:B------:R-:W-:Y:S05]  /*0010*/  EXIT ;  /* 0x000000000000794d */ /* 0x000fea0003800000 */
.L_x_968:
        /* <DEDUP_REMOVED lines=14> */
.L_x_1298:


//--------------------- .text._Z6kernelPjPdS0_S0_PbS_S0_S0_mi --------------------------
	.section	.text._Z6kernelPjPdS0_S0_PbS_S0_S0_mi,"ax",@progbits
	.align	128
        .global         _Z6kernelPjPdS0_S0_PbS_S0_S0_mi
        .type           _Z6kernelPjPdS0_S0_PbS_S0_S0_mi,@function
        .size           _Z6kernelPjPdS0_S0_PbS_S0_S0_mi,(.L_x_1272 - _Z6kernelPjPdS0_S0_PbS_S0_S0_mi)
        .other          _Z6kernelPjPdS0_S0_PbS_S0_S0_mi,@"STO_CUDA_ENTRY STV_DEFAULT"
_Z6kernelPjPdS0_S0_PbS_S0_S0_mi:
.text._Z6kernelPjPdS0_S0_PbS_S0_S0_mi:
[----:B------:R-:W0:Y:S01]  /*0000*/  LDC R1, c[0x0][0x37c] ;  /* 0x0000df00ff017b82 */ /* 0x000e220000000800 */
[----:B------:R-:W1:Y:S01]  /*0010*/  S2R R0, SR_CTAID.X ;  /* 0x0000000000007919 */ /* 0x000e620000002500 */
[----:B------:R-:W1:Y:S06]  /*0020*/  LDCU UR4, c[0x0][0x360] ;  /* 0x00006c00ff0477ac */ /* 0x000e6c0008000800 */
[----:B------:R-:W2:Y:S01]  /*0030*/  LDC R5, c[0x0][0x3c8] ;  /* 0x0000f200ff057b82 */ /* 0x000ea20000000800 */
[----:B0-----:R-:W-:Y:S01]  /*0040*/  VIADD R1, R1, 0xfffffff0 ;  /* 0xfffffff001017836 */ /* 0x001fe20000000000 */
[----:B------:R-:W1:Y:S01]  /*0050*/  S2R R3, SR_TID.X ;  /* 0x0000000000037919 */ /* 0x000e620000002100 */
[----:B------:R-:W0:Y:S01]  /*0060*/  LDCU.64 UR10, c[0x0][0x3c0] ;  /* 0x00007800ff0a77ac */ /* 0x000e220008000a00 */
[----:B------:R-:W3:Y:S04]  /*0070*/  LDCU.64 UR8, c[0x0][0x3a0] ;  /* 0x00007400ff0877ac */ /* 0x000ee80008000a00 */
[----:B------:R-:W4:Y:S01]  /*0080*/  LDC.64 R30, c[0x0][0x380] ;  /* 0x0000e000ff1e7b82 */ /* 0x000f220000000a00 */
[----:B------:R-:W5:Y:S07]  /*0090*/  LDCU.64 UR6, c[0x0][0x358] ;  /* 0x00006b00ff0677ac */ /* 0x000f6e0008000a00 */
[----:B------:R-:W2:Y:S08]  /*00a0*/  LDC.64 R28, c[0x0][0x388] ;  /* 0x0000e200ff1c7b82 */ /* 0x000eb00000000a00 */
[----:B------:R-:W2:Y:S08]  /*00b0*/  LDC.64 R26, c[0x0][0x390] ;  /* 0x0000e400ff1a7b82 */ /* 0x000eb00000000a00 */
[----:B------:R-:W2:Y:S01]  /*00c0*/  LDC.64 R24, c[0x0][0x398] ;  /* 0x0000e600ff187b82 */ /* 0x000ea20000000a00 */
[----:B-1----:R-:W-:-:S05]  /*00d0*/  IMAD R0, R0, UR4, R3 ;  /* 0x0000000400007c24 */ /* 0x002fca000f8e0203 */
[C---:B0-----:R-:W-:Y:S02]  /*00e0*/  ISETP.GE.U32.AND P0, PT, R0.reuse, UR10, PT ;  /* 0x0000000a00007c0c */ /* 0x041fe4000bf06070 */
[C---:B---3--:R-:W-:Y:S02]  /*00f0*/  IADD3 R10, P1, PT, R0.reuse, UR8, RZ ;  /* 0x00000008000a7c10 */ /* 0x048fe4000ff3e0ff */
[----:B------:R-:W-:Y:S02]  /*0100*/  ISETP.GE.U32.AND.EX P0, PT, RZ, UR11, PT, P0 ;  /* 0x0000000bff007c0c */ /* 0x000fe4000bf06100 */
[----:B------:R-:W-:-:S05]  /*0110*/  LEA.HI.X.SX32 R11, R0, UR9, 0x1, P1 ;  /* 0x00000009000b7c11 */ /* 0x000fca00088f0eff */
[----:B-----5:R0:W-:Y:S06]  /*0120*/  STG.E.U8 desc[UR6][R10.64], RZ ;  /* 0x000000ff0a007986 */ /* 0x0201ec000c101106 */
[----:B----4-:R-:W-:Y:S05]  /*0130*/  @P0 EXIT ;  /* 0x000000000000094d */ /* 0x010fea0003800000 */
[----:B------:R-:W1:Y:S01]  /*0140*/  LDCU UR5, c[0x0][0x370] ;  /* 0x00006e00ff0577ac */ /* 0x000e620008000800 */
[----:B--2---:R-:W-:Y:S01]  /*0150*/  ISETP.NE.AND P0, PT, R5, RZ, PT ;  /* 0x000000ff0500720c */ /* 0x004fe20003f05270 */
[C---:B------:R-:W-:Y:S01]  /*0160*/  IMAD R3, R0.reuse, R5, RZ ;  /* 0x0000000500037224 */ /* 0x040fe200078e02ff */
[----:B------:R-:W2:Y:S01]  /*0170*/  LDCU.64 UR8, c[0x0][0x3c0] ;  /* 0x00007800ff0877ac */ /* 0x000ea20008000a00 */
[----:B------:R-:W-:-:S04]  /*0180*/  IMAD.WIDE R24, R0, 0x8, R24 ;  /* 0x0000000800187825 */ /* 0x000fc800078e0218 */
[----:B------:R-:W-:-:S04]  /*0190*/  IMAD.WIDE R30, R3, 0x4, R30 ;  /* 0x00000004031e7825 */ /* 0x000fc800078e021e */
[----:B------:R-:W-:-:S04]  /*01a0*/  IMAD.WIDE R28, R3, 0x8, R28 ;  /* 0x00000008031c7825 */ /* 0x000fc800078e021c */
[----:B------:R-:W-:Y:S01]  /*01b0*/  IMAD.WIDE R26, R3, 0x8, R26 ;  /* 0x00000008031a7825 */ /* 0x000fe200078e021a */
[----:B-1----:R-:W-:-:S03]  /*01c0*/  UIMAD UR4, UR4, UR5, URZ ;  /* 0x00000005040472a4 */ /* 0x002fc6000f8e02ff */
[----:B------:R-:W-:Y:S01]  /*01d0*/  IMAD.MOV.U32 R2, RZ, RZ, RZ ;  /* 0x000000ffff027224 */ /* 0x000fe200078e00ff */
[----:B--2---:R-:W-:Y:S08]  /*01e0*/  @P0 BRA `(.L_x_969) ;  /* 0x00000000004c0947 */ /* 0x004ff00003800000 */
.L_x_973:
[----:B--2---:R-:W2:Y:S01]  /*01f0*/  LDG.E.U8 R3, desc[UR6][R10.64] ;  /* 0x000000060a037981 */ /* 0x004ea2000c1e1100 */
[----:B------:R-:W-:Y:S01]  /*0200*/  BSSY.RECONVERGENT B0, `(.L_x_970) ;  /* 0x000000b000007945 */ /* 0x000fe20003800200 */
[----:B--2---:R-:W-:-:S13]  /*0210*/  ISETP.NE.AND P0, PT, R3, RZ, PT ;  /* 0x000000ff0300720c */ /* 0x004fda0003f05270 */
[----:B-1----:R-:W-:Y:S05]  /*0220*/  @!P0 BRA `(.L_x_971) ;  /* 0x0000000000148947 */ /* 0x002fea0003800000 */
[----:B------:R-:W2:Y:S02]  /*0230*/  LDG.E.64 R4, desc[UR6][R24.64] ;  /* 0x0000000618047981 */ /* 0x000ea4000c1e1b00 */
[----:B--2---:R-:W-:-:S14]  /*0240*/  DSETP.GT.AND P0, PT, R4, RZ, PT ;  /* 0x000000ff0400722a */ /* 0x004fdc0003f04000 */
[----:B------:R-:W-:Y:S05]  /*0250*/  @!P0 BRA `(.L_x_972) ;  /* 0x0000000000148947 */ /* 0x000fea0003800000 */
[----:B------:R1:W-:Y:S01]  /*0260*/  STG.E.64 desc[UR6][R24.64], RZ ;  /* 0x000000ff18007986 */ /* 0x0003e2000c101b06 */
[----:B------:R-:W-:Y:S05]  /*0270*/  BRA `(.L_x_972) ;  /* 0x00000000000c7947 */ /* 0x000fea0003800000 */
.L_x_971:
[----:B------:R-:W-:Y:S01]  /*0280*/  IMAD.MOV.U32 R5, RZ, RZ, 0x1 ;  /* 0x00000001ff057424 */ /* 0x000fe200078e00ff */
[----:B------:R2:W-:Y:S04]  /*0290*/  STG.E.64 desc[UR6][R24.64], RZ ;  /* 0x000000ff18007986 */ /* 0x0005e8000c101b06 */
[----:B------:R2:W-:Y:S02]  /*02a0*/  STG.E.U8 desc[UR6][R10.64], R5 ;  /* 0x000000050a007986 */ /* 0x0005e4000c101106 */
.L_x_972:
[----:B------:R-:W-:Y:S05]  /*02b0*/  BSYNC.RECONVERGENT B0 ;  /* 0x0000000000007941 */ /* 0x000fea0003800200 */
.L_x_970:
[----:B------:R-:W-:-:S04]  /*02c0*/  IADD3 R0, P0, PT, R0, UR4, RZ ;  /* 0x0000000400007c10 */ /* 0x000fc8000ff1e0ff */
[----:B------:R-:W-:Y:S02]  /*02d0*/  IADD3.X R2, PT, PT, RZ, R2, RZ, P0, !PT ;  /* 0x00000002ff027210 */ /* 0x000fe400007fe4ff */
[----:B------:R-:W-:-:S04]  /*02e0*/  ISETP.GE.U32.AND P0, PT, R0, UR8, PT ;  /* 0x0000000800007c0c */ /* 0x000fc8000bf06070 */
[----:B------:R-:W-:-:S13]  /*02f0*/  ISETP.GE.U32.AND.EX P0, PT, R2, UR9, PT, P0 ;  /* 0x0000000902007c0c */ /* 0x000fda000bf06100 */
[----:B------:R-:W-:Y:S05]  /*0300*/  @!P0 BRA `(.L_x_973) ;  /* 0xfffffffc00b88947 */ /* 0x000fea000383ffff */
[----:B------:R-:W-:Y:S05]  /*0310*/  EXIT ;  /* 0x000000000000794d */ /* 0x000fea0003800000 */
.L_x_969:
[----:B------:R-:W-:-:S13]  /*0320*/  ISETP.GE.AND P0, PT, R5, 0x1, PT ;  /* 0x000000010500780c */ /* 0x000fda0003f06270 */
[----:B------:R-:W-:Y:S05]  /*0330*/  @!P0 BRA `(.L_x_974) ;  /* 0x0000009000908947 */ /* 0x000fea0003800000 */
[----:B------:R-:W-:Y:S01]  /*0340*/  IADD3 R3, P0, PT, R30, 0x10, RZ ;  /* 0x000000101e037810 */ /* 0x000fe20007f1e0ff */
[----:B------:R-:W1:Y:S01]  /*0350*/  LDCU UR8, c[0x0][0x3c8] ;  /* 0x00007900ff0877ac */ /* 0x000e620008000800 */
[----:B------:R-:W-:-:S03]  /*0360*/  LOP3.LUT R4, R5, 0x3, RZ, 0xc0, !PT ;  /* 0x0000000305047812 */ /* 0x000fc600078ec0ff */
[----:B------:R-:W-:-:S08]  /*0370*/  IMAD.X R5, RZ, RZ, R31, P0 ;  /* 0x000000ffff057224 */ /* 0x000fd000000e061f */
.L_x_1135:
[----:B------:R-:W2:Y:S01]  /*0380*/  LDCU UR9, c[0x0][0x3c8] ;  /* 0x00007900ff0977ac */ /* 0x000ea20008000800 */
[----:B---3--:R-:W-:Y:S01]  /*0390*/  MOV R23, RZ ;  /* 0x000000ff00177202 */ /* 0x008fe20000000f00 */
[----:B------:R-:W-:Y:S01]  /*03a0*/  IMAD.MOV.U32 R6, RZ, RZ, R0 ;  /* 0x000000ffff067224 */ /* 0x000fe200078e0000 */
[----:B------:R-:W3:Y:S01]  /*03b0*/  LDCU.64 UR4, c[0x0][0x3a8] ;  /* 0x00007500ff0477ac */ /* 0x000ee20008000a00 */
[----:B------:R-:W-:Y:S02]  /*03c0*/  IMAD.MOV.U32 R7, RZ, RZ, R2 ;  /* 0x000000ffff077224 */ /* 0x000fe400078e0002 */
[----:B--2---:R-:W-:-:S04]  /*03d0*/  IMAD.U32 R9, RZ, RZ, UR9 ;  /* 0x00000009ff097e24 */ /* 0x004fc8000f8e00ff */
[C---:B------:R-:W-:Y:S01]  /*03e0*/  VIADD R17, R9.reuse, 0xffffffff ;  /* 0xffffffff09117836 */ /* 0x040fe20000000000 */
[----:B---3--:R-:W-:Y:S01]  /*03f0*/  UIADD3 UR4, UP0, UPT, UR4, 0x10, URZ ;  /* 0x0000001004047890 */ /* 0x008fe2000ff1e0ff */
[----:B------:R-:W-:-:S03]  /*0400*/  LOP3.LUT R8, R9, 0x7ffffff8, RZ, 0xc0, !PT ;  /* 0x7ffffff809087812 */ /* 0x000fc600078ec0ff */
[----:B------:R-:W-:Y:S01]  /*0410*/  ISETP.GE.U32.AND P0, PT, R17, 0x7, PT ;  /* 0x000000071100780c */ /* 0x000fe20003f06070 */
[----:B------:R-:W-:Y:S01]  /*0420*/  UIADD3.X UR5, UPT, UPT, URZ, UR5, URZ, UP0, !UPT ;  /* 0x00000005ff057290 */ /* 0x000fe200087fe4ff */
[----:B------:R-:W-:-:S11]  /*0430*/  IMAD.MOV R18, RZ, RZ, -R8 ;  /* 0x000000ffff127224 */ /* 0x000fd600078e0a08 */
[----:B0-----:R-:W-:Y:S05]  /*0440*/  @!P0 BRA `(.L_x_975) ;  /* 0x0000002000708947 */ /* 0x001fea0003800000 */
[----:B------:R-:W-:Y:S01]  /*0450*/  MOV R22, UR4 ;  /* 0x0000000400167c02 */ /* 0x000fe20008000f00 */
[----:B------:R-:W-:Y:S02]  /*0460*/  IMAD.U32 R23, RZ, RZ, UR5 ;  /* 0x00000005ff177e24 */ /* 0x000fe4000f8e00ff */
[----:B------:R-:W-:Y:S02]  /*0470*/  IMAD.MOV.U32 R20, RZ, RZ, R3 ;  /* 0x000000ffff147224 */ /* 0x000fe400078e0003 */
[----:B------:R-:W-:-:S07]  /*0480*/  IMAD.MOV.U32 R21, RZ, RZ, R5 ;  /* 0x000000ffff157224 */ /* 0x000fce00078e0005 */
.L_x_1024:
[----:B------:R-:W2:Y:S01]  /*0490*/  LDG.E R8, desc[UR6][R22.64+-0x10] ;  /* 0xfffff00616087981 */ /* 0x000ea2000c1e1900 */
[----:B------:R-:W-:Y:S01]  /*04a0*/  VIADD R18, R18, 0x8 ;  /* 0x0000000812127836 */ /* 0x000fe20000000000 */
[----:B------:R-:W-:Y:S04]  /*04b0*/  BSSY.RECONVERGENT B0, `(.L_x_976) ;  /* 0x000001d000007945 */ /* 0x000fe80003800200 */
[----:B------:R-:W-:Y:S02]  /*04c0*/  ISETP.NE.AND P2, PT, R18, RZ, PT ;  /* 0x000000ff1200720c */ /* 0x000fe40003f45270 */
[----:B--2---:R-:W-:-:S04]  /*04d0*/  IADD3 R14, P0, PT, R8, 0x1, RZ ;  /* 0x00000001080e7810 */ /* 0x004fc80007f1e0ff */
[----:B------:R-:W-:-:S04]  /*04e0*/  IADD3.X R9, PT, PT, RZ, RZ, RZ, P0, !PT ;  /* 0x000000ffff097210 */ /* 0x000fc800007fe4ff */
[----:B------:R-:W-:-:S04]  /*04f0*/  LOP3.LUT R8, R7, R9, RZ, 0xfc, !PT ;  /* 0x0000000907087212 */ /* 0x000fc800078efcff */
[----:B------:R-:W-:-:S13]  /*0500*/  ISETP.NE.U32.AND P0, PT, R8, RZ, PT ;  /* 0x000000ff0800720c */ /* 0x000fda0003f05070 */
[----:B------:R-:W-:Y:S05]  /*0510*/  @P0 BRA `(.L_x_977) ;  /* 0x0000000000480947 */ /* 0x000fea0003800000 */
[----:B------:R-:W2:Y:S01]  /*0520*/  I2F.U32.RP R12, R14 ;  /* 0x0000000e000c7306 */ /* 0x000ea20000209000 */
[----:B------:R-:W-:-:S07]  /*0530*/  ISETP.NE.U32.AND P1, PT, R14, RZ, PT ;  /* 0x000000ff0e00720c */ /* 0x000fce0003f25070 */
[----:B--2---:R-:W2:Y:S02]  /*0540*/  MUFU.RCP R12, R12 ;  /* 0x0000000c000c7308 */ /* 0x004ea40000001000 */
[----:B--2---:R-:W-:-:S06]  /*0550*/  VIADD R8, R12, 0xffffffe ;  /* 0x0ffffffe0c087836 */ /* 0x004fcc0000000000 */
[----:B------:R2:W3:Y:S02]  /*0560*/  F2I.FTZ.U32.TRUNC.NTZ R9, R8 ;  /* 0x0000000800097305 */ /* 0x0004e4000021f000 */
[----:B--2---:R-:W-:Y:S02]  /*0570*/  HFMA2 R8, -RZ, RZ, 0, 0 ;  /* 0x00000000ff087431 */ /* 0x004fe400000001ff */
[----:B---3--:R-:W-:-:S04]  /*0580*/  IMAD.MOV R13, RZ, RZ, -R9 ;  /* 0x000000ffff0d7224 */ /* 0x008fc800078e0a09 */
[----:B------:R-:W-:-:S04]  /*0590*/  IMAD R13, R13, R14, RZ ;  /* 0x0000000e0d0d7224 */ /* 0x000fc800078e02ff */
[----:B------:R-:W-:-:S06]  /*05a0*/  IMAD.HI.U32 R9, R9, R13, R8 ;  /* 0x0000000d09097227 */ /* 0x000fcc00078e0008 */
[----:B------:R-:W-:-:S04]  /*05b0*/  IMAD.HI.U32 R9, R9, R6, RZ ;  /* 0x0000000609097227 */ /* 0x000fc800078e00ff */
[----:B------:R-:W-:-:S04]  /*05c0*/  IMAD.MOV R9, RZ, RZ, -R9 ;  /* 0x000000ffff097224 */ /* 0x000fc800078e0a09 */
[----:B------:R-:W-:-:S05]  /*05d0*/  IMAD R9, R14, R9, R6 ;  /* 0x000000090e097224 */ /* 0x000fca00078e0206 */
[----:B------:R-:W-:-:S13]  /*05e0*/  ISETP.GE.U32.AND P0, PT, R9, R14, PT ;  /* 0x0000000e0900720c */ /* 0x000fda0003f06070 */
[----:B------:R-:W-:-:S05]  /*05f0*/  @P0 IMAD.IADD R9, R9, 0x1, -R14 ;  /* 0x0000000109090824 */ /* 0x000fca00078e0a0e */
[----:B------:R-:W-:-:S13]  /*0600*/  ISETP.GE.U32.AND P0, PT, R9, R14, PT ;  /* 0x0000000e0900720c */ /* 0x000fda0003f06070 */
[----:B------:R-:W-:Y:S01]  /*0610*/  @P0 IMAD.IADD R9, R9, 0x1, -R14 ;  /* 0x0000000109090824 */ /* 0x000fe200078e0a0e */
[----:B------:R-:W-:Y:S01]  /*0620*/  @!P1 LOP3.LUT R9, RZ, R14, RZ, 0x33, !PT ;  /* 0x0000000eff099212 */ /* 0x000fe200078e33ff */
[----:B------:R-:W-:Y:S06]  /*0630*/  BRA `(.L_x_978) ;  /* 0x0000000000107947 */ /* 0x000fec0003800000 */
.L_x_977:
[----:B------:R-:W-:Y:S02]  /*0640*/  MOV R8, R14 ;  /* 0x0000000e00087202 */ /* 0x000fe40000000f00 */
[----:B------:R-:W-:-:S07]  /*0650*/  MOV R12, 0x670 ;  /* 0x00000670000c7802 */ /* 0x000fce0000000f00 */
[----:B01----:R-:W-:Y:S05]  /*0660*/  CALL.REL.NOINC `($__internal_2_$__cuda_sm20_rem_u64) ;  /* 0x000000f800107944 */ /* 0x003fea0003c00000 */
[----:B------:R-:W-:-:S07]  /*0670*/  IMAD.MOV.U32 R9, RZ, RZ, R8 ;  /* 0x000000ffff097224 */ /* 0x000fce00078e0008 */
.L_x_978:
[----:B-1----:R-:W-:Y:S05]  /*0680*/  BSYNC.RECONVERGENT B0 ;  /* 0x0000000000007941 */ /* 0x002fea0003800200 */
.L_x_976:
[----:B------:R1:W-:Y:S04]  /*0690*/  STG.E desc[UR6][R20.64+-0x10], R9 ;  /* 0xfffff00914007986 */ /* 0x0003e8000c101906 */
[----:B------:R-:W2:Y:S01]  /*06a0*/  LDG.E R8, desc[UR6][R22.64+-0x10] ;  /* 0xfffff00616087981 */ /* 0x000ea2000c1e1900 */
[----:B------:R-:W-:Y:S01]  /*06b0*/  BSSY.RECONVERGENT B0, `(.L_x_979) ;  /* 0x000001e000007945 */ /* 0x000fe20003800200 */
[----:B--2---:R-:W-:-:S05]  /*06c0*/  IADD3 R12, P0, PT, R8, 0x1, RZ ;  /* 0x00000001080c7810 */ /* 0x004fca0007f1e0ff */
[----:B------:R-:W-:-:S05]  /*06d0*/  IMAD.X R14, RZ, RZ, RZ, P0 ;  /* 0x000000ffff0e7224 */ /* 0x000fca00000e06ff */
[----:B------:R-:W-:-:S04]  /*06e0*/  LOP3.LUT R8, R7, R14, RZ, 0xfc, !PT ;  /* 0x0000000e07087212 */ /* 0x000fc800078efcff */
[----:B------:R-:W-:-:S13]  /*06f0*/  ISETP.NE.U32.AND P0, PT, R8, RZ, PT ;  /* 0x000000ff0800720c */ /* 0x000fda0003f05070 */
[----:B-1----:R-:W-:Y:S05]  /*0700*/  @P0 BRA `(.L_x_980) ;  /* 0x0000000000500947 */ /* 0x002fea0003800000 */
[----:B------:R-:W1:Y:S01]  /*0710*/  I2F.U32.RP R7, R12 ;  /* 0x0000000c00077306 */ /* 0x000e620000209000 */
[----:B------:R-:W-:Y:S01]  /*0720*/  ISETP.NE.U32.AND P3, PT, R12, RZ, PT ;  /* 0x000000ff0c00720c */ /* 0x000fe20003f65070 */
[----:B------:R-:W-:-:S06]  /*0730*/  IMAD.MOV.U32 R37, RZ, RZ, RZ ;  /* 0x000000ffff257224 */ /* 0x000fcc00078e00ff */
[----:B-1----:R-:W1:Y:S02]  /*0740*/  MUFU.RCP R7, R7 ;  /* 0x0000000700077308 */ /* 0x002e640000001000 */
[----:B-1----:R-:W-:-:S06]  /*0750*/  VIADD R8, R7, 0xffffffe ;  /* 0x0ffffffe07087836 */ /* 0x002fcc0000000000 */
[----:B------:R1:W2:Y:S02]  /*0760*/  F2I.FTZ.U32.TRUNC.NTZ R9, R8 ;  /* 0x0000000800097305 */ /* 0x0002a4000021f000 */
[----:B-1----:R-:W-:Y:S01]  /*0770*/  IMAD.MOV.U32 R8, RZ, RZ, RZ ;  /* 0x000000ffff087224 */ /* 0x002fe200078e00ff */
[----:B--2---:R-:W-:-:S05]  /*0780*/  IADD3 R13, PT, PT, RZ, -R9, RZ ;  /* 0x80000009ff0d7210 */ /* 0x004fca0007ffe0ff */
[----:B------:R-:W-:-:S04]  /*0790*/  IMAD R13, R13, R12, RZ ;  /* 0x0000000c0d0d7224 */ /* 0x000fc800078e02ff */
[----:B------:R-:W-:-:S06]  /*07a0*/  IMAD.HI.U32 R9, R9, R13, R8 ;  /* 0x0000000d09097227 */ /* 0x000fcc00078e0008 */
[----:B------:R-:W-:-:S04]  /*07b0*/  IMAD.HI.U32 R36, R9, R6, RZ ;  /* 0x0000000609247227 */ /* 0x000fc800078e00ff */
[----:B------:R-:W-:-:S04]  /*07c0*/  IMAD.MOV R9, RZ, RZ, -R36 ;  /* 0x000000ffff097224 */ /* 0x000fc800078e0a24 */
[----:B------:R-:W-:-:S05]  /*07d0*/  IMAD R6, R12, R9, R6 ;  /* 0x000000090c067224 */ /* 0x000fca00078e0206 */
[----:B------:R-:W-:-:S13]  /*07e0*/  ISETP.GE.U32.AND P0, PT, R6, R12, PT ;  /* 0x0000000c0600720c */ /* 0x000fda0003f06070 */
[----:B------:R-:W-:Y:S01]  /*07f0*/  @P0 IMAD.IADD R6, R6, 0x1, -R12 ;  /* 0x0000000106060824 */ /* 0x000fe200078e0a0c */
[----:B------:R-:W-:-:S04]  /*0800*/  @P0 IADD3 R36, PT, PT, R36, 0x1, RZ ;  /* 0x0000000124240810 */ /* 0x000fc80007ffe0ff */
[----:B------:R-:W-:-:S13]  /*0810*/  ISETP.GE.U32.AND P1, PT, R6, R12, PT ;  /* 0x0000000c0600720c */ /* 0x000fda0003f26070 */
[----:B------:R-:W-:Y:S01]  /*0820*/  @P1 VIADD R36, R36, 0x1 ;  /* 0x0000000124241836 */ /* 0x000fe20000000000 */
[----:B------:R-:W-:Y:S01]  /*0830*/  @!P3 LOP3.LUT R36, RZ, R12, RZ, 0x33, !PT ;  /* 0x0000000cff24b212 */ /* 0x000fe200078e33ff */
[----:B------:R-:W-:Y:S06]  /*0840*/  BRA `(.L_x_981) ;  /* 0x0000000000107947 */ /* 0x000fec0003800000 */
.L_x_980:
[----:B------:R-:W-:Y:S01]  /*0850*/  IMAD.MOV.U32 R37, RZ, RZ, R7 ;  /* 0x000000ffff257224 */ /* 0x000fe200078e0007 */
[----:B------:R-:W-:Y:S02]  /*0860*/  MOV R7, R14 ;  /* 0x0000000e00077202 */ /* 0x000fe40000000f00 */
[----:B------:R-:W-:-:S07]  /*0870*/  MOV R8, 0x890 ;  /* 0x0000089000087802 */ /* 0x000fce0000000f00 */
[----:B0-----:R-:W-:Y:S05]  /*0880*/  CALL.REL.NOINC `($__internal_1_$__cuda_sm20_div_u64) ;  /* 0x000000f000747944 */ /* 0x001fea0003c00000 */
.L_x_981:
[----:B------:R-:W-:Y:S05]  /*0890*/  BSYNC.RECONVERGENT B0 ;  /* 0x0000000000007941 */ /* 0x000fea0003800200 */
.L_x_979:
[----:B------:R-:W2:Y:S01]  /*08a0*/  LDG.E R6, desc[UR6][R22.64+-0xc] ;  /* 0xfffff40616067981 */ /* 0x000ea2000c1e1900 */
[----:B------:R-:W-:Y:S01]  /*08b0*/  BSSY.RECONVERGENT B0, `(.L_x_982) ;  /* 0x000001e000007945 */ /* 0x000fe20003800200 */
[----:B--2---:R-:W-:-:S05]  /*08c0*/  IADD3 R12, P0, PT, R6, 0x1, RZ ;  /* 0x00000001060c7810 */ /* 0x004fca0007f1e0ff */
[----:B------:R-:W-:-:S05]  /*08d0*/  IMAD.X R9, RZ, RZ, RZ, P0 ;  /* 0x000000ffff097224 */ /* 0x000fca00000e06ff */
[----:B------:R-:W-:-:S04]  /*08e0*/  LOP3.LUT R6, R37, R9, RZ, 0xfc, !PT ;  /* 0x0000000925067212 */ /* 0x000fc800078efcff */
[----:B------:R-:W-:-:S13]  /*08f0*/  ISETP.NE.U32.AND P0, PT, R6, RZ, PT ;  /* 0x000000ff0600720c */ /* 0x000fda0003f05070 */
[----:B------:R-:W-:Y:S05]  /*0900*/  @P0 BRA `(.L_x_983) ;  /* 0x0000000000480947 */ /* 0x000fea0003800000 */
[----:B------:R-:W1:Y:S01]  /*0910*/  I2F.U32.RP R8, R12 ;  /* 0x0000000c00087306 */ /* 0x000e620000209000 */
[----:B------:R-:W-:-:S07]  /*0920*/  ISETP.NE.U32.AND P1, PT, R12, RZ, PT ;  /* 0x000000ff0c00720c */ /* 0x000fce0003f25070 */
[----:B-1----:R-:W1:Y:S02]  /*0930*/  MUFU.RCP R8, R8 ;  /* 0x0000000800087308 */ /* 0x002e640000001000 */
[----:B-1----:R-:W-:-:S06]  /*0940*/  VIADD R6, R8, 0xffffffe ;  /* 0x0ffffffe08067836 */ /* 0x002fcc0000000000 */
[----:B------:R1:W2:Y:S02]  /*0950*/  F2I.FTZ.U32.TRUNC.NTZ R7, R6 ;  /* 0x0000000600077305 */ /* 0x0002a4000021f000 */
[----:B-1----:R-:W-:Y:S02]  /*0960*/  HFMA2 R6, -RZ, RZ, 0, 0 ;  /* 0x00000000ff067431 */ /* 0x002fe400000001ff */
[----:B--2---:R-:W-:-:S04]  /*0970*/  IMAD.MOV R9, RZ, RZ, -R7 ;  /* 0x000000ffff097224 */ /* 0x004fc800078e0a07 */
        /* <DEDUP_REMOVED lines=11> */
.L_x_983:
[----:B------:R-:W-:Y:S01]  /*0a30*/  MOV R8, R12 ;  /* 0x0000000c00087202 */ /* 0x000fe20000000f00 */
[----:B------:R-:W-:Y:S01]  /*0a40*/  IMAD.MOV.U32 R6, RZ, RZ, R36 ;  /* 0x000000ffff067224 */ /* 0x000fe200078e0024 */
[----:B------:R-:W-:Y:S01]  /*0a50*/  MOV R12, 0xa80 ;  /* 0x00000a80000c7802 */ /* 0x000fe20000000f00 */
[----:B------:R-:W-:-:S07]  /*0a60*/  IMAD.MOV.U32 R7, RZ, RZ, R37 ;  /* 0x000000ffff077224 */ /* 0x000fce00078e0025 */
[----:B0-----:R-:W-:Y:S05]  /*0a70*/  CALL.REL.NOINC `($__internal_2_$__cuda_sm20_rem_u64) ;  /* 0x000000f4000c7944 */ /* 0x001fea0003c00000 */
[----:B------:R-:W-:-:S07]  /*0a80*/  IMAD.MOV.U32 R7, RZ, RZ, R8 ;  /* 0x000000ffff077224 */ /* 0x000fce00078e0008 */
.L_x_984:
[----:B------:R-:W-:Y:S05]  /*0a90*/  BSYNC.RECONVERGENT B0 ;  /* 0x0000000000007941 */ /* 0x000fea0003800200 */
.L_x_982:
[----:B------:R1:W-:Y:S04]  /*0aa0*/  STG.E desc[UR6][R20.64+-0xc], R7 ;  /* 0xfffff40714007986 */ /* 0x0003e8000c101906 */
[----:B------:R-:W2:Y:S01]  /*0ab0*/  LDG.E R6, desc[UR6][R22.64+-0xc] ;  /* 0xfffff40616067981 */ /* 0x000ea2000c1e1900 */
[----:B------:R-:W-:Y:S01]  /*0ac0*/  BSSY.RECONVERGENT B0, `(.L_x_985) ;  /* 0x000001f000007945 */ /* 0x000fe20003800200 */
[----:B--2---:R-:W-:-:S04]  /*0ad0*/  IADD3 R12, P0, PT, R6, 0x1, RZ ;  /* 0x00000001060c7810 */ /* 0x004fc80007f1e0ff */
[----:B------:R-:W-:-:S04]  /*0ae0*/  IADD3.X R9, PT, PT, RZ, RZ, RZ, P0, !PT ;  /* 0x000000ffff097210 */ /* 0x000fc800007fe4ff */
        /* <DEDUP_REMOVED lines=9> */
[----:B-1----:R-:W-:Y:S02]  /*0b80*/  IMAD.MOV.U32 R6, RZ, RZ, RZ ;  /* 0x000000ffff067224 */ /* 0x002fe400078e00ff */
[----:B--2---:R-:W-:-:S04]  /*0b90*/  IMAD.MOV R9, RZ, RZ, -R7 ;  /* 0x000000ffff097224 */ /* 0x004fc800078e0a07 */
[----:B------:R-:W-:-:S04]  /*0ba0*/  IMAD R9, R9, R12, RZ ;  /* 0x0000000c09097224 */ /* 0x000fc800078e02ff */
[----:B------:R-:W-:-:S06]  /*0bb0*/  IMAD.HI.U32 R7, R7, R9, R6 ;  /* 0x0000000907077227 */ /* 0x000fcc00078e0006 */
[----:B------:R-:W-:-:S05]  /*0bc0*/  IMAD.HI.U32 R7, R7, R36, RZ ;  /* 0x0000002407077227 */ /* 0x000fca00078e00ff */
[----:B------:R-:W-:-:S05]  /*0bd0*/  IADD3 R9, PT, PT, -R7, RZ, RZ ;  /* 0x000000ff07097210 */ /* 0x000fca0007ffe1ff */
[----:B------:R-:W-:-:S05]  /*0be0*/  IMAD R36, R12, R9, R36 ;  /* 0x000000090c247224 */ /* 0x000fca00078e0224 */
[----:B------:R-:W-:-:S13]  /*0bf0*/  ISETP.GE.U32.AND P0, PT, R36, R12, PT ;  /* 0x0000000c2400720c */ /* 0x000fda0003f06070 */
[----:B------:R-:W-:Y:S02]  /*0c00*/  @P0 IMAD.IADD R36, R36, 0x1, -R12 ;  /* 0x0000000124240824 */ /* 0x000fe400078e0a0c */
[----:B------:R-:W-:-:S03]  /*0c10*/  @P0 VIADD R7, R7, 0x1 ;  /* 0x0000000107070836 */ /* 0x000fc60000000000 */
[----:B------:R-:W-:-:S13]  /*0c20*/  ISETP.GE.U32.AND P1, PT, R36, R12, PT ;  /* 0x0000000c2400720c */ /* 0x000fda0003f26070 */
[----:B------:R-:W-:Y:S01]  /*0c30*/  @P1 VIADD R7, R7, 0x1 ;  /* 0x0000000107071836 */ /* 0x000fe20000000000 */
[----:B------:R-:W-:-:S04]  /*0c40*/  @!P3 LOP3.LUT R7, RZ, R12, RZ, 0x33, !PT ;  /* 0x0000000cff07b212 */ /* 0x000fc800078e33ff */
[----:B------:R-:W-:Y:S01]  /*0c50*/  MOV R36, R7 ;  /* 0x0000000700247202 */ /* 0x000fe20000000f00 */
[----:B------:R-:W-:Y:S06]  /*0c60*/  BRA `(.L_x_987) ;  /* 0x0000000000107947 */ /* 0x000fec0003800000 */
.L_x_986:
[----:B------:R-:W-:Y:S01]  /*0c70*/  IMAD.MOV.U32 R6, RZ, RZ, R36 ;  /* 0x000000ffff067224 */ /* 0x000fe200078e0024 */
[----:B------:R-:W-:Y:S01]  /*0c80*/  MOV R8, 0xcb0 ;  /* 0x00000cb000087802 */ /* 0x000fe20000000f00 */
[----:B------:R-:W-:-:S07]  /*0c90*/  IMAD.MOV.U32 R7, RZ, RZ, R9 ;  /* 0x000000ffff077224 */ /* 0x000fce00078e0009 */
[----:B0-----:R-:W-:Y:S05]  /*0ca0*/  CALL.REL.NOINC `($__internal_1_$__cuda_sm20_div_u64) ;  /* 0x000000ec006c7944 */ /* 0x001fea0003c00000 */
.L_x_987:
[----:B------:R-:W-:Y:S05]  /*0cb0*/  BSYNC.RECONVERGENT B0 ;  /* 0x0000000000007941 */ /* 0x000fea0003800200 */
.L_x_985:
[----:B------:R-:W2:Y:S01]  /*0cc0*/  LDG.E R6, desc[UR6][R22.64+-0x8] ;  /* 0xfffff80616067981 */ /* 0x000ea2000c1e1900 */
[----:B------:R-:W-:Y:S01]  /*0cd0*/  BSSY.RECONVERGENT B0, `(.L_x_988) ;  /* 0x000001e000007945 */ /* 0x000fe20003800200 */
[----:B--2---:R-:W-:-:S04]  /*0ce0*/  IADD3 R12, P0, PT, R6, 0x1, RZ ;  /* 0x00000001060c7810 */ /* 0x004fc80007f1e0ff */
[----:B------:R-:W-:-:S04]  /*0cf0*/  IADD3.X R9, PT, PT, RZ, RZ, RZ, P0, !PT ;  /* 0x000000ffff097210 */ /* 0x000fc800007fe4ff */
        /* <DEDUP_REMOVED lines=16> */
[----:B------:R-:W-:-:S05]  /*0e00*/  @P0 IMAD.IADD R7, R7, 0x1, -R12 ;  /* 0x0000000107070824 */ /* 0x000fca00078e0a0c */
[----:B------:R-:W-:-:S13]  /*0e10*/  ISETP.GE.U32.AND P0, PT, R7, R12, PT ;  /* 0x0000000c0700720c */ /* 0x000fda0003f06070 */
[----:B------:R-:W-:Y:S01]  /*0e20*/  @P0 IMAD.IADD R7, R7, 0x1, -R12 ;  /* 0x0000000107070824 */ /* 0x000fe200078e0a0c */
[----:B------:R-:W-:Y:S01]  /*0e30*/  @!P1 LOP3.LUT R7, RZ, R12, RZ, 0x33, !PT ;  /* 0x0000000cff079212 */ /* 0x000fe200078e33ff */
[----:B------:R-:W-:Y:S06]  /*0e40*/  BRA `(.L_x_990) ;  /* 0x0000000000187947 */ /* 0x000fec0003800000 */
.L_x_989:
[----:B------:R-:W-:Y:S01]  /*0e50*/  IMAD.MOV.U32 R8, RZ, RZ, R12 ;  /* 0x000000ffff087224 */ /* 0x000fe200078e000c */
[----:B------:R-:W-:Y:S01]  /*0e60*/  MOV R6, R36 ;  /* 0x0000002400067202 */ /* 0x000fe20000000f00 */
[----:B------:R-:W-:Y:S01]  /*0e70*/  IMAD.MOV.U32 R7, RZ, RZ, R37 ;  /* 0x000000ffff077224 */ /* 0x000fe200078e0025 */
[----:B------:R-:W-:-:S07]  /*0e80*/  MOV R12, 0xea0 ;  /* 0x00000ea0000c7802 */ /* 0x000fce0000000f00 */
[----:B0-----:R-:W-:Y:S05]  /*0e90*/  CALL.REL.NOINC `($__internal_2_$__cuda_sm20_rem_u64) ;  /* 0x000000f000047944 */ /* 0x001fea0003c00000 */
[----:B------:R-:W-:-:S07]  /*0ea0*/  IMAD.MOV.U32 R7, RZ, RZ, R8 ;  /* 0x000000ffff077224 */ /* 0x000fce00078e0008 */
.L_x_990:
[----:B------:R-:W-:Y:S05]  /*0eb0*/  BSYNC.RECONVERGENT B0 ;  /* 0x0000000000007941 */ /* 0x000fea0003800200 */
.L_x_988:
        /* <DEDUP_REMOVED lines=10> */
[----:B------:R-:W-:-:S06]  /*0f60*/  HFMA2 R37, -RZ, RZ, 0, 0 ;  /* 0x00000000ff257431 */ /* 0x000fcc00000001ff */
[----:B-1----:R-:W1:Y:S02]  /*0f70*/  MUFU.RCP R8, R8 ;  /* 0x0000000800087308 */ /* 0x002e640000001000 */
[----:B-1----:R-:W-:-:S06]  /*0f80*/  IADD3 R6, PT, PT, R8, 0xffffffe, RZ ;  /* 0x0ffffffe08067810 */ /* 0x002fcc0007ffe0ff */
[----:B------:R1:W2:Y:S02]  /*0f90*/  F2I.FTZ.U32.TRUNC.NTZ R7, R6 ;  /* 0x0000000600077305 */ /* 0x0002a4000021f000 */
[----:B-1----:R-:W-:Y:S02]  /*0fa0*/  IMAD.MOV.U32 R6, RZ, RZ, RZ ;  /* 0x000000ffff067224 */ /* 0x002fe400078e00ff */
[----:B--2---:R-:W-:-:S04]  /*0fb0*/  IMAD.MOV R9, RZ, RZ, -R7 ;  /* 0x000000ffff097224 */ /* 0x004fc800078e0a07 */
[----:B------:R-:W-:-:S04]  /*0fc0*/  IMAD R9, R9, R12, RZ ;  /* 0x0000000c09097224 */ /* 0x000fc800078e02ff */
[----:B------:R-:W-:-:S06]  /*0fd0*/  IMAD.HI.U32 R7, R7, R9, R6 ;  /* 0x0000000907077227 */ /* 0x000fcc00078e0006 */
[----:B------:R-:W-:-:S04]  /*0fe0*/  IMAD.HI.U32 R7, R7, R36, RZ ;  /* 0x0000002407077227 */ /* 0x000fc800078e00ff */
[----:B------:R-:W-:-:S04]  /*0ff0*/  IMAD.MOV R9, RZ, RZ, -R7 ;  /* 0x000000ffff097224 */ /* 0x000fc800078e0a07 */
[----:B------:R-:W-:-:S05]  /*1000*/  IMAD R36, R12, R9, R36 ;  /* 0x000000090c247224 */ /* 0x000fca00078e0224 */
[----:B------:R-:W-:-:S13]  /*1010*/  ISETP.GE.U32.AND P0, PT, R36, R12, PT ;  /* 0x0000000c2400720c */ /* 0x000fda0003f06070 */
[----:B------:R-:W-:Y:S01]  /*1020*/  @P0 IADD3 R36, PT, PT, R36, -R12, RZ ;  /* 0x8000000c24240210 */ /* 0x000fe20007ffe0ff */
[----:B------:R-:W-:-:S03]  /*1030*/  @P0 VIADD R7, R7, 0x1 ;  /* 0x0000000107070836 */ /* 0x000fc60000000000 */
[----:B------:R-:W-:-:S13]  /*1040*/  ISETP.GE.U32.AND P1, PT, R36, R12, PT ;  /* 0x0000000c2400720c */ /* 0x000fda0003f26070 */
[----:B------:R-:W-:Y:S01]  /*1050*/  @P1 VIADD R7, R7, 0x1 ;  /* 0x0000000107071836 */ /* 0x000fe20000000000 */
[----:B------:R-:W-:-:S05]  /*1060*/  @!P3 LOP3.LUT R7, RZ, R12, RZ, 0x33, !PT ;  /* 0x0000000cff07b212 */ /* 0x000fca00078e33ff */
[----:B------:R-:W-:Y:S01]  /*1070*/  IMAD.MOV.U32 R36, RZ, RZ, R7 ;  /* 0x000000ffff247224 */ /* 0x000fe200078e0007 */
[----:B------:R-:W-:Y:S06]  /*1080*/  BRA `(.L_x_993) ;  /* 0x0000000000107947 */ /* 0x000fec0003800000 */
.L_x_992:
[----:B------:R-:W-:Y:S01]  /*1090*/  IMAD.MOV.U32 R6, RZ, RZ, R36 ;  /* 0x000000ffff067224 */ /* 0x000fe200078e0024 */
[----:B------:R-:W-:Y:S01]  /*10a0*/  MOV R8, 0x10d0 ;  /* 0x000010d000087802 */ /* 0x000fe20000000f00 */
[----:B------:R-:W-:-:S07]  /*10b0*/  IMAD.MOV.U32 R7, RZ, RZ, R9 ;  /* 0x000000ffff077224 */ /* 0x000fce00078e0009 */
[----:B0-----:R-:W-:Y:S05]  /*10c0*/  CALL.REL.NOINC `($__internal_1_$__cuda_sm20_div_u64) ;  /* 0x000000e800647944 */ /* 0x001fea0003c00000 */
.L_x_993:
[----:B------:R-:W-:Y:S05]  /*10d0*/  BSYNC.RECONVERGENT B0 ;  /* 0x0000000000007941 */ /* 0x000fea0003800200 */
.L_x_991:
        /* <DEDUP_REMOVED lines=20> */
[----:B------:R-:W-:-:S04]  /*1220*/  @P0 IADD3 R7, PT, PT, R7, -R12, RZ ;  /* 0x8000000c07070210 */ /* 0x000fc80007ffe0ff */
[----:B------:R-:W-:-:S13]  /*1230*/  ISETP.GE.U32.AND P0, PT, R7, R12, PT ;  /* 0x0000000c0700720c */ /* 0x000fda0003f06070 */
[----:B------:R-:W-:Y:S01]  /*1240*/  @P0 IMAD.IADD R7, R7, 0x1, -R12 ;  /* 0x0000000107070824 */ /* 0x000fe200078e0a0c */
[----:B------:R-:W-:Y:S01]  /*1250*/  @!P1 LOP3.LUT R7, RZ, R12, RZ, 0x33, !PT ;  /* 0x0000000cff079212 */ /* 0x000fe200078e33ff */
[----:B------:R-:W-:Y:S06]  /*1260*/  BRA `(.L_x_996) ;  /* 0x0000000000187947 */ /* 0x000fec0003800000 */
.L_x_995:
[----:B------:R-:W-:Y:S01]  /*1270*/  IMAD.MOV.U32 R8, RZ, RZ, R12 ;  /* 0x000000ffff087224 */ /* 0x000fe200078e000c */
[----:B------:R-:W-:Y:S01]  /*1280*/  MOV R7, R37 ;  /* 0x0000002500077202 */ /* 0x000fe20000000f00 */
[----:B------:R-:W-:Y:S01]  /*1290*/  IMAD.MOV.U32 R6, RZ, RZ, R36 ;  /* 0x000000ffff067224 */ /* 0x000fe200078e0024 */
[----:B------:R-:W-:-:S07]  /*12a0*/  MOV R12, 0x12c0 ;  /* 0x000012c0000c7802 */ /* 0x000fce0000000f00 */
[----:B0-----:R-:W-:Y:S05]  /*12b0*/  CALL.REL.NOINC `($__internal_2_$__cuda_sm20_rem_u64) ;  /* 0x000000e800fc7944 */ /* 0x001fea0003c00000 */
[----:B------:R-:W-:-:S07]  /*12c0*/  IMAD.MOV.U32 R7, RZ, RZ, R8 ;  /* 0x000000ffff077224 */ /* 0x000fce00078e0008 */
.L_x_996:
[----:B------:R-:W-:Y:S05]  /*12d0*/  BSYNC.RECONVERGENT B0 ;  /* 0x0000000000007941 */ /* 0x000fea0003800200 */
.L_x_994:
        /* <DEDUP_REMOVED lines=26> */
[----:B------:R-:W-:-:S05]  /*1480*/  @!P3 LOP3.LUT R7, RZ, R12, RZ, 0x33, !PT ;  /* 0x0000000cff07b212 */ /* 0x000fca00078e33ff */
[----:B------:R-:W-:Y:S01]  /*1490*/  IMAD.MOV.U32 R36, RZ, RZ, R7 ;  /* 0x000000ffff247224 */ /* 0x000fe200078e0007 */
[----:B------:R-:W-:Y:S06]  /*14a0*/  BRA `(.L_x_999) ;  /* 0x0000000000107947 */ /* 0x000fec0003800000 */
.L_x_998:
[----:B------:R-:W-:Y:S01]  /*14b0*/  MOV R6, R36 ;  /* 0x0000002400067202 */ /* 0x000fe20000000f00 */
[----:B------:R-:W-:Y:S01]  /*14c0*/  IMAD.MOV.U32 R7, RZ, RZ, R9 ;  /* 0x000000ffff077224 */ /* 0x000fe200078e0009 */
[----:B------:R-:W-:-:S07]  /*14d0*/  MOV R8, 0x14f0 ;  /* 0x000014f000087802 */ /* 0x000fce0000000f00 */
[----:B0-----:R-:W-:Y:S05]  /*14e0*/  CALL.REL.NOINC `($__internal_1_$__cuda_sm20_div_u64) ;  /* 0x000000e4005c7944 */ /* 0x001fea0003c00000 */
.L_x_999:
[----:B------:R-:W-:Y:S05]  /*14f0*/  BSYNC.RECONVERGENT B0 ;  /* 0x0000000000007941 */ /* 0x000fea0003800200 */
.L_x_997:
        /* <DEDUP_REMOVED lines=22> */
[-C--:B------:R-:W-:Y:S02]  /*1660*/  @P0 IADD3 R7, PT, PT, R7, -R12.reuse, RZ ;  /* 0x8000000c07070210 */ /* 0x080fe40007ffe0ff */
[----:B------:R-:W-:Y:S01]  /*1670*/  @!P1 LOP3.LUT R7, RZ, R12, RZ, 0x33, !PT ;  /* 0x0000000cff079212 */ /* 0x000fe200078e33ff */
[----:B------:R-:W-:Y:S06]  /*1680*/  BRA `(.L_x_1002) ;  /* 0x0000000000187947 */ /* 0x000fec0003800000 */
.L_x_1001:
[----:B------:R-:W-:Y:S01]  /*1690*/  IMAD.MOV.U32 R8, RZ, RZ, R12 ;  /* 0x000000ffff087224 */ /* 0x000fe200078e000c */
[----:B------:R-:W-:Y:S01]  /*16a0*/  MOV R12, 0x16e0 ;  /* 0x000016e0000c7802 */ /* 0x000fe20000000f00 */
[----:B------:R-:W-:Y:S02]  /*16b0*/  IMAD.MOV.U32 R6, RZ, RZ, R36 ;  /* 0x000000ffff067224 */ /* 0x000fe400078e0024 */
[----:B------:R-:W-:-:S07]  /*16c0*/  IMAD.MOV.U32 R7, RZ, RZ, R37 ;  /* 0x000000ffff077224 */ /* 0x000fce00078e0025 */
[----:B0-----:R-:W-:Y:S05]  /*16d0*/  CALL.REL.NOINC `($__internal_2_$__cuda_sm20_rem_u64) ;  /* 0x000000e400f47944 */ /* 0x001fea0003c00000 */
[----:B------:R-:W-:-:S07]  /*16e0*/  MOV R7, R8 ;  /* 0x0000000800077202 */ /* 0x000fce0000000f00 */
.L_x_1002:
[----:B------:R-:W-:Y:S05]  /*16f0*/  BSYNC.RECONVERGENT B0 ;  /* 0x0000000000007941 */ /* 0x000fea0003800200 */
.L_x_1000:
        /* <DEDUP_REMOVED lines=22> */
[----:B------:R-:W-:Y:S02]  /*1860*/  @P0 IMAD.IADD R36, R36, 0x1, -R12 ;  /* 0x0000000124240824 */ /* 0x000fe400078e0a0c */
[----:B------:R-:W-:-:S03]  /*1870*/  @P0 VIADD R7, R7, 0x1 ;  /* 0x0000000107070836 */ /* 0x000fc60000000000 */
[----:B------:R-:W-:-:S13]  /*1880*/  ISETP.GE.U32.AND P1, PT, R36, R12, PT ;  /* 0x0000000c2400720c */ /* 0x000fda0003f26070 */
[----:B------:R-:W-:Y:S02]  /*1890*/  @P1 IADD3 R7, PT, PT, R7, 0x1, RZ ;  /* 0x0000000107071810 */ /* 0x000fe40007ffe0ff */
[----:B------:R-:W-:-:S05]  /*18a0*/  @!P3 LOP3.LUT R7, RZ, R12, RZ, 0x33, !PT ;  /* 0x0000000cff07b212 */ /* 0x000fca00078e33ff */
[----:B------:R-:W-:Y:S01]  /*18b0*/  IMAD.MOV.U32 R36, RZ, RZ, R7 ;  /* 0x000000ffff247224 */ /* 0x000fe200078e0007 */
[----:B------:R-:W-:Y:S06]  /*18c0*/  BRA `(.L_x_1005) ;  /* 0x0000000000107947 */ /* 0x000fec0003800000 */
.L_x_1004:
[----:B------:R-:W-:Y:S01]  /*18d0*/  IMAD.MOV.U32 R6, RZ, RZ, R36 ;  /* 0x000000ffff067224 */ /* 0x000fe200078e0024 */
[----:B------:R-:W-:Y:S02]  /*18e0*/  MOV R7, R9 ;  /* 0x0000000900077202 */ /* 0x000fe40000000f00 */
[----:B------:R-:W-:-:S07]  /*18f0*/  MOV R8, 0x1910 ;  /* 0x0000191000087802 */ /* 0x000fce0000000f00 */
[----:B0-----:R-:W-:Y:S05]  /*1900*/  CALL.REL.NOINC `($__internal_1_$__cuda_sm20_div_u64) ;  /* 0x000000e000547944 */ /* 0x001fea0003c00000 */
.L_x_1005:
[----:B------:R-:W-:Y:S05]  /*1910*/  BSYNC.RECONVERGENT B0 ;  /* 0x0000000000007941 */ /* 0x000fea0003800200 */
.L_x_1003:
        /* <DEDUP_REMOVED lines=25> */
.L_x_1007:
[----:B------:R-:W-:Y:S01]  /*1ab0*/  MOV R8, R12 ;  /* 0x0000000c00087202 */ /* 0x000fe20000000f00 */
[----:B------:R-:W-:Y:S01]  /*1ac0*/  IMAD.MOV.U32 R6, RZ, RZ, R36 ;  /* 0x000000ffff067224 */ /* 0x000fe200078e0024 */
[----:B------:R-:W-:Y:S01]  /*1ad0*/  MOV R12, 0x1b00 ;  /* 0x00001b00000c7802 */ /* 0x000fe20000000f00 */
[----:B------:R-:W-:-:S07]  /*1ae0*/  IMAD.MOV.U32 R7, RZ, RZ, R37 ;  /* 0x000000ffff077224 */ /* 0x000fce00078e0025 */
[----:B0-----:R-:W-:Y:S05]  /*1af0*/  CALL.REL.NOINC `($__internal_2_$__cuda_sm20_rem_u64) ;  /* 0x000000e000ec7944 */ /* 0x001fea0003c00000 */
[----:B------:R-:W-:-:S07]  /*1b00*/  IMAD.MOV.U32 R7, RZ, RZ, R8 ;  /* 0x000000ffff077224 */ /* 0x000fce00078e0008 */
.L_x_1008:
[----:B------:R-:W-:Y:S05]  /*1b10*/  BSYNC.RECONVERGENT B0 ;  /* 0x0000000000007941 */ /* 0x000fea0003800200 */
.L_x_1006:
        /* <DEDUP_REMOVED lines=29> */
.L_x_1010:
[----:B------:R-:W-:Y:S01]  /*1cf0*/  IMAD.MOV.U32 R6, RZ, RZ, R36 ;  /* 0x000000ffff067224 */ /* 0x000fe200078e0024 */
[----:B------:R-:W-:Y:S01]  /*1d00*/  MOV R8, 0x1d30 ;  /* 0x00001d3000087802 */ /* 0x000fe20000000f00 */
[----:B------:R-:W-:-:S07]  /*1d10*/  IMAD.MOV.U32 R7, RZ, RZ, R9 ;  /* 0x000000ffff077224 */ /* 0x000fce00078e0009 */
[----:B0-----:R-:W-:Y:S05]  /*1d20*/  CALL.REL.NOINC `($__internal_1_$__cuda_sm20_div_u64) ;  /* 0x000000dc004c7944 */ /* 0x001fea0003c00000 */
.L_x_1011:
[----:B------:R-:W-:Y:S05]  /*1d30*/  BSYNC.RECONVERGENT B0 ;  /* 0x0000000000007941 */ /* 0x000fea0003800200 */
.L_x_1009:
        /* <DEDUP_REMOVED lines=25> */
.L_x_1013:
[----:B------:R-:W-:Y:S01]  /*1ed0*/  MOV R8, R12 ;  /* 0x0000000c00087202 */ /* 0x000fe20000000f00 */
[----:B------:R-:W-:Y:S01]  /*1ee0*/  IMAD.MOV.U32 R6, RZ, RZ, R36 ;  /* 0x000000ffff067224 */ /* 0x000fe200078e0024 */
[----:B------:R-:W-:Y:S01]  /*1ef0*/  MOV R12, 0x1f20 ;  /* 0x00001f20000c7802 */ /* 0x000fe20000000f00 */
[----:B------:R-:W-:-:S07]  /*1f00*/  IMAD.MOV.U32 R7, RZ, RZ, R37 ;  /* 0x000000ffff077224 */ /* 0x000fce00078e0025 */
[----:B0-----:R-:W-:Y:S05]  /*1f10*/  CALL.REL.NOINC `($__internal_2_$__cuda_sm20_rem_u64) ;  /* 0x000000dc00e47944 */ /* 0x001fea0003c00000 */
[----:B------:R-:W-:-:S07]  /*1f20*/  MOV R7, R8 ;  /* 0x0000000800077202 */ /* 0x000fce0000000f00 */
.L_x_1014:
[----:B------:R-:W-:Y:S05]  /*1f30*/  BSYNC.RECONVERGENT B0 ;  /* 0x0000000000007941 */ /* 0x000fea0003800200 */
.L_x_1012:
        /* <DEDUP_REMOVED lines=26> */
[----:B------:R-:W-:-:S04]  /*20e0*/  @!P3 LOP3.LUT R7, RZ, R12, RZ, 0x33, !PT ;  /* 0x0000000cff07b212 */ /* 0x000fc800078e33ff */
[----:B------:R-:W-:Y:S01]  /*20f0*/  MOV R36, R7 ;  /* 0x0000000700247202 */ /* 0x000fe20000000f00 */
[----:B------:R-:W-:Y:S06]  /*2100*/  BRA `(.L_x_1017) ;  /* 0x0000000000107947 */ /* 0x000fec0003800000 */
.L_x_1016:
[----:B------:R-:W-:Y:S01]  /*2110*/  IMAD.MOV.U32 R6, RZ, RZ, R36 ;  /* 0x000000ffff067224 */ /* 0x000fe200078e0024 */
[----:B------:R-:W-:Y:S02]  /*2120*/  MOV R7, R9 ;  /* 0x0000000900077202 */ /* 0x000fe40000000f00 */
[----:B------:R-:W-:-:S07]  /*2130*/  MOV R8, 0x2150 ;  /* 0x0000215000087802 */ /* 0x000fce0000000f00 */
[----:B0-----:R-:W-:Y:S05]  /*2140*/  CALL.REL.NOINC `($__internal_1_$__cuda_sm20_div_u64) ;  /* 0x000000d800447944 */ /* 0x001fea0003c00000 */
.L_x_1017:
[----:B------:R-:W-:Y:S05]  /*2150*/  BSYNC.RECONVERGENT B0 ;  /* 0x0000000000007941 */ /* 0x000fea0003800200 */
.L_x_1015:
        /* <DEDUP_REMOVED lines=25> */
.L_x_1019:
[----:B------:R-:W-:Y:S01]  /*22f0*/  IMAD.MOV.U32 R8, RZ, RZ, R12 ;  /* 0x000000ffff087224 */ /* 0x000fe200078e000c */
[----:B------:R-:W-:Y:S01]  /*2300*/  MOV R6, R36 ;  /* 0x0000002400067202 */ /* 0x000fe20000000f00 */
[----:B------:R-:W-:Y:S01]  /*2310*/  IMAD.MOV.U32 R7, RZ, RZ, R37 ;  /* 0x000000ffff077224 */ /* 0x000fe200078e0025 */
[----:B------:R-:W-:-:S07]  /*2320*/  MOV R12, 0x2340 ;  /* 0x00002340000c7802 */ /* 0x000fce0000000f00 */
[----:B0-----:R-:W-:Y:S05]  /*2330*/  CALL.REL.NOINC `($__internal_2_$__cuda_sm20_rem_u64) ;  /* 0x000000d800dc7944 */ /* 0x001fea0003c00000 */
[----:B------:R-:W-:-:S07]  /*2340*/  IMAD.MOV.U32 R7, RZ, RZ, R8 ;  /* 0x000000ffff077224 */ /* 0x000fce00078e0008 */
.L_x_1020:
[----:B------:R-:W-:Y:S05]  /*2350*/  BSYNC.RECONVERGENT B0 ;  /* 0x0000000000007941 */ /* 0x000fea0003800200 */
.L_x_1018:
        /* <DEDUP_REMOVED lines=19> */
[----:B------:R-:W-:Y:S02]  /*2490*/  IMAD R36, R12, R7, R36 ;  /* 0x000000070c247224 */ /* 0x000fe400078e0224 */
[----:B------:R-:W-:-:S03]  /*24a0*/  IMAD.MOV.U32 R7, RZ, RZ, RZ ;  /* 0x000000ffff077224 */ /* 0x000fc600078e00ff */
[----:B------:R-:W-:-:S13]  /*24b0*/  ISETP.GE.U32.AND P0, PT, R36, R12, PT ;  /* 0x0000000c2400720c */ /* 0x000fda0003f06070 */
[----:B------:R-:W-:Y:S01]  /*24c0*/  @P0 IMAD.IADD R36, R36, 0x1, -R12 ;  /* 0x0000000124240824 */ /* 0x000fe200078e0a0c */
[----:B------:R-:W-:-:S04]  /*24d0*/  @P0 IADD3 R6, PT, PT, R6, 0x1, RZ ;  /* 0x0000000106060810 */ /* 0x000fc80007ffe0ff */
[----:B------:R-:W-:-:S13]  /*24e0*/  ISETP.GE.U32.AND P1, PT, R36, R12, PT ;  /* 0x0000000c2400720c */ /* 0x000fda0003f26070 */
[----:B------:R-:W-:Y:S01]  /*24f0*/  @P1 VIADD R6, R6, 0x1 ;  /* 0x0000000106061836 */ /* 0x000fe20000000000 */
[----:B------:R-:W-:Y:S01]  /*2500*/  @!P3 LOP3.LUT R6, RZ, R12, RZ, 0x33, !PT ;  /* 0x0000000cff06b212 */ /* 0x000fe200078e33ff */
[----:B------:R-:W-:Y:S06]  /*2510*/  BRA `(.L_x_1023) ;  /* 0x0000000000187947 */ /* 0x000fec0003800000 */
.L_x_1022:
[----:B------:R-:W-:Y:S01]  /*2520*/  MOV R6, R36 ;  /* 0x0000002400067202 */ /* 0x000fe20000000f00 */
[----:B------:R-:W-:Y:S01]  /*2530*/  IMAD.MOV.U32 R7, RZ, RZ, R9 ;  /* 0x000000ffff077224 */ /* 0x000fe200078e0009 */
[----:B------:R-:W-:-:S07]  /*2540*/  MOV R8, 0x2560 ;  /* 0x0000256000087802 */ /* 0x000fce0000000f00 */
[----:B0-----:R-:W-:Y:S05]  /*2550*/  CALL.REL.NOINC `($__internal_1_$__cuda_sm20_div_u64) ;  /* 0x000000d400407944 */ /* 0x001fea0003c00000 */
[----:B------:R-:W-:Y:S01]  /*2560*/  IMAD.MOV.U32 R6, RZ, RZ, R36 ;  /* 0x000000ffff067224 */ /* 0x000fe200078e0024 */
[----:B------:R-:W-:-:S07]  /*2570*/  MOV R7, R37 ;  /* 0x0000002500077202 */ /* 0x000fce0000000f00 */
.L_x_1023:
[----:B------:R-:W-:Y:S05]  /*2580*/  BSYNC.RECONVERGENT B0 ;  /* 0x0000000000007941 */ /* 0x000fea0003800200 */
.L_x_1021:
[----:B------:R-:W-:Y:S02]  /*2590*/  IADD3 R22, P0, PT, R22, 0x20, RZ ;  /* 0x0000002016167810 */ /* 0x000fe40007f1e0ff */
[----:B------:R-:W-:-:S03]  /*25a0*/  IADD3 R20, P1, PT, R20, 0x20, RZ ;  /* 0x0000002014147810 */ /* 0x000fc60007f3e0ff */
[----:B------:R-:W-:Y:S02]  /*25b0*/  IMAD.X R23, RZ, RZ, R23, P0 ;  /* 0x000000ffff177224 */ /* 0x000fe400000e0617 */
[----:B------:R-:W-:Y:S01]  /*25c0*/  IMAD.X R21, RZ, RZ, R21, P1 ;  /* 0x000000ffff157224 */ /* 0x000fe200008e0615 */
[----:B------:R-:W-:Y:S07]  /*25d0*/  @P2 BRA `(.L_x_1024) ;  /* 0xffffffdc00ac2947 */ /* 0x000fee000383ffff */
[----:B------:R-:W1:Y:S02]  /*25e0*/  LDCU UR4, c[0x0][0x3c8] ;  /* 0x00007900ff0477ac */ /* 0x000e640008000800 */
[----:B-1----:R-:W-:-:S04]  /*25f0*/  MOV R9, UR4 ;  /* 0x0000000400097c02 */ /* 0x002fc80008000f00 */
[----:B------:R-:W-:-:S07]  /*2600*/  LOP3.LUT R23, R9, 0x7ffffff8, RZ, 0xc0, !PT ;  /* 0x7ffffff809177812 */ /* 0x000fce00078ec0ff */
.L_x_975:
[----:B------:R-:W-:-:S13]  /*2610*/  LOP3.LUT P0, R8, R9, 0x7, RZ, 0xc0, !PT ;  /* 0x0000000709087812 */ /* 0x000fda000780c0ff */
[----:B------:R-:W-:Y:S05]  /*2620*/  @!P0 BRA `(.L_x_1025) ;  /* 0x0000001800f88947 */ /* 0x000fea0003800000 */
[----:B------:R-:W-:-:S05]  /*2630*/  VIADD R8, R8, 0xffffffff ;  /* 0xffffffff08087836 */ /* 0x000fca0000000000 */
[----:B------:R-:W-:-:S13]  /*2640*/  ISETP.GE.U32.AND P0, PT, R8, 0x3, PT ;  /* 0x000000030800780c */ /* 0x000fda0003f06070 */
[----:B------:R-:W-:Y:S05]  /*2650*/  @!P0 BRA `(.L_x_1026) ;  /* 0x0000001000288947 */ /* 0x000fea0003800000 */
[----:B------:R-:W2:Y:S02]  /*2660*/  LDC.64 R20, c[0x0][0x3a8] ;  /* 0x0000ea00ff147b82 */ /* 0x000ea40000000a00 */
[----:B--2---:R-:W-:-:S05]  /*2670*/  IMAD.WIDE.U32 R20, R23, 0x4, R20 ;  /* 0x0000000417147825 */ /* 0x004fca00078e0014 */
[----:B------:R-:W2:Y:S01]  /*2680*/  LDG.E R8, desc[UR6][R20.64] ;  /* 0x0000000614087981 */ /* 0x000ea2000c1e1900 */
[----:B------:R-:W-:Y:S01]  /*2690*/  BSSY.RECONVERGENT B0, `(.L_x_1027) ;  /* 0x000001c000007945 */ /* 0x000fe20003800200 */
[----:B--2---:R-:W-:-:S05]  /*26a0*/  IADD3 R14, P0, PT, R8, 0x1, RZ ;  /* 0x00000001080e7810 */ /* 0x004fca0007f1e0ff */
[----:B------:R-:W-:-:S05]  /*26b0*/  IMAD.X R9, RZ, RZ, RZ, P0 ;  /* 0x000000ffff097224 */ /* 0x000fca00000e06ff */
[----:B------:R-:W-:-:S04]  /*26c0*/  LOP3.LUT R8, R7, R9, RZ, 0xfc, !PT ;  /* 0x0000000907087212 */ /* 0x000fc800078efcff */
[----:B------:R-:W-:-:S13]  /*26d0*/  ISETP.NE.U32.AND P0, PT, R8, RZ, PT ;  /* 0x000000ff0800720c */ /* 0x000fda0003f05070 */
[----:B------:R-:W-:Y:S05]  /*26e0*/  @P0 BRA `(.L_x_1028) ;  /* 0x0000000000480947 */ /* 0x000fea0003800000 */
[----:B------:R-:W2:Y:S01]  /*26f0*/  I2F.U32.RP R12, R14 ;  /* 0x0000000e000c7306 */ /* 0x000ea20000209000 */
[----:B------:R-:W-:-:S07]  /*2700*/  ISETP.NE.U32.AND P1, PT, R14, RZ, PT ;  /* 0x000000ff0e00720c */ /* 0x000fce0003f25070 */
[----:B--2---:R-:W2:Y:S02]  /*2710*/  MUFU.RCP R12, R12 ;  /* 0x0000000c000c7308 */ /* 0x004ea40000001000 */
[----:B--2---:R-:W-:-:S06]  /*2720*/  IADD3 R8, PT, PT, R12, 0xffffffe, RZ ;  /* 0x0ffffffe0c087810 */ /* 0x004fcc0007ffe0ff */
[----:B------:R2:W3:Y:S02]  /*2730*/  F2I.FTZ.U32.TRUNC.NTZ R9, R8 ;  /* 0x0000000800097305 */ /* 0x0004e4000021f000 */
[----:B--2---:R-:W-:Y:S02]  /*2740*/  IMAD.MOV.U32 R8, RZ, RZ, RZ ;  /* 0x000000ffff087224 */ /* 0x004fe400078e00ff */
[----:B---3--:R-:W-:-:S04]  /*2750*/  IMAD.MOV R13, RZ, RZ, -R9 ;  /* 0x000000ffff0d7224 */ /* 0x008fc800078e0a09 */
        /* <DEDUP_REMOVED lines=11> */
.L_x_1028:
[----:B------:R-:W-:Y:S02]  /*2810*/  MOV R8, R14 ;  /* 0x0000000e00087202 */ /* 0x000fe40000000f00 */
[----:B------:R-:W-:-:S07]  /*2820*/  MOV R12, 0x2840 ;  /* 0x00002840000c7802 */ /* 0x000fce0000000f00 */
[----:B01----:R-:W-:Y:S05]  /*2830*/  CALL.REL.NOINC `($__internal_2_$__cuda_sm20_rem_u64) ;  /* 0x000000d4009c7944 */ /* 0x003fea0003c00000 */
[----:B------:R-:W-:-:S07]  /*2840*/  IMAD.MOV.U32 R9, RZ, RZ, R8 ;  /* 0x000000ffff097224 */ /* 0x000fce00078e0008 */
.L_x_1029:
[----:B-1----:R-:W-:Y:S05]  /*2850*/  BSYNC.RECONVERGENT B0 ;  /* 0x0000000000007941 */ /* 0x002fea0003800200 */
.L_x_1027:
[----:B------:R-:W-:-:S05]  /*2860*/  IMAD.WIDE.U32 R18, R23, 0x4, R30 ;  /* 0x0000000417127825 */ /* 0x000fca00078e001e */
        /* <DEDUP_REMOVED lines=12> */
[----:B-1----:R-:W-:-:S06]  /*2930*/  IADD3 R8, PT, PT, R7, 0xffffffe, RZ ;  /* 0x0ffffffe07087810 */ /* 0x002fcc0007ffe0ff */
        /* <DEDUP_REMOVED lines=12> */
[----:B------:R-:W-:Y:S02]  /*2a00*/  @P1 IADD3 R36, PT, PT, R36, 0x1, RZ ;  /* 0x0000000124241810 */ /* 0x000fe40007ffe0ff */
[----:B------:R-:W-:Y:S01]  /*2a10*/  @!P2 LOP3.LUT R36, RZ, R12, RZ, 0x33, !PT ;  /* 0x0000000cff24a212 */ /* 0x000fe200078e33ff */
[----:B------:R-:W-:Y:S06]  /*2a20*/  BRA `(.L_x_1032) ;  /* 0x0000000000107947 */ /* 0x000fec0003800000 */
.L_x_1031:
[----:B------:R-:W-:Y:S01]  /*2a30*/  IMAD.MOV.U32 R37, RZ, RZ, R7 ;  /* 0x000000ffff257224 */ /* 0x000fe200078e0007 */
[----:B------:R-:W-:Y:S02]  /*2a40*/  MOV R7, R14 ;  /* 0x0000000e00077202 */ /* 0x000fe40000000f00 */
[----:B------:R-:W-:-:S07]  /*2a50*/  MOV R8, 0x2a70 ;  /* 0x00002a7000087802 */ /* 0x000fce0000000f00 */
[----:B0-----:R-:W-:Y:S05]  /*2a60*/  CALL.REL.NOINC `($__internal_1_$__cuda_sm20_div_u64) ;  /* 0x000000cc00fc7944 */ /* 0x001fea0003c00000 */
.L_x_1032:
[----:B------:R-:W-:Y:S05]  /*2a70*/  BSYNC.RECONVERGENT B0 ;  /* 0x0000000000007941 */ /* 0x000fea0003800200 */
.L_x_1030:
        /* <DEDUP_REMOVED lines=25> */
.L_x_1034:
[----:B------:R-:W-:Y:S01]  /*2c10*/  IMAD.MOV.U32 R8, RZ, RZ, R12 ;  /* 0x000000ffff087224 */ /* 0x000fe200078e000c */
[----:B------:R-:W-:Y:S01]  /*2c20*/  MOV R6, R36 ;  /* 0x0000002400067202 */ /* 0x000fe20000000f00 */
[----:B------:R-:W-:Y:S01]  /*2c30*/  IMAD.MOV.U32 R7, RZ, RZ, R37 ;  /* 0x000000ffff077224 */ /* 0x000fe200078e0025 */
[----:B------:R-:W-:-:S07]  /*2c40*/  MOV R12, 0x2c60 ;  /* 0x00002c60000c7802 */ /* 0x000fce0000000f00 */
[----:B0-----:R-:W-:Y:S05]  /*2c50*/  CALL.REL.NOINC `($__internal_2_$__cuda_sm20_rem_u64) ;  /* 0x000000d000947944 */ /* 0x001fea0003c00000 */
[----:B------:R-:W-:-:S07]  /*2c60*/  IMAD.MOV.U32 R7, RZ, RZ, R8 ;  /* 0x000000ffff077224 */ /* 0x000fce00078e0008 */
.L_x_1035:
[----:B------:R-:W-:Y:S05]  /*2c70*/  BSYNC.RECONVERGENT B0 ;  /* 0x0000000000007941 */ /* 0x000fea0003800200 */
.L_x_1033:
        /* <DEDUP_REMOVED lines=9> */
[----:B------:R-:W-:Y:S02]  /*2d10*/  ISETP.NE.U32.AND P2, PT, R12, RZ, PT ;  /* 0x000000ff0c00720c */ /* 0x000fe40003f45070 */
[----:B------:R-:W-:-:S05]  /*2d20*/  MOV R37, RZ ;  /* 0x000000ff00257202 */ /* 0x000fca0000000f00 */
        /* <DEDUP_REMOVED lines=18> */
.L_x_1037:
[----:B------:R-:W-:Y:S01]  /*2e50*/  IMAD.MOV.U32 R6, RZ, RZ, R36 ;  /* 0x000000ffff067224 */ /* 0x000fe200078e0024 */
[----:B------:R-:W-:Y:S01]  /*2e60*/  MOV R8, 0x2e90 ;  /* 0x00002e9000087802 */ /* 0x000fe20000000f00 */
[----:B------:R-:W-:-:S07]  /*2e70*/  IMAD.MOV.U32 R7, RZ, RZ, R9 ;  /* 0x000000ffff077224 */ /* 0x000fce00078e0009 */
[----:B0-----:R-:W-:Y:S05]  /*2e80*/  CALL.REL.NOINC `($__internal_1_$__cuda_sm20_div_u64) ;  /* 0x000000c800f47944 */ /* 0x001fea0003c00000 */
.L_x_1038:
[----:B------:R-:W-:Y:S05]  /*2e90*/  BSYNC.RECONVERGENT B0 ;  /* 0x0000000000007941 */ /* 0x000fea0003800200 */
.L_x_1036:
        /* <DEDUP_REMOVED lines=25> */
.L_x_1040:
[----:B------:R-:W-:Y:S01]  /*3030*/  IMAD.MOV.U32 R8, RZ, RZ, R12 ;  /* 0x000000ffff087224 */ /* 0x000fe200078e000c */
[----:B------:R-:W-:Y:S01]  /*3040*/  MOV R7, R37 ;  /* 0x0000002500077202 */ /* 0x000fe20000000f00 */
[----:B------:R-:W-:Y:S01]  /*3050*/  IMAD.MOV.U32 R6, RZ, RZ, R36 ;  /* 0x000000ffff067224 */ /* 0x000fe200078e0024 */
[----:B------:R-:W-:-:S07]  /*3060*/  MOV R12, 0x3080 ;  /* 0x00003080000c7802 */ /* 0x000fce0000000f00 */
[----:B0-----:R-:W-:Y:S05]  /*3070*/  CALL.REL.NOINC `($__internal_2_$__cuda_sm20_rem_u64) ;  /* 0x000000cc008c7944 */ /* 0x001fea0003c00000 */
[----:B------:R-:W-:-:S07]  /*3080*/  IMAD.MOV.U32 R7, RZ, RZ, R8 ;  /* 0x000000ffff077224 */ /* 0x000fce00078e0008 */
.L_x_1041:
[----:B------:R-:W-:Y:S05]  /*3090*/  BSYNC.RECONVERGENT B0 ;  /* 0x0000000000007941 */ /* 0x000fea0003800200 */
.L_x_1039:
        /* <DEDUP_REMOVED lines=29> */
.L_x_1043:
[----:B------:R-:W-:Y:S01]  /*3270*/  MOV R6, R36 ;  /* 0x0000002400067202 */ /* 0x000fe20000000f00 */
[----:B------:R-:W-:Y:S01]  /*3280*/  IMAD.MOV.U32 R7, RZ, RZ, R9 ;  /* 0x000000ffff077224 */ /* 0x000fe200078e0009 */
[----:B------:R-:W-:-:S07]  /*3290*/  MOV R8, 0x32b0 ;  /* 0x000032b000087802 */ /* 0x000fce0000000f00 */
[----:B0-----:R-:W-:Y:S05]  /*32a0*/  CALL.REL.NOINC `($__internal_1_$__cuda_sm20_div_u64) ;  /* 0x000000c400ec7944 */ /* 0x001fea0003c00000 */
.L_x_1044:
[----:B------:R-:W-:Y:S05]  /*32b0*/  BSYNC.RECONVERGENT B0 ;  /* 0x0000000000007941 */ /* 0x000fea0003800200 */
.L_x_1042:
        /* <DEDUP_REMOVED lines=25> */
.L_x_1046:
[----:B------:R-:W-:Y:S01]  /*3450*/  MOV R8, R12 ;  /* 0x0000000c00087202 */ /* 0x000fe20000000f00 */
[----:B------:R-:W-:Y:S01]  /*3460*/  IMAD.MOV.U32 R6, RZ, RZ, R36 ;  /* 0x000000ffff067224 */ /* 0x000fe200078e0024 */
[----:B------:R-:W-:Y:S01]  /*3470*/  MOV R12, 0x34a0 ;  /* 0x000034a0000c7802 */ /* 0x000fe20000000f00 */
[----:B------:R-:W-:-:S07]  /*3480*/  IMAD.MOV.U32 R7, RZ, RZ, R37 ;  /* 0x000000ffff077224 */ /* 0x000fce00078e0025 */
[----:B0-----:R-:W-:Y:S05]  /*3490*/  CALL.REL.NOINC `($__internal_2_$__cuda_sm20_rem_u64) ;  /* 0x000000c800847944 */ /* 0x001fea0003c00000 */
[----:B------:R-:W-:-:S07]  /*34a0*/  MOV R7, R8 ;  /* 0x0000000800077202 */ /* 0x000fce0000000f00 */
.L_x_1047:
[----:B------:R-:W-:Y:S05]  /*34b0*/  BSYNC.RECONVERGENT B0 ;  /* 0x0000000000007941 */ /* 0x000fea0003800200 */
.L_x_1045:
        /* <DEDUP_REMOVED lines=19> */
[----:B------:R-:W-:Y:S02]  /*35f0*/  IMAD R36, R12, R7, R36 ;  /* 0x000000070c247224 */ /* 0x000fe400078e0224 */
[----:B------:R-:W-:-:S03]  /*3600*/  HFMA2 R7, -RZ, RZ, 0, 0 ;  /* 0x00000000ff077431 */ /* 0x000fc600000001ff */
[----:B------:R-:W-:-:S13]  /*3610*/  ISETP.GE.U32.AND P0, PT, R36, R12, PT ;  /* 0x0000000c2400720c */ /* 0x000fda0003f06070 */
[----:B------:R-:W-:Y:S01]  /*3620*/  @P0 IADD3 R36, PT, PT, R36, -R12, RZ ;  /* 0x8000000c24240210 */ /* 0x000fe20007ffe0ff */
[----:B------:R-:W-:-:S03]  /*3630*/  @P0 VIADD R6, R6, 0x1 ;  /* 0x0000000106060836 */ /* 0x000fc60000000000 */
[----:B------:R-:W-:-:S13]  /*3640*/  ISETP.GE.U32.AND P1, PT, R36, R12, PT ;  /* 0x0000000c2400720c */ /* 0x000fda0003f26070 */
[----:B------:R-:W-:Y:S01]  /*3650*/  @P1 VIADD R6, R6, 0x1 ;  /* 0x0000000106061836 */ /* 0x000fe20000000000 */
[----:B------:R-:W-:Y:S01]  /*3660*/  @!P2 LOP3.LUT R6, RZ, R12, RZ, 0x33, !PT ;  /* 0x0000000cff06a212 */ /* 0x000fe200078e33ff */
[----:B------:R-:W-:Y:S06]  /*3670*/  BRA `(.L_x_1050) ;  /* 0x0000000000187947 */ /* 0x000fec0003800000 */
.L_x_1049:
[----:B------:R-:W-:Y:S01]  /*3680*/  IMAD.MOV.U32 R6, RZ, RZ, R36 ;  /* 0x000000ffff067224 */ /* 0x000fe200078e0024 */
[----:B------:R-:W-:Y:S01]  /*3690*/  MOV R8, 0x36c0 ;  /* 0x000036c000087802 */ /* 0x000fe20000000f00 */
[----:B------:R-:W-:-:S07]  /*36a0*/  IMAD.MOV.U32 R7, RZ, RZ, R9 ;  /* 0x000000ffff077224 */ /* 0x000fce00078e0009 */
[----:B0-----:R-:W-:Y:S05]  /*36b0*/  CALL.REL.NOINC `($__internal_1_$__cuda_sm20_div_u64) ;  /* 0x000000c000e87944 */ /* 0x001fea0003c00000 */
[----:B------:R-:W-:Y:S01]  /*36c0*/  MOV R6, R36 ;  /* 0x0000002400067202 */ /* 0x000fe20000000f00 */
[----:B------:R-:W-:-:S07]  /*36d0*/  IMAD.MOV.U32 R7, RZ, RZ, R37 ;  /* 0x000000ffff077224 */ /* 0x000fce00078e0025 */
.L_x_1050:
[----:B------:R-:W-:Y:S05]  /*36e0*/  BSYNC.RECONVERGENT B0 ;  /* 0x0000000000007941 */ /* 0x000fea0003800200 */
.L_x_1048:
[----:B------:R-:W-:-:S07]  /*36f0*/  VIADD R23, R23, 0x4 ;  /* 0x0000000417177836 */ /* 0x000fce0000000000 */
.L_x_1026:
[----:B------:R-:W-:-:S13]  /*3700*/  ISETP.NE.AND P0, PT, R4, RZ, PT ;  /* 0x000000ff0400720c */ /* 0x000fda0003f05270 */
[----:B------:R-:W-:Y:S05]  /*3710*/  @!P0 BRA `(.L_x_1025) ;  /* 0x0000000800bc8947 */ /* 0x000fea0003800000 */
[----:B------:R-:W-:-:S13]  /*3720*/  ISETP.NE.AND P0, PT, R4, 0x1, PT ;  /* 0x000000010400780c */ /* 0x000fda0003f05270 */
[----:B------:R-:W-:Y:S05]  /*3730*/  @!P0 BRA `(.L_x_1051) ;  /* 0x0000000800188947 */ /* 0x000fea0003800000 */
[----:B------:R-:W2:Y:S02]  /*3740*/  LDC.64 R18, c[0x0][0x3a8] ;  /* 0x0000ea00ff127b82 */ /* 0x000ea40000000a00 */
[----:B--2---:R-:W-:-:S05]  /*3750*/  IMAD.WIDE.U32 R18, R23, 0x4, R18 ;  /* 0x0000000417127825 */ /* 0x004fca00078e0012 */
[----:B------:R-:W2:Y:S01]  /*3760*/  LDG.E R8, desc[UR6][R18.64] ;  /* 0x0000000612087981 */ /* 0x000ea2000c1e1900 */
[----:B------:R-:W-:Y:S01]  /*3770*/  BSSY.RECONVERGENT B0, `(.L_x_1052) ;  /* 0x000001c000007945 */ /* 0x000fe20003800200 */
        /* <DEDUP_REMOVED lines=23> */
.L_x_1053:
[----:B------:R-:W-:Y:S01]  /*38f0*/  IMAD.MOV.U32 R8, RZ, RZ, R14 ;  /* 0x000000ffff087224 */ /* 0x000fe200078e000e */
[----:B------:R-:W-:-:S07]  /*3900*/  MOV R12, 0x3920 ;  /* 0x00003920000c7802 */ /* 0x000fce0000000f00 */
[----:B01----:R-:W-:Y:S05]  /*3910*/  CALL.REL.NOINC `($__internal_2_$__cuda_sm20_rem_u64) ;  /* 0x000000c400647944 */ /* 0x003fea0003c00000 */
[----:B------:R-:W-:-:S07]  /*3920*/  IMAD.MOV.U32 R9, RZ, RZ, R8 ;  /* 0x000000ffff097224 */ /* 0x000fce00078e0008 */
.L_x_1054:
[----:B-1----:R-:W-:Y:S05]  /*3930*/  BSYNC.RECONVERGENT B0 ;  /* 0x0000000000007941 */ /* 0x002fea0003800200 */
.L_x_1052:
[----:B------:R-:W-:-:S05]  /*3940*/  IMAD.WIDE.U32 R20, R23, 0x4, R30 ;  /* 0x0000000417147825 */ /* 0x000fca00078e001e */
        /* <DEDUP_REMOVED lines=14> */
[----:B-1----:R-:W-:Y:S01]  /*3a30*/  MOV R8, RZ ;  /* 0x000000ff00087202 */ /* 0x002fe20000000f00 */
        /* <DEDUP_REMOVED lines=13> */
.L_x_1056:
[----:B------:R-:W-:Y:S01]  /*3b10*/  MOV R37, R7 ;  /* 0x0000000700257202 */ /* 0x000fe20000000f00 */
[----:B------:R-:W-:Y:S01]  /*3b20*/  IMAD.MOV.U32 R7, RZ, RZ, R14 ;  /* 0x000000ffff077224 */ /* 0x000fe200078e000e */
[----:B------:R-:W-:-:S07]  /*3b30*/  MOV R8, 0x3b50 ;  /* 0x00003b5000087802 */ /* 0x000fce0000000f00 */
[----:B0-----:R-:W-:Y:S05]  /*3b40*/  CALL.REL.NOINC `($__internal_1_$__cuda_sm20_div_u64) ;  /* 0x000000bc00c47944 */ /* 0x001fea0003c00000 */
.L_x_1057:
[----:B------:R-:W-:Y:S05]  /*3b50*/  BSYNC.RECONVERGENT B0 ;  /* 0x0000000000007941 */ /* 0x000fea0003800200 */
.L_x_1055:
        /* <DEDUP_REMOVED lines=25> */
.L_x_1059:
[----:B------:R-:W-:Y:S01]  /*3cf0*/  MOV R8, R12 ;  /* 0x0000000c00087202 */ /* 0x000fe20000000f00 */
[----:B------:R-:W-:Y:S01]  /*3d00*/  IMAD.MOV.U32 R6, RZ, RZ, R36 ;  /* 0x000000ffff067224 */ /* 0x000fe200078e0024 */
[----:B------:R-:W-:Y:S01]  /*3d10*/  MOV R12, 0x3d40 ;  /* 0x00003d40000c7802 */ /* 0x000fe20000000f00 */
[----:B------:R-:W-:-:S07]  /*3d20*/  IMAD.MOV.U32 R7, RZ, RZ, R37 ;  /* 0x000000ffff077224 */ /* 0x000fce00078e0025 */
[----:B0-----:R-:W-:Y:S05]  /*3d30*/  CALL.REL.NOINC `($__internal_2_$__cuda_sm20_rem_u64) ;  /* 0x000000c0005c7944 */ /* 0x001fea0003c00000 */
[----:B------:R-:W-:-:S07]  /*3d40*/  MOV R7, R8 ;  /* 0x0000000800077202 */ /* 0x000fce0000000f00 */
.L_x_1060:
[----:B------:R-:W-:Y:S05]  /*3d50*/  BSYNC.RECONVERGENT B0 ;  /* 0x0000000000007941 */ /* 0x000fea0003800200 */
.L_x_1058:
        /* <DEDUP_REMOVED lines=28> */
.L_x_1062:
[----:B------:R-:W-:Y:S01]  /*3f20*/  IMAD.MOV.U32 R6, RZ, RZ, R36 ;  /* 0x000000ffff067224 */ /* 0x000fe200078e0024 */
[----:B------:R-:W-:Y:S01]  /*3f30*/  MOV R8, 0x3f60 ;  /* 0x00003f6000087802 */ /* 0x000fe20000000f00 */
[----:B------:R-:W-:-:S07]  /*3f40*/  IMAD.MOV.U32 R7, RZ, RZ, R9 ;  /* 0x000000ffff077224 */ /* 0x000fce00078e0009 */
[----:B0-----:R-:W-:Y:S05]  /*3f50*/  CALL.REL.NOINC `($__internal_1_$__cuda_sm20_div_u64) ;  /* 0x000000b800c07944 */ /* 0x001fea0003c00000 */
[----:B------:R-:W-:Y:S01]  /*3f60*/  MOV R6, R36 ;  /* 0x0000002400067202 */ /* 0x000fe20000000f00 */
[----:B------:R-:W-:-:S07]  /*3f70*/  IMAD.MOV.U32 R7, RZ, RZ, R37 ;  /* 0x000000ffff077224 */ /* 0x000fce00078e0025 */
.L_x_1063:
[----:B------:R-:W-:Y:S05]  /*3f80*/  BSYNC.RECONVERGENT B0 ;  /* 0x0000000000007941 */ /* 0x000fea0003800200 */
.L_x_1061:
[----:B------:R-:W-:-:S07]  /*3f90*/  VIADD R23, R23, 0x2 ;  /* 0x0000000217177836 */ /* 0x000fce0000000000 */
.L_x_1051:
[----:B------:R-:W2:Y:S02]  /*3fa0*/  LDCU UR4, c[0x0][0x3c8] ;  /* 0x00007900ff0477ac */ /* 0x000ea40008000800 */
[----:B--2---:R-:W-:-:S04]  /*3fb0*/  ULOP3.LUT UR4, UR4, 0x1, URZ, 0xc0, !UPT ;  /* 0x0000000104047892 */ /* 0x004fc8000f8ec0ff */
[----:B------:R-:W-:-:S09]  /*3fc0*/  UISETP.NE.U32.AND UP0, UPT, UR4, 0x1, UPT ;  /* 0x000000010400788c */ /* 0x000fd2000bf05070 */
[----:B------:R-:W-:Y:S05]  /*3fd0*/  BRA.U UP0, `(.L_x_1025) ;  /* 0x00000001008c7547 */ /* 0x000fea000b800000 */
[----:B------:R-:W2:Y:S02]  /*3fe0*/  LDC.64 R8, c[0x0][0x3a8] ;  /* 0x0000ea00ff087b82 */ /* 0x000ea40000000a00 */
[----:B--2---:R-:W-:-:S06]  /*3ff0*/  IMAD.WIDE.U32 R8, R23, 0x4, R8 ;  /* 0x0000000417087825 */ /* 0x004fcc00078e0008 */
        /* <DEDUP_REMOVED lines=23> */
[----:B------:R-:W-:-:S05]  /*4170*/  @!P1 LOP3.LUT R6, RZ, R15, RZ, 0x33, !PT ;  /* 0x0000000fff069212 */ /* 0x000fca00078e33ff */
[----:B------:R-:W-:Y:S01]  /*4180*/  IMAD.MOV.U32 R8, RZ, RZ, R6 ;  /* 0x000000ffff087224 */ /* 0x000fe200078e0006 */
[----:B------:R-:W-:Y:S06]  /*4190*/  BRA `(.L_x_1066) ;  /* 0x0000000000107947 */ /* 0x000fec0003800000 */
.L_x_1065:
[----:B------:R-:W-:Y:S01]  /*41a0*/  IMAD.MOV.U32 R8, RZ, RZ, R15 ;  /* 0x000000ffff087224 */ /* 0x000fe200078e000f */
[----:B------:R-:W-:Y:S02]  /*41b0*/  MOV R9, R14 ;  /* 0x0000000e00097202 */ /* 0x000fe40000000f00 */
[----:B------:R-:W-:-:S07]  /*41c0*/  MOV R12, 0x41e0 ;  /* 0x000041e0000c7802 */ /* 0x000fce0000000f00 */
[----:B01----:R-:W-:Y:S05]  /*41d0*/  CALL.REL.NOINC `($__internal_2_$__cuda_sm20_rem_u64) ;  /* 0x000000bc00347944 */ /* 0x003fea0003c00000 */
.L_x_1066:
[----:B-1----:R-:W-:Y:S05]  /*41e0*/  BSYNC.RECONVERGENT B0 ;  /* 0x0000000000007941 */ /* 0x002fea0003800200 */
.L_x_1064:
[----:B------:R-:W-:-:S05]  /*41f0*/  IMAD.WIDE.U32 R6, R23, 0x4, R30 ;  /* 0x0000000417067825 */ /* 0x000fca00078e001e */
[----:B------:R2:W-:Y:S02]  /*4200*/  STG.E desc[UR6][R6.64], R8 ;  /* 0x0000000806007986 */ /* 0x0005e4000c101906 */
.L_x_1025:
[----:B------:R-:W-:Y:S01]  /*4210*/  ISETP.GE.U32.AND P0, PT, R17, 0x7, PT ;  /* 0x000000071100780c */ /* 0x000fe20003f06070 */
[----:B------:R-:W-:-:S12]  /*4220*/  IMAD.MOV.U32 R17, RZ, RZ, RZ ;  /* 0x000000ffff117224 */ /* 0x000fd800078e00ff */
[----:B------:R-:W-:Y:S05]  /*4230*/  @!P0 BRA `(.L_x_1067) ;  /* 0x0000001000088947 */ /* 0x000fea0003800000 */
[----:B------:R-:W-:-:S07]  /*4240*/  IMAD.MOV.U32 R17, RZ, RZ, RZ ;  /* 0x000000ffff117224 */ /* 0x000fce00078e00ff */
.L_x_1084:
[----:B------:R-:W3:Y:S01]  /*4250*/  LDC.64 R38, c[0x0][0x3a8] ;  /* 0x0000ea00ff267b82 */ /* 0x000ee20000000a00 */
[----:B------:R-:W-:-:S05]  /*4260*/  IMAD.WIDE.U32 R36, R17, 0x4, R30 ;  /* 0x0000000411247825 */ /* 0x000fca00078e001e */
[----:B------:R-:W4:Y:S02]  /*4270*/  LDG.E R33, desc[UR6][R36.64] ;  /* 0x0000000624217981 */ /* 0x000f24000c1e1900 */
[----:B------:R-:W5:Y:S08]  /*4280*/  LDC.64 R40, c[0x0][0x3b0] ;  /* 0x0000ec00ff287b82 */ /* 0x000f700000000a00 */
[----:B------:R-:W0:Y:S01]  /*4290*/  LDC.64 R22, c[0x0][0x3b8] ;  /* 0x0000ee00ff167b82 */ /* 0x000e220000000a00 */
[----:B---3--:R-:W-:-:S05]  /*42a0*/  IMAD.WIDE.U32 R38, R17, 0x4, R38 ;  /* 0x0000000411267825 */ /* 0x008fca00078e0026 */
[----:B------:R-:W3:Y:S01]  /*42b0*/  LDG.E R16, desc[UR6][R38.64] ;  /* 0x0000000626107981 */ /* 0x000ee2000c1e1900 */
[----:B-----5:R-:W-:-:S05]  /*42c0*/  IMAD.WIDE.U32 R40, R17, 0x8, R40 ;  /* 0x0000000811287825 */ /* 0x020fca00078e0028 */
[----:B--2---:R-:W2:Y:S01]  /*42d0*/  LDG.E.64 R8, desc[UR6][R40.64] ;  /* 0x0000000628087981 */ /* 0x004ea2000c1e1b00 */
[----:B0-----:R-:W-:-:S05]  /*42e0*/  IMAD.WIDE.U32 R22, R17, 0x8, R22 ;  /* 0x0000000811167825 */ /* 0x001fca00078e0016 */
[----:B------:R-:W5:Y:S01]  /*42f0*/  LDG.E.64 R6, desc[UR6][R22.64] ;  /* 0x0000000616067981 */ /* 0x000f62000c1e1b00 */
[----:B------:R-:W-:Y:S01]  /*4300*/  HFMA2 R14, -RZ, RZ, 0, 5.9604644775390625e-08 ;  /* 0x00000001ff0e7431 */ /* 0x000fe200000001ff */
[----:B------:R-:W-:Y:S01]  /*4310*/  BSSY.RECONVERGENT B1, `(.L_x_1068) ;  /* 0x0000019000017945 */ /* 0x000fe20003800200 */
[----:B---3--:R-:W0:Y:S08]  /*4320*/  I2F.F64.U32 R18, R16 ;  /* 0x0000001000127312 */ /* 0x008e300000201800 */
[----:B0-----:R-:W0:Y:S01]  /*4330*/  MUFU.RCP64H R15, R19 ;  /* 0x00000013000f7308 */ /* 0x001e220000001800 */
[----:B----4-:R-:W-:Y:S01]  /*4340*/  IMAD.IADD R32, R16, 0x1, -R33 ;  /* 0x0000000110207824 */ /* 0x010fe200078e0a21 */
[----:B0-----:R-:W-:-:S08]  /*4350*/  DFMA R12, -R18, R14, 1 ;  /* 0x3ff00000120c742b */ /* 0x001fd0000000010e */
[----:B------:R-:W-:Y:S02]  /*4360*/  DFMA R20, R12, R12, R12 ;  /* 0x0000000c0c14722b */ /* 0x000fe4000000000c */
[----:B------:R-:W2:Y:S06]  /*4370*/  I2F.F64.U32 R12, R32 ;  /* 0x00000020000c7312 */ /* 0x000eac0000201800 */
[----:B------:R-:W-:Y:S02]  /*4380*/  DFMA R20, R14, R20, R14 ;  /* 0x000000140e14722b */ /* 0x000fe4000000000e */
[----:B------:R-:W5:Y:S01]  /*4390*/  I2F.F64.U32 R14, R33 ;  /* 0x00000021000e7312 */ /* 0x000f620000201800 */
[----:B--2---:R-:W-:-:S05]  /*43a0*/  DMUL R8, R8, R12 ;  /* 0x0000000c08087228 */ /* 0x004fca0000000000 */
[----:B------:R-:W-:-:S03]  /*43b0*/  DFMA R12, -R18, R20, 1 ;  /* 0x3ff00000120c742b */ /* 0x000fc60000000114 */
[----:B-----5:R-:W-:-:S05]  /*43c0*/  DFMA R14, R6, R14, R8 ;  /* 0x0000000e060e722b */ /* 0x020fca0000000008 */
[----:B------:R-:W-:-:S08]  /*43d0*/  DFMA R12, R20, R12, R20 ;  /* 0x0000000c140c722b */ /* 0x000fd00000000014 */
[----:B------:R-:W-:-:S08]  /*43e0*/  DMUL R8, R14, R12 ;  /* 0x0000000c0e087228 */ /* 0x000fd00000000000 */
[----:B------:R-:W-:-:S08]  /*43f0*/  DFMA R6, -R18, R8, R14 ;  /* 0x000000081206722b */ /* 0x000fd0000000010e */
[----:B------:R-:W-:Y:S01]  /*4400*/  DFMA R8, R12, R6, R8 ;  /* 0x000000060c08722b */ /* 0x000fe20000000008 */
[----:B------:R-:W-:-:S09]  /*4410*/  FSETP.GEU.AND P1, PT, |R15|, 6.5827683646048100446e-37, PT ;  /* 0x036000000f00780b */ /* 0x000fd20003f2e200 */
[----:B------:R-:W-:-:S05]  /*4420*/  FFMA R6, RZ, R19, R9 ;  /* 0x00000013ff067223 */ /* 0x000fca0000000009 */
[----:B------:R-:W-:-:S13]  /*4430*/  FSETP.GT.AND P0, PT, |R6|, 1.469367938527859385e-39, PT ;  /* 0x001000000600780b */ /* 0x000fda0003f04200 */
[----:B------:R-:W-:Y:S05]  /*4440*/  @P0 BRA P1, `(.L_x_1069) ;  /* 0x0000000000140947 */ /* 0x000fea0000800000 */
[----:B------:R-:W-:Y:S01]  /*4450*/  IMAD.MOV.U32 R12, RZ, RZ, R14 ;  /* 0x000000ffff0c7224 */ /* 0x000fe200078e000e */
[----:B------:R-:W-:Y:S02]  /*4460*/  MOV R13, R15 ;  /* 0x0000000f000d7202 */ /* 0x000fe40000000f00 */
[----:B------:R-:W-:-:S07]  /*4470*/  MOV R6, 0x4490 ;  /* 0x0000449000067802 */ /* 0x000fce0000000f00 */
[----:B-1----:R-:W-:Y:S05]  /*4480*/  CALL.REL.NOINC `($__internal_0_$__cuda_sm20_div_rn_f64_full) ;  /* 0x000000ac00ec7944 */ /* 0x002fea0003c00000 */
[----:B------:R-:W-:-:S07]  /*4490*/  IMAD.MOV.U32 R9, RZ, RZ, R7 ;  /* 0x000000ffff097224 */ /* 0x000fce00078e0007 */
.L_x_1069:
[----:B-1----:R-:W-:Y:S05]  /*44a0*/  BSYNC.RECONVERGENT B1 ;  /* 0x0000000000017941 */ /* 0x002fea0003800200 */
.L_x_1068:
[----:B------:R-:W-:-:S05]  /*44b0*/  IMAD.WIDE.U32 R20, R17, 0x8, R28 ;  /* 0x0000000811147825 */ /* 0x000fca00078e001c */
[----:B------:R0:W-:Y:S04]  /*44c0*/  STG.E.64 desc[UR6][R20.64], R8 ;  /* 0x0000000814007986 */ /* 0x0001e8000c101b06 */
[----:B------:R-:W2:Y:S04]  /*44d0*/  LDG.E R16, desc[UR6][R38.64+0x4] ;  /* 0x0000040626107981 */ /* 0x000ea8000c1e1900 */
[----:B------:R-:W3:Y:S04]  /*44e0*/  LDG.E R43, desc[UR6][R36.64+0x4] ;  /* 0x00000406242b7981 */ /* 0x000ee8000c1e1900 */
[----:B------:R-:W4:Y:S04]  /*44f0*/  LDG.E.64 R12, desc[UR6][R40.64+0x8] ;  /* 0x00000806280c7981 */ /* 0x000f28000c1e1b00 */
[----:B------:R-:W5:Y:S01]  /*4500*/  LDG.E.64 R6, desc[UR6][R22.64+0x8] ;  /* 0x0000080616067981 */ /* 0x000f62000c1e1b00 */
[----:B------:R-:W-:Y:S01]  /*4510*/  IMAD.MOV.U32 R14, RZ, RZ, 0x1 ;  /* 0x00000001ff0e7424 */ /* 0x000fe200078e00ff */
[----:B------:R-:W-:Y:S01]  /*4520*/  BSSY.RECONVERGENT B1, `(.L_x_1070) ;  /* 0x0000017000017945 */ /* 0x000fe20003800200 */
[----:B--2---:R-:W1:Y:S01]  /*4530*/  I2F.F64.U32 R18, R16 ;  /* 0x0000001000127312 */ /* 0x004e620000201800 */
[----:B---3--:R-:W-:-:S07]  /*4540*/  IADD3 R42, PT, PT, R16, -R43, RZ ;  /* 0x8000002b102a7210 */ /* 0x008fce0007ffe0ff */
[----:B-1----:R-:W1:Y:S02]  /*4550*/  MUFU.RCP64H R15, R19 ;  /* 0x00000013000f7308 */ /* 0x002e640000001800 */
[----:B-1----:R-:W-:-:S08]  /*4560*/  DFMA R32, -R18, R14, 1 ;  /* 0x3ff000001220742b */ /* 0x002fd0000000010e */
[----:B------:R-:W-:Y:S02]  /*4570*/  DFMA R34, R32, R32, R32 ;  /* 0x000000202022722b */ /* 0x000fe40000000020 */
[----:B------:R-:W4:Y:S06]  /*4580*/  I2F.F64.U32 R32, R42 ;  /* 0x0000002a00207312 */ /* 0x000f2c0000201800 */
[----:B0-----:R-:W-:Y:S02]  /*4590*/  DFMA R8, R14, R34, R14 ;  /* 0x000000220e08722b */ /* 0x001fe4000000000e */
[----:B------:R-:W5:Y:S01]  /*45a0*/  I2F.F64.U32 R14, R43 ;  /* 0x0000002b000e7312 */ /* 0x000f620000201800 */
[----:B----4-:R-:W-:-:S05]  /*45b0*/  DMUL R12, R12, R32 ;  /* 0x000000200c0c7228 */ /* 0x010fca0000000000 */
[----:B------:R-:W-:-:S03]  /*45c0*/  DFMA R32, -R18, R8, 1 ;  /* 0x3ff000001220742b */ /* 0x000fc60000000108 */
[----:B-----5:R-:W-:-:S05]  /*45d0*/  DFMA R12, R6, R14, R12 ;  /* 0x0000000e060c722b */ /* 0x020fca000000000c */
[----:B------:R-:W-:-:S08]  /*45e0*/  DFMA R8, R8, R32, R8 ;  /* 0x000000200808722b */ /* 0x000fd00000000008 */
[----:B------:R-:W-:Y:S01]  /*45f0*/  DMUL R6, R12, R8 ;  /* 0x000000080c067228 */ /* 0x000fe20000000000 */
[----:B------:R-:W-:-:S07]  /*4600*/  FSETP.GEU.AND P1, PT, |R13|, 6.5827683646048100446e-37, PT ;  /* 0x036000000d00780b */ /* 0x000fce0003f2e200 */
[----:B------:R-:W-:-:S08]  /*4610*/  DFMA R14, -R18, R6, R12 ;  /* 0x00000006120e722b */ /* 0x000fd0000000010c */
[----:B------:R-:W-:-:S10]  /*4620*/  DFMA R8, R8, R14, R6 ;  /* 0x0000000e0808722b */ /* 0x000fd40000000006 */
[----:B------:R-:W-:-:S05]  /*4630*/  FFMA R6, RZ, R19, R9 ;  /* 0x00000013ff067223 */ /* 0x000fca0000000009 */
[----:B------:R-:W-:-:S13]  /*4640*/  FSETP.GT.AND P0, PT, |R6|, 1.469367938527859385e-39, PT ;  /* 0x001000000600780b */ /* 0x000fda0003f04200 */
[----:B------:R-:W-:Y:S05]  /*4650*/  @P0 BRA P1, `(.L_x_1071) ;  /* 0x00000000000c0947 */ /* 0x000fea0000800000 */
[----:B------:R-:W-:-:S07]  /*4660*/  MOV R6, 0x4680 ;  /* 0x0000468000067802 */ /* 0x000fce0000000f00 */
[----:B------:R-:W-:Y:S05]  /*4670*/  CALL.REL.NOINC `($__internal_0_$__cuda_sm20_div_rn_f64_full) ;  /* 0x000000ac00707944 */ /* 0x000fea0003c00000 */
[----:B------:R-:W-:-:S07]  /*4680*/  IMAD.MOV.U32 R9, RZ, RZ, R7 ;  /* 0x000000ffff097224 */ /* 0x000fce00078e0007 */
.L_x_1071:
[----:B------:R-:W-:Y:S05]  /*4690*/  BSYNC.RECONVERGENT B1 ;  /* 0x0000000000017941 */ /* 0x000fea0003800200 */
.L_x_1070:
        /* <DEDUP_REMOVED lines=29> */
.L_x_1073:
[----:B------:R-:W-:Y:S05]  /*4870*/  BSYNC.RECONVERGENT B1 ;  /* 0x0000000000017941 */ /* 0x000fea0003800200 */
.L_x_1072:
        /* <DEDUP_REMOVED lines=29> */
.L_x_1075:
[----:B------:R-:W-:Y:S05]  /*4a50*/  BSYNC.RECONVERGENT B1 ;  /* 0x0000000000017941 */ /* 0x000fea0003800200 */
.L_x_1074:
        /* <DEDUP_REMOVED lines=29> */
.L_x_1077:
[----:B------:R-:W-:Y:S05]  /*4c30*/  BSYNC.RECONVERGENT B1 ;  /* 0x0000000000017941 */ /* 0x000fea0003800200 */
.L_x_1076:
        /* <DEDUP_REMOVED lines=29> */
.L_x_1079:
[----:B------:R-:W-:Y:S05]  /*4e10*/  BSYNC.RECONVERGENT B1 ;  /* 0x0000000000017941 */ /* 0x000fea0003800200 */
.L_x_1078:
        /* <DEDUP_REMOVED lines=29> */
.L_x_1081:
[----:B------:R-:W-:Y:S05]  /*4ff0*/  BSYNC.RECONVERGENT B1 ;  /* 0x0000000000017941 */ /* 0x000fea0003800200 */
.L_x_1080:
        /* <DEDUP_REMOVED lines=9> */
[----:B0-----:R-:W-:Y:S08]  /*5090*/  I2F.F64.U32 R8, R37 ;  /* 0x0000002500087312 */ /* 0x001ff00000201800 */
[----:B-1----:R-:W0:Y:S02]  /*50a0*/  MUFU.RCP64H R13, R19 ;  /* 0x00000013000d7308 */ /* 0x002e240000001800 */
[----:B0-----:R-:W-:-:S08]  /*50b0*/  DFMA R6, -R18, R12, 1 ;  /* 0x3ff000001206742b */ /* 0x001fd0000000010c */
[----:B------:R-:W-:Y:S02]  /*50c0*/  DFMA R14, R6, R6, R6 ;  /* 0x00000006060e722b */ /* 0x000fe40000000006 */
[----:B------:R-:W4:Y:S06]  /*50d0*/  I2F.F64.U32 R6, R16 ;  /* 0x0000001000067312 */ /* 0x000f2c0000201800 */
[----:B------:R-:W-:-:S08]  /*50e0*/  DFMA R14, R12, R14, R12 ;  /* 0x0000000e0c0e722b */ /* 0x000fd0000000000c */
[----:B------:R-:W-:Y:S02]  /*50f0*/  DFMA R12, -R18, R14, 1 ;  /* 0x3ff00000120c742b */ /* 0x000fe4000000010e */
[----:B----4-:R-:W-:-:S06]  /*5100*/  DMUL R6, R40, R6 ;  /* 0x0000000628067228 */ /* 0x010fcc0000000000 */
[----:B------:R-:W-:Y:S02]  /*5110*/  DFMA R12, R14, R12, R14 ;  /* 0x0000000c0e0c722b */ /* 0x000fe4000000000e */
[----:B-----5:R-:W-:-:S08]  /*5120*/  DFMA R22, R22, R8, R6 ;  /* 0x000000081616722b */ /* 0x020fd00000000006 */
[----:B------:R-:W-:Y:S02]  /*5130*/  DMUL R8, R22, R12 ;  /* 0x0000000c16087228 */ /* 0x000fe40000000000 */
[----:B------:R-:W-:-:S06]  /*5140*/  FSETP.GEU.AND P1, PT, |R23|, 6.5827683646048100446e-37, PT ;  /* 0x036000001700780b */ /* 0x000fcc0003f2e200 */
[----:B------:R-:W-:-:S08]  /*5150*/  DFMA R6, -R18, R8, R22 ;  /* 0x000000081206722b */ /* 0x000fd00000000116 */
[----:B------:R-:W-:-:S10]  /*5160*/  DFMA R8, R12, R6, R8 ;  /* 0x000000060c08722b */ /* 0x000fd40000000008 */
[----:B------:R-:W-:-:S05]  /*5170*/  FFMA R6, RZ, R19, R9 ;  /* 0x00000013ff067223 */ /* 0x000fca0000000009 */
[----:B------:R-:W-:-:S13]  /*5180*/  FSETP.GT.AND P0, PT, |R6|, 1.469367938527859385e-39, PT ;  /* 0x001000000600780b */ /* 0x000fda0003f04200 */
[----:B------:R-:W-:Y:S05]  /*5190*/  @P0 BRA P1, `(.L_x_1083) ;  /* 0x0000000000140947 */ /* 0x000fea0000800000 */
[----:B------:R-:W-:Y:S01]  /*51a0*/  IMAD.MOV.U32 R12, RZ, RZ, R22 ;  /* 0x000000ffff0c7224 */ /* 0x000fe200078e0016 */
[----:B------:R-:W-:Y:S01]  /*51b0*/  MOV R6, 0x51e0 ;  /* 0x000051e000067802 */ /* 0x000fe20000000f00 */
[----:B------:R-:W-:-:S07]  /*51c0*/  IMAD.MOV.U32 R13, RZ, RZ, R23 ;  /* 0x000000ffff0d7224 */ /* 0x000fce00078e0017 */
[----:B------:R-:W-:Y:S05]  /*51d0*/  CALL.REL.NOINC `($__internal_0_$__cuda_sm20_div_rn_f64_full) ;  /* 0x000000a000987944 */ /* 0x000fea0003c00000 */
[----:B------:R-:W-:-:S07]  /*51e0*/  MOV R9, R7 ;  /* 0x0000000700097202 */ /* 0x000fce0000000f00 */
.L_x_1083:
[----:B------:R-:W-:Y:S05]  /*51f0*/  BSYNC.RECONVERGENT B1 ;  /* 0x0000000000017941 */ /* 0x000fea0003800200 */
.L_x_1082:
[----:B------:R-:W-:Y:S01]  /*5200*/  ULOP3.LUT UR4, UR8, 0x7ffffff8, URZ, 0xc0, !UPT ;  /* 0x7ffffff808047892 */ /* 0x000fe2000f8ec0ff */
[----:B------:R3:W-:Y:S01]  /*5210*/  STG.E.64 desc[UR6][R20.64+0x38], R8 ;  /* 0x0000380814007986 */ /* 0x0007e2000c101b06 */
[----:B------:R-:W-:-:S05]  /*5220*/  VIADD R17, R17, 0x8 ;  /* 0x0000000811117836 */ /* 0x000fca0000000000 */
[----:B------:R-:W-:-:S13]  /*5230*/  ISETP.NE.AND P0, PT, R17, UR4, PT ;  /* 0x0000000411007c0c */ /* 0x000fda000bf05270 */
[----:B---3--:R-:W-:Y:S05]  /*5240*/  @P0 BRA `(.L_x_1084) ;  /* 0xfffffff000000947 */ /* 0x008fea000383ffff */
[----:B------:R-:W-:-:S07]  /*5250*/  IMAD.U32 R17, RZ, RZ, UR4 ;  /* 0x00000004ff117e24 */ /* 0x000fce000f8e00ff */
.L_x_1067:
[----:B------:R-:W3:Y:S02]  /*5260*/  LDCU UR4, c[0x0][0x3c8] ;  /* 0x00007900ff0477ac */ /* 0x000ee40008000800 */
[----:B---3--:R-:W-:-:S09]  /*5270*/  ULOP3.LUT UP0, UR4, UR4, 0x7, URZ, 0xc0, !UPT ;  /* 0x0000000704047892 */ /* 0x008fd2000f80c0ff */
[----:B------:R-:W-:Y:S05]  /*5280*/  BRA.U !UP0, `(.L_x_1085) ;  /* 0x0000001108047547 */ /* 0x000fea000b800000 */
[----:B------:R-:W-:-:S04]  /*5290*/  UIADD3 UR4, UPT, UPT, UR4, -0x1, URZ ;  /* 0xffffffff04047890 */ /* 0x000fc8000fffe0ff */
[----:B------:R-:W-:-:S09]  /*52a0*/  UISETP.GE.U32.AND UP0, UPT, UR4, 0x3, UPT ;  /* 0x000000030400788c */ /* 0x000fd2000bf06070 */
[----:B------:R-:W-:Y:S05]  /*52b0*/  BRA.U !UP0, `(.L_x_1086) ;  /* 0x0000000908147547 */ /* 0x000fea000b800000 */
        /* <DEDUP_REMOVED lines=37> */
.L_x_1088:
[----:B-1----:R-:W-:Y:S05]  /*5510*/  BSYNC.RECONVERGENT B1 ;  /* 0x0000000000017941 */ /* 0x002fea0003800200 */
.L_x_1087:
        /* <DEDUP_REMOVED lines=30> */
.L_x_1090:
[----:B------:R-:W-:Y:S05]  /*5700*/  BSYNC.RECONVERGENT B1 ;  /* 0x0000000000017941 */ /* 0x000fea0003800200 */
.L_x_1089:
        /* <DEDUP_REMOVED lines=29> */
.L_x_1092:
[----:B------:R-:W-:Y:S05]  /*58e0*/  BSYNC.RECONVERGENT B1 ;  /* 0x0000000000017941 */ /* 0x000fea0003800200 */
.L_x_1091:
        /* <DEDUP_REMOVED lines=31> */
.L_x_1094:
[----:B------:R-:W-:Y:S05]  /*5ae0*/  BSYNC.RECONVERGENT B1 ;  /* 0x0000000000017941 */ /* 0x000fea0003800200 */
.L_x_1093:
[----:B------:R3:W-:Y:S01]  /*5af0*/  STG.E.64 desc[UR6][R20.64+0x18], R8 ;  /* 0x0000180814007986 */ /* 0x0007e2000c101b06 */
[----:B------:R-:W-:-:S07]  /*5b00*/  VIADD R17, R17, 0x4 ;  /* 0x0000000411117836 */ /* 0x000fce0000000000 */
.L_x_1086:
[----:B------:R-:W-:-:S13]  /*5b10*/  ISETP.NE.AND P0, PT, R4, RZ, PT ;  /* 0x000000ff0400720c */ /* 0x000fda0003f05270 */
[----:B------:R-:W-:Y:S05]  /*5b20*/  @!P0 BRA `(.L_x_1085) ;  /* 0x0000000400dc8947 */ /* 0x000fea0003800000 */
[----:B------:R-:W-:-:S13]  /*5b30*/  ISETP.NE.AND P0, PT, R4, 0x1, PT ;  /* 0x000000010400780c */ /* 0x000fda0003f05270 */
[----:B------:R-:W-:Y:S05]  /*5b40*/  @!P0 BRA `(.L_x_1095) ;  /* 0x0000000400248947 */ /* 0x000fea0003800000 */
[----:B------:R-:W4:Y:S01]  /*5b50*/  LDC.64 R36, c[0x0][0x3a8] ;  /* 0x0000ea00ff247b82 */ /* 0x000f220000000a00 */
[----:B------:R-:W-:-:S05]  /*5b60*/  IMAD.WIDE.U32 R22, R17, 0x4, R30 ;  /* 0x0000000411167825 */ /* 0x000fca00078e001e */
[----:B------:R-:W5:Y:S02]  /*5b70*/  LDG.E R35, desc[UR6][R22.64] ;  /* 0x0000000616237981 */ /* 0x000f64000c1e1900 */
[----:B------:R-:W0:Y:S08]  /*5b80*/  LDC.64 R38, c[0x0][0x3b0] ;  /* 0x0000ec00ff267b82 */ /* 0x000e300000000a00 */
[----:B---3--:R-:W3:Y:S01]  /*5b90*/  LDC.64 R20, c[0x0][0x3b8] ;  /* 0x0000ee00ff147b82 */ /* 0x008ee20000000a00 */
[----:B----4-:R-:W-:-:S05]  /*5ba0*/  IMAD.WIDE.U32 R36, R17, 0x4, R36 ;  /* 0x0000000411247825 */ /* 0x010fca00078e0024 */
[----:B------:R-:W4:Y:S01]  /*5bb0*/  LDG.E R16, desc[UR6][R36.64] ;  /* 0x0000000624107981 */ /* 0x000f22000c1e1900 */
[----:B0-----:R-:W-:-:S05]  /*5bc0*/  IMAD.WIDE.U32 R38, R17, 0x8, R38 ;  /* 0x0000000811267825 */ /* 0x001fca00078e0026 */
[----:B--2---:R-:W2:Y:S01]  /*5bd0*/  LDG.E.64 R8, desc[UR6][R38.64] ;  /* 0x0000000626087981 */ /* 0x004ea2000c1e1b00 */
[----:B---3--:R-:W-:-:S05]  /*5be0*/  IMAD.WIDE.U32 R20, R17, 0x8, R20 ;  /* 0x0000000811147825 */ /* 0x008fca00078e0014 */
[----:B------:R-:W3:Y:S01]  /*5bf0*/  LDG.E.64 R6, desc[UR6][R20.64] ;  /* 0x0000000614067981 */ /* 0x000ee2000c1e1b00 */
[----:B------:R-:W-:Y:S01]  /*5c00*/  IMAD.MOV.U32 R14, RZ, RZ, 0x1 ;  /* 0x00000001ff0e7424 */ /* 0x000fe200078e00ff */
[----:B------:R-:W-:Y:S01]  /*5c10*/  BSSY.RECONVERGENT B1, `(.L_x_1096) ;  /* 0x0000019000017945 */ /* 0x000fe20003800200 */
[----:B----4-:R-:W0:Y:S08]  /*5c20*/  I2F.F64.U32 R18, R16 ;  /* 0x0000001000127312 */ /* 0x010e300000201800 */
[----:B0-----:R-:W0:Y:S01]  /*5c30*/  MUFU.RCP64H R15, R19 ;  /* 0x00000013000f7308 */ /* 0x001e220000001800 */
[----:B-----5:R-:W-:Y:S01]  /*5c40*/  IADD3 R34, PT, PT, R16, -R35, RZ ;  /* 0x8000002310227210 */ /* 0x020fe20007ffe0ff */
[----:B0-----:R-:W-:-:S08]  /*5c50*/  DFMA R12, -R18, R14, 1 ;  /* 0x3ff00000120c742b */ /* 0x001fd0000000010e */
[----:B------:R-:W-:Y:S02]  /*5c60*/  DFMA R32, R12, R12, R12 ;  /* 0x0000000c0c20722b */ /* 0x000fe4000000000c */
[----:B------:R-:W2:Y:S06]  /*5c70*/  I2F.F64.U32 R12, R34 ;  /* 0x00000022000c7312 */ /* 0x000eac0000201800 */
[----:B------:R-:W-:Y:S02]  /*5c80*/  DFMA R32, R14, R32, R14 ;  /* 0x000000200e20722b */ /* 0x000fe4000000000e */
[----:B------:R-:W3:Y:S01]  /*5c90*/  I2F.F64.U32 R14, R35 ;  /* 0x00000023000e7312 */ /* 0x000ee20000201800 */
[----:B--2---:R-:W-:-:S05]  /*5ca0*/  DMUL R8, R8, R12 ;  /* 0x0000000c08087228 */ /* 0x004fca0000000000 */
[----:B------:R-:W-:-:S03]  /*5cb0*/  DFMA R12, -R18, R32, 1 ;  /* 0x3ff00000120c742b */ /* 0x000fc60000000120 */
[----:B---3--:R-:W-:-:S05]  /*5cc0*/  DFMA R14, R6, R14, R8 ;  /* 0x0000000e060e722b */ /* 0x008fca0000000008 */
        /* <DEDUP_REMOVED lines=9> */
[----:B------:R-:W-:Y:S01]  /*5d60*/  MOV R6, 0x5d90 ;  /* 0x00005d9000067802 */ /* 0x000fe20000000f00 */
[----:B------:R-:W-:-:S07]  /*5d70*/  IMAD.MOV.U32 R13, RZ, RZ, R15 ;  /* 0x000000ffff0d7224 */ /* 0x000fce00078e000f */
[----:B-1----:R-:W-:Y:S05]  /*5d80*/  CALL.REL.NOINC `($__internal_0_$__cuda_sm20_div_rn_f64_full) ;  /* 0x0000009400ac7944 */ /* 0x002fea0003c00000 */
[----:B------:R-:W-:-:S07]  /*5d90*/  MOV R9, R7 ;  /* 0x0000000700097202 */ /* 0x000fce0000000f00 */
.L_x_1097:
[----:B-1----:R-:W-:Y:S05]  /*5da0*/  BSYNC.RECONVERGENT B1 ;  /* 0x0000000000017941 */ /* 0x002fea0003800200 */
.L_x_1096:
        /* <DEDUP_REMOVED lines=9> */
[----:B---3--:R-:W-:-:S07]  /*5e40*/  IMAD.IADD R16, R36, 0x1, -R23 ;  /* 0x0000000124107824 */ /* 0x008fce00078e0a17 */
        /* <DEDUP_REMOVED lines=17> */
[----:B------:R-:W-:Y:S01]  /*5f60*/  MOV R12, R20 ;  /* 0x00000014000c7202 */ /* 0x000fe20000000f00 */
[----:B------:R-:W-:Y:S01]  /*5f70*/  IMAD.MOV.U32 R13, RZ, RZ, R21 ;  /* 0x000000ffff0d7224 */ /* 0x000fe200078e0015 */
[----:B------:R-:W-:-:S07]  /*5f80*/  MOV R6, 0x5fa0 ;  /* 0x00005fa000067802 */ /* 0x000fce0000000f00 */
[----:B------:R-:W-:Y:S05]  /*5f90*/  CALL.REL.NOINC `($__internal_0_$__cuda_sm20_div_rn_f64_full) ;  /* 0x0000009400287944 */ /* 0x000fea0003c00000 */
[----:B------:R-:W-:-:S07]  /*5fa0*/  IMAD.MOV.U32 R9, RZ, RZ, R7 ;  /* 0x000000ffff097224 */ /* 0x000fce00078e0007 */
.L_x_1099:
[----:B------:R-:W-:Y:S05]  /*5fb0*/  BSYNC.RECONVERGENT B1 ;  /* 0x0000000000017941 */ /* 0x000fea0003800200 */
.L_x_1098:
[----:B------:R4:W-:Y:S01]  /*5fc0*/  STG.E.64 desc[UR6][R40.64+0x8], R8 ;  /* 0x0000080828007986 */ /* 0x0009e2000c101b06 */
[----:B------:R-:W-:-:S07]  /*5fd0*/  IADD3 R17, PT, PT, R17, 0x2, RZ ;  /* 0x0000000211117810 */ /* 0x000fce0007ffe0ff */
.L_x_1095:
[----:B------:R-:W5:Y:S02]  /*5fe0*/  LDCU UR4, c[0x0][0x3c8] ;  /* 0x00007900ff0477ac */ /* 0x000f640008000800 */
[----:B-----5:R-:W-:-:S04]  /*5ff0*/  ULOP3.LUT UR4, UR4, 0x1, URZ, 0xc0, !UPT ;  /* 0x0000000104047892 */ /* 0x020fc8000f8ec0ff */
[----:B------:R-:W-:-:S09]  /*6000*/  UISETP.NE.U32.AND UP0, UPT, UR4, 0x1, UPT ;  /* 0x000000010400788c */ /* 0x000fd2000bf05070 */
[----:B------:R-:W-:Y:S05]  /*6010*/  BRA.U UP0, `(.L_x_1085) ;  /* 0x0000000100a07547 */ /* 0x000fea000b800000 */
[----:B--234-:R-:W2:Y:S01]  /*6020*/  LDC.64 R8, c[0x0][0x3a8] ;  /* 0x0000ea00ff087b82 */ /* 0x01cea20000000a00 */
[----:B------:R-:W-:-:S05]  /*6030*/  IMAD.WIDE.U32 R12, R17, 0x4, R30 ;  /* 0x00000004110c7825 */ /* 0x000fca00078e001e */
[----:B------:R-:W3:Y:S02]  /*6040*/  LDG.E R33, desc[UR6][R12.64] ;  /* 0x000000060c217981 */ /* 0x000ee4000c1e1900 */
[----:B------:R-:W4:Y:S08]  /*6050*/  LDC.64 R6, c[0x0][0x3b0] ;  /* 0x0000ec00ff067b82 */ /* 0x000f300000000a00 */
[----:B------:R-:W5:Y:S01]  /*6060*/  LDC.64 R14, c[0x0][0x3b8] ;  /* 0x0000ee00ff0e7b82 */ /* 0x000f620000000a00 */
[----:B--2---:R-:W-:-:S05]  /*6070*/  IMAD.WIDE.U32 R8, R17, 0x4, R8 ;  /* 0x0000000411087825 */ /* 0x004fca00078e0008 */
[----:B------:R-:W2:Y:S01]  /*6080*/  LDG.E R16, desc[UR6][R8.64] ;  /* 0x0000000608107981 */ /* 0x000ea2000c1e1900 */
[----:B----4-:R-:W-:-:S06]  /*6090*/  IMAD.WIDE.U32 R6, R17, 0x8, R6 ;  /* 0x0000000811067825 */ /* 0x010fcc00078e0006 */
[----:B------:R-:W4:Y:S01]  /*60a0*/  LDG.E.64 R6, desc[UR6][R6.64] ;  /* 0x0000000606067981 */ /* 0x000f22000c1e1b00 */
[----:B-----5:R-:W-:-:S06]  /*60b0*/  IMAD.WIDE.U32 R14, R17, 0x8, R14 ;  /* 0x00000008110e7825 */ /* 0x020fcc00078e000e */
[----:B------:R-:W5:Y:S01]  /*60c0*/  LDG.E.64 R14, desc[UR6][R14.64] ;  /* 0x000000060e0e7981 */ /* 0x000f62000c1e1b00 */
[----:B------:R-:W-:Y:S01]  /*60d0*/  IMAD.MOV.U32 R20, RZ, RZ, 0x1 ;  /* 0x00000001ff147424 */ /* 0x000fe200078e00ff */
[----:B------:R-:W-:Y:S01]  /*60e0*/  BSSY.RECONVERGENT B1, `(.L_x_1100) ;  /* 0x0000019000017945 */ /* 0x000fe20003800200 */
[----:B--2---:R-:W2:Y:S08]  /*60f0*/  I2F.F64.U32 R18, R16 ;  /* 0x0000001000127312 */ /* 0x004eb00000201800 */
[----:B--2---:R-:W2:Y:S01]  /*6100*/  MUFU.RCP64H R21, R19 ;  /* 0x0000001300157308 */ /* 0x004ea20000001800 */
[----:B---3--:R-:W-:Y:S01]  /*6110*/  IMAD.IADD R32, R16, 0x1, -R33 ;  /* 0x0000000110207824 */ /* 0x008fe200078e0a21 */
[----:B--2---:R-:W-:-:S08]  /*6120*/  DFMA R8, -R18, R20, 1 ;  /* 0x3ff000001208742b */ /* 0x004fd00000000114 */
[----:B------:R-:W-:Y:S02]  /*6130*/  DFMA R22, R8, R8, R8 ;  /* 0x000000080816722b */ /* 0x000fe40000000008 */
[----:B------:R-:W4:Y:S06]  /*6140*/  I2F.F64.U32 R8, R32 ;  /* 0x0000002000087312 */ /* 0x000f2c0000201800 */
[----:B------:R-:W-:Y:S02]  /*6150*/  DFMA R22, R20, R22, R20 ;  /* 0x000000161416722b */ /* 0x000fe40000000014 */
[----:B------:R-:W5:Y:S01]  /*6160*/  I2F.F64.U32 R12, R33 ;  /* 0x00000021000c7312 */ /* 0x000f620000201800 */
[----:B----4-:R-:W-:-:S05]  /*6170*/  DMUL R6, R6, R8 ;  /* 0x0000000806067228 */ /* 0x010fca0000000000 */
        /* <DEDUP_REMOVED lines=10> */
[----:B------:R-:W-:Y:S01]  /*6220*/  MOV R12, R14 ;  /* 0x0000000e000c7202 */ /* 0x000fe20000000f00 */
[----:B------:R-:W-:Y:S01]  /*6230*/  IMAD.MOV.U32 R13, RZ, RZ, R15 ;  /* 0x000000ffff0d7224 */ /* 0x000fe200078e000f */
[----:B------:R-:W-:-:S07]  /*6240*/  MOV R6, 0x6260 ;  /* 0x0000626000067802 */ /* 0x000fce0000000f00 */
[----:B01----:R-:W-:Y:S05]  /*6250*/  CALL.REL.NOINC `($__internal_0_$__cuda_sm20_div_rn_f64_full) ;  /* 0x0000009000787944 */ /* 0x003fea0003c00000 */
[----:B------:R-:W-:-:S07]  /*6260*/  IMAD.MOV.U32 R9, RZ, RZ, R7 ;  /* 0x000000ffff097224 */ /* 0x000fce00078e0007 */
.L_x_1101:
[----:B-1----:R-:W-:Y:S05]  /*6270*/  BSYNC.RECONVERGENT B1 ;  /* 0x0000000000017941 */ /* 0x002fea0003800200 */
.L_x_1100:
[----:B------:R-:W-:-:S05]  /*6280*/  IMAD.WIDE.U32 R6, R17, 0x8, R28 ;  /* 0x0000000811067825 */ /* 0x000fca00078e001c */
[----:B------:R1:W-:Y:S02]  /*6290*/  STG.E.64 desc[UR6][R6.64], R8 ;  /* 0x0000000806007986 */ /* 0x0003e4000c101b06 */
.L_x_1085:
[----:B-12---:R-:W1:Y:S01]  /*62a0*/  LDC R6, c[0x0][0x3c8] ;  /* 0x0000f200ff067b82 */ /* 0x006e620000000800 */
[----:B------:R-:W-:Y:S01]  /*62b0*/  HFMA2 R15, -RZ, RZ, 1.984375, 0 ;  /* 0x3ff00000ff0f7431 */ /* 0x000fe200000001ff */
[----:B------:R-:W-:Y:S01]  /*62c0*/  MOV R12, 0x0 ;  /* 0x00000000000c7802 */ /* 0x000fe20000000f00 */
[----:B------:R-:W-:Y:S01]  /*62d0*/  IMAD.MOV.U32 R13, RZ, RZ, 0x3ff00000 ;  /* 0x3ff00000ff0d7424 */ /* 0x000fe200078e00ff */
[----:B------:R-:W-:Y:S01]  /*62e0*/  CS2R R32, SRZ ;  /* 0x0000000000207805 */ /* 0x000fe2000001ff00 */
[----:B------:R-:W-:Y:S02]  /*62f0*/  IMAD.MOV.U32 R14, RZ, RZ, 0x0 ;  /* 0x00000000ff0e7424 */ /* 0x000fe400078e00ff */
[----:B---34-:R-:W-:-:S03]  /*6300*/  IMAD.MOV.U32 R9, RZ, RZ, RZ ;  /* 0x000000ffff097224 */ /* 0x018fc600078e00ff */
[----:B------:R2:W-:Y:S01]  /*6310*/  STL.128 [R1], R12 ;  /* 0x0000000c01007387 */ /* 0x0005e20000100c00 */
[----:B-1----:R-:W-:-:S05]  /*6320*/  VIADD R7, R6, 0xffffffff ;  /* 0xffffffff06077836 */ /* 0x002fca0000000000 */
[----:B------:R-:W-:-:S13]  /*6330*/  ISETP.GE.U32.AND P0, PT, R7, 0xf, PT ;  /* 0x0000000f0700780c */ /* 0x000fda0003f06070 */
[----:B--2---:R-:W-:Y:S05]  /*6340*/  @!P0 BRA `(.L_x_1102) ;  /* 0x0000000400008947 */ /* 0x004fea0003800000 */
[----:B------:R-:W-:Y:S02]  /*6350*/  MOV R7, RZ ;  /* 0x000000ff00077202 */ /* 0x000fe40000000f00 */
[----:B------:R-:W-:-:S07]  /*6360*/  CS2R R32, SRZ ;  /* 0x0000000000207805 */ /* 0x000fce000001ff00 */
.L_x_1103:
[----:B------:R-:W-:-:S04]  /*6370*/  IMAD.WIDE.U32 R8, R7, 0x8, R28 ;  /* 0x0000000807087825 */ /* 0x000fc800078e001c */
[----:B------:R-:W-:Y:S01]  /*6380*/  IMAD R34, R7, 0x8, R1 ;  /* 0x0000000807227824 */ /* 0x000fe200078e0201 */
[----:B------:R-:W2:Y:S04]  /*6390*/  LDG.E.64 R16, desc[UR6][R8.64] ;  /* 0x0000000608107981 */ /* 0x000ea8000c1e1b00 */
[----:B------:R-:W2:Y:S04]  /*63a0*/  LDL.128 R12, [R34] ;  /* 0x00000000220c7983 */ /* 0x000ea80000100c00 */
[----:B------:R-:W3:Y:S04]  /*63b0*/  LDG.E.64 R38, desc[UR6][R8.64+0x8] ;  /* 0x0000080608267981 */ /* 0x000ee8000c1e1b00 */
[----:B------:R-:W4:Y:S04]  /*63c0*/  LDG.E.64 R40, desc[UR6][R8.64+0x10] ;  /* 0x0000100608287981 */ /* 0x000f28000c1e1b00 */
[----:B------:R-:W4:Y:S04]  /*63d0*/  LDL.128 R20, [R34+0x10] ;  /* 0x0000100022147983 */ /* 0x000f280000100c00 */
[----:B------:R-:W5:Y:S04]  /*63e0*/  LDG.E.64 R36, desc[UR6][R8.64+0x18] ;  /* 0x0000180608247981 */ /* 0x000f68000c1e1b00 */
[----:B------:R-:W5:Y:S04]  /*63f0*/  LDG.E.64 R42, desc[UR6][R8.64+0x60] ;  /* 0x00006006082a7981 */ /* 0x000f68000c1e1b00 */
[----:B------:R-:W5:Y:S01]  /*6400*/  LDG.E.64 R44, desc[UR6][R8.64+0x78] ;  /* 0x00007806082c7981 */ /* 0x000f62000c1e1b00 */
[----:B--2---:R-:W-:-:S03]  /*6410*/  DADD R12, R16, -R12 ;  /* 0x00000000100c7229 */ /* 0x004fc6000000080c */
[----:B------:R-:W2:Y:S05]  /*6420*/  LDL.128 R16, [R34+0x20] ;  /* 0x0000200022107983 */ /* 0x000eaa0000100c00 */
[----:B------:R-:W-:Y:S01]  /*6430*/  DFMA R12, R12, R12, R32 ;  /* 0x0000000c0c0c722b */ /* 0x000fe20000000020 */
[----:B------:R-:W2:Y:S01]  /*6440*/  LDG.E.64 R32, desc[UR6][R8.64+0x20] ;  /* 0x0000200608207981 */ /* 0x000ea2000c1e1b00 */
[----:B---3--:R-:W-:Y:S02]  /*6450*/  DADD R14, -R14, R38 ;  /* 0x000000000e0e7229 */ /* 0x008fe40000000126 */
[----:B----4-:R-:W-:Y:S01]  /*6460*/  DADD R20, R40, -R20 ;  /* 0x0000000028147229 */ /* 0x010fe20000000814 */
[----:B------:R-:W3:Y:S04]  /*6470*/  LDG.E.64 R38, desc[UR6][R8.64+0x30] ;  /* 0x0000300608267981 */ /* 0x000ee8000c1e1b00 */
[----:B------:R-:W4:Y:S01]  /*6480*/  LDG.E.64 R40, desc[UR6][R8.64+0x28] ;  /* 0x0000280608287981 */ /* 0x000f22000c1e1b00 */
[----:B------:R-:W-:-:S08]  /*6490*/  DFMA R12, R14, R14, R12 ;  /* 0x0000000e0e0c722b */ /* 0x000fd0000000000c */
[----:B------:R-:W-:Y:S02]  /*64a0*/  DFMA R20, R20, R20, R12 ;  /* 0x000000141414722b */ /* 0x000fe4000000000c */
[----:B------:R-:W3:Y:S01]  /*64b0*/  LDL.128 R12, [R34+0x30] ;  /* 0x00003000220c7983 */ /* 0x000ee20000100c00 */
[----:B-----5:R-:W-:-:S03]  /*64c0*/  DADD R22, -R22, R36 ;  /* 0x0000000016167229 */ /* 0x020fc60000000124 */
[----:B------:R-:W5:Y:S05]  /*64d0*/  LDG.E.64 R36, desc[UR6][R8.64+0x38] ;  /* 0x0000380608247981 */ /* 0x000f6a000c1e1b00 */
[----:B------:R-:W-:Y:S02]  /*64e0*/  DFMA R20, R22, R22, R20 ;  /* 0x000000161614722b */ /* 0x000fe40000000014 */
[----:B--2---:R-:W-:Y:S01]  /*64f0*/  DADD R16, R32, -R16 ;  /* 0x0000000020107229 */ /* 0x004fe20000000810 */
[----:B------:R-:W2:Y:S07]  /*6500*/  LDG.E.64 R32, desc[UR6][R8.64+0x40] ;  /* 0x0000400608207981 */ /* 0x000eae000c1e1b00 */
[----:B------:R-:W-:Y:S01]  /*6510*/  DFMA R16, R16, R16, R20 ;  /* 0x000000101010722b */ /* 0x000fe20000000014 */
[----:B------:R-:W2:Y:S01]  /*6520*/  LDL.128 R20, [R34+0x40] ;  /* 0x0000400022147983 */ /* 0x000ea20000100c00 */
[----:B----4-:R-:W-:-:S03]  /*6530*/  DADD R18, -R18, R40 ;  /* 0x0000000012127229 */ /* 0x010fc60000000128 */
[----:B------:R-:W4:Y:S05]  /*6540*/  LDG.E.64 R40, desc[UR6][R8.64+0x48] ;  /* 0x0000480608287981 */ /* 0x000f2a000c1e1b00 */
[----:B------:R-:W-:Y:S02]  /*6550*/  DFMA R16, R18, R18, R16 ;  /* 0x000000121210722b */ /* 0x000fe40000000010 */
[----:B---3--:R-:W-:Y:S01]  /*6560*/  DADD R12, R38, -R12 ;  /* 0x00000000260c7229 */ /* 0x008fe2000000080c */
[----:B------:R-:W3:Y:S07]  /*6570*/  LDG.E.64 R38, desc[UR6][R8.64+0x50] ;  /* 0x0000500608267981 */ /* 0x000eee000c1e1b00 */
[----:B------:R-:W-:Y:S01]  /*6580*/  DFMA R12, R12, R12, R16 ;  /* 0x0000000c0c0c722b */ /* 0x000fe20000000010 */
[----:B------:R-:W3:Y:S01]  /*6590*/  LDL.128 R16, [R34+0x50] ;  /* 0x0000500022107983 */ /* 0x000ee20000100c00 */
[----:B-----5:R-:W-:-:S08]  /*65a0*/  DADD R14, -R14, R36 ;  /* 0x000000000e0e7229 */ /* 0x020fd00000000124 */
[----:B------:R-:W-:Y:S02]  /*65b0*/  DFMA R12, R14, R14, R12 ;  /* 0x0000000e0e0c722b */ /* 0x000fe4000000000c */
[----:B--2---:R-:W-:Y:S01]  /*65c0*/  DADD R20, R32, -R20 ;  /* 0x0000000020147229 */ /* 0x004fe20000000814 */
[----:B------:R-:W2:Y:S07]  /*65d0*/  LDG.E.64 R32, desc[UR6][R8.64+0x58] ;  /* 0x0000580608207981 */ /* 0x000eae000c1e1b00 */
[----:B------:R-:W-:Y:S01]  /*65e0*/  DFMA R36, R20, R20, R12 ;  /* 0x000000141424722b */ /* 0x000fe2000000000c */
[----:B------:R-:W5:Y:S01]  /*65f0*/  LDL.128 R12, [R34+0x60] ;  /* 0x00006000220c7983 */ /* 0x000f620000100c00 */
[----:B----4-:R-:W-:-:S03]  /*6600*/  DADD R22, -R22, R40 ;  /* 0x0000000016167229 */ /* 0x010fc60000000128 */
[----:B------:R-:W4:Y:S05]  /*6610*/  LDG.E.64 R40, desc[UR6][R8.64+0x68] ;  /* 0x0000680608287981 */ /* 0x000f2a000c1e1b00 */
[----:B------:R-:W-:Y:S02]  /*6620*/  DFMA R36, R22, R22, R36 ;  /* 0x000000161624722b */ /* 0x000fe40000000024 */
[----:B---3--:R-:W-:Y:S01]  /*6630*/  DADD R38, R38, -R16 ;  /* 0x0000000026267229 */ /* 0x008fe20000000810 */
[----:B------:R-:W3:Y:S04]  /*6640*/  LDL.128 R20, [R34+0x70] ;  /* 0x0000700022147983 */ /* 0x000ee80000100c00 */
[----:B------:R1:W3:Y:S03]  /*6650*/  LDG.E.64 R16, desc[UR6][R8.64+0x70] ;  /* 0x0000700608107981 */ /* 0x0002e6000c1e1b00 */
[----:B------:R-:W-:Y:S01]  /*6660*/  DFMA R36, R38, R38, R36 ;  /* 0x000000262624722b */ /* 0x000fe20000000024 */
[----:B------:R-:W-:Y:S01]  /*6670*/  VIADD R7, R7, 0x10 ;  /* 0x0000001007077836 */ /* 0x000fe20000000000 */
[----:B-1----:R-:W-:-:S04]  /*6680*/  LOP3.LUT R9, R6, 0x7ffffff0, RZ, 0xc0, !PT ;  /* 0x7ffffff006097812 */ /* 0x002fc800078ec0ff */
[----:B------:R-:W-:Y:S01]  /*6690*/  ISETP.NE.AND P1, PT, R7, R9, PT ;  /* 0x000000090700720c */ /* 0x000fe20003f25270 */
[----:B--2---:R-:W-:-:S08]  /*66a0*/  DADD R18, -R18, R32 ;  /* 0x0000000012127229 */ /* 0x004fd00000000120 */
[----:B------:R-:W-:Y:S02]  /*66b0*/  DFMA R36, R18, R18, R36 ;  /* 0x000000121224722b */ /* 0x000fe40000000024 */
[----:B-----5:R-:W-:Y:S02]  /*66c0*/  DADD R12, R42, -R12 ;  /* 0x000000002a0c7229 */ /* 0x020fe4000000080c */
[----:B----4-:R-:W-:-:S06]  /*66d0*/  DADD R14, -R14, R40 ;  /* 0x000000000e0e7229 */ /* 0x010fcc0000000128 */
[----:B------:R-:W-:Y:S02]  /*66e0*/  DFMA R36, R12, R12, R36 ;  /* 0x0000000c0c24722b */ /* 0x000fe40000000024 */
[----:B---3--:R-:W-:-:S06]  /*66f0*/  DADD R16, R16, -R20 ;  /* 0x0000000010107229 */ /* 0x008fcc0000000814 */
[----:B------:R-:W-:Y:S02]  /*6700*/  DFMA R36, R14, R14, R36 ;  /* 0x0000000e0e24722b */ /* 0x000fe40000000024 */
[----:B------:R-:W-:-:S06]  /*6710*/  DADD R22, -R22, R44 ;  /* 0x0000000016167229 */ /* 0x000fcc000000012c */
[----:B------:R-:W-:-:S08]  /*6720*/  DFMA R36, R16, R16, R36 ;  /* 0x000000101024722b */ /* 0x000fd00000000024 */
[----:B------:R-:W-:Y:S01]  /*6730*/  DFMA R32, R22, R22, R36 ;  /* 0x000000161620722b */ /* 0x000fe20000000024 */
[----:B------:R-:W-:Y:S10]  /*6740*/  @P1 BRA `(.L_x_1103) ;  /* 0xfffffffc00081947 */ /* 0x000ff4000383ffff */
.L_x_1102:
[C---:B------:R-:W-:Y:S02]  /*6750*/  LOP3.LUT P1, R7, R6.reuse, 0xf, RZ, 0xc0, !PT ;  /* 0x0000000f06077812 */ /* 0x040fe4000782c0ff */
[----:B------:R-:W-:-:S11]  /*6760*/  LOP3.LUT R8, R6, 0x7, RZ, 0xc0, !PT ;  /* 0x0000000706087812 */ /* 0x000fd600078ec0ff */
[----:B------:R-:W-:Y:S05]  /*6770*/  @!P1 BRA `(.L_x_1104) ;  /* 0x0000000400289947 */ /* 0x000fea0003800000 */
[----:B------:R-:W-:Y:S02]  /*6780*/  IADD3 R12, PT, PT, R7, -0x1, RZ ;  /* 0xffffffff070c7810 */ /* 0x000fe40007ffe0ff */
[----:B------:R-:W-:Y:S02]  /*6790*/  ISETP.NE.AND P2, PT, R8, RZ, PT ;  /* 0x000000ff0800720c */ /* 0x000fe40003f45270 */
[----:B------:R-:W-:-:S13]  /*67a0*/  ISETP.GE.U32.AND P1, PT, R12, 0x7, PT ;  /* 0x000000070c00780c */ /* 0x000fda0003f26070 */
[----:B------:R-:W-:Y:S05]  /*67b0*/  @!P1 BRA `(.L_x_1105) ;  /* 0x00000000007c9947 */ /* 0x000fea0003800000 */
        /* <DEDUP_REMOVED lines=10> */
[----:B--2---:R-:W-:-:S02]  /*6860*/  DADD R22, R22, -R16 ;  /* 0x0000000016167229 */ /* 0x004fc40000000810 */
[----:B---3--:R-:W-:Y:S01]  /*6870*/  DADD R38, R38, -R18 ;  /* 0x0000000026267229 */ /* 0x008fe20000000812 */
[----:B------:R-:W2:Y:S05]  /*6880*/  LDL.128 R16, [R42+0x20] ;  /* 0x000020002a107983 */ /* 0x000eaa0000100c00 */
[----:B------:R-:W-:Y:S01]  /*6890*/  DFMA R22, R22, R22, R32 ;  /* 0x000000161616722b */ /* 0x000fe20000000020 */
[----:B------:R-:W2:Y:S01]  /*68a0*/  LDG.E.64 R32, desc[UR6][R34.64+0x20] ;  /* 0x0000200622207981 */ /* 0x000ea2000c1e1b00 */
[----:B----4-:R-:W-:-:S03]  /*68b0*/  DADD R20, R20, -R12 ;  /* 0x0000000014147229 */ /* 0x010fc6000000080c */
[----:B------:R-:W3:Y:S03]  /*68c0*/  LDG.E.64 R12, desc[UR6][R34.64+0x28] ;  /* 0x00002806220c7981 */ /* 0x000ee6000c1e1b00 */
[----:B------:R-:W-:-:S08]  /*68d0*/  DFMA R22, R38, R38, R22 ;  /* 0x000000262616722b */ /* 0x000fd00000000016 */
[----:B------:R-:W-:Y:S02]  /*68e0*/  DFMA R38, R20, R20, R22 ;  /* 0x000000141426722b */ /* 0x000fe40000000016 */
[----:B------:R-:W4:Y:S01]  /*68f0*/  LDL.128 R20, [R42+0x30] ;  /* 0x000030002a147983 */ /* 0x000f220000100c00 */
[----:B-----5:R-:W-:-:S08]  /*6900*/  DADD R14, R36, -R14 ;  /* 0x00000000240e7229 */ /* 0x020fd0000000080e */
[----:B------:R-:W-:Y:S01]  /*6910*/  DFMA R38, R14, R14, R38 ;  /* 0x0000000e0e26722b */ /* 0x000fe20000000026 */
[----:B------:R-:W-:Y:S01]  /*6920*/  VIADD R9, R9, 0x8 ;  /* 0x0000000809097836 */ /* 0x000fe20000000000 */
[----:B--2---:R-:W-:Y:S02]  /*6930*/  DADD R16, R32, -R16 ;  /* 0x0000000020107229 */ /* 0x004fe40000000810 */
[----:B---3--:R-:W-:-:S06]  /*6940*/  DADD R12, R12, -R18 ;  /* 0x000000000c0c7229 */ /* 0x008fcc0000000812 */
[----:B------:R-:W-:Y:S02]  /*6950*/  DFMA R38, R16, R16, R38 ;  /* 0x000000101026722b */ /* 0x000fe40000000026 */
[----:B----4-:R-:W-:-:S06]  /*6960*/  DADD R20, R40, -R20 ;  /* 0x0000000028147229 */ /* 0x010fcc0000000814 */
[----:B------:R-:W-:Y:S02]  /*6970*/  DFMA R38, R12, R12, R38 ;  /* 0x0000000c0c26722b */ /* 0x000fe40000000026 */
[----:B------:R-:W-:-:S06]  /*6980*/  DADD R22, R44, -R22 ;  /* 0x000000002c167229 */ /* 0x000fcc0000000816 */
[----:B------:R-:W-:-:S08]  /*6990*/  DFMA R38, R20, R20, R38 ;  /* 0x000000141426722b */ /* 0x000fd00000000026 */
[----:B------:R-:W-:-:S11]  /*69a0*/  DFMA R32, R22, R22, R38 ;  /* 0x000000161620722b */ /* 0x000fd60000000026 */
.L_x_1105:
[----:B------:R-:W-:Y:S05]  /*69b0*/  @!P2 BRA `(.L_x_1104) ;  /* 0x000000000098a947 */ /* 0x000fea0003800000 */
[----:B------:R-:W-:Y:S02]  /*69c0*/  IADD3 R12, PT, PT, R8, -0x1, RZ ;  /* 0xffffffff080c7810 */ /* 0x000fe40007ffe0ff */
[----:B------:R-:W-:Y:S02]  /*69d0*/  ISETP.NE.AND P2, PT, R4, RZ, PT ;  /* 0x000000ff0400720c */ /* 0x000fe40003f45270 */
[----:B------:R-:W-:-:S13]  /*69e0*/  ISETP.GE.U32.AND P1, PT, R12, 0x3, PT ;  /* 0x000000030c00780c */ /* 0x000fda0003f26070 */
[----:B------:R-:W-:Y:S05]  /*69f0*/  @!P1 BRA `(.L_x_1106) ;  /* 0x0000000000449947 */ /* 0x000fea0003800000 */
[----:B------:R-:W-:-:S04]  /*6a00*/  IMAD.WIDE.U32 R36, R9, 0x8, R28 ;  /* 0x0000000809247825 */ /* 0x000fc800078e001c */
[C---:B------:R-:W-:Y:S01]  /*6a10*/  IMAD R40, R9.reuse, 0x8, R1 ;  /* 0x0000000809287824 */ /* 0x040fe200078e0201 */
[----:B------:R-:W2:Y:S04]  /*6a20*/  LDG.E.64 R38, desc[UR6][R36.64] ;  /* 0x0000000624267981 */ /* 0x000ea8000c1e1b00 */
[----:B------:R-:W2:Y:S04]  /*6a30*/  LDL.128 R12, [R40] ;  /* 0x00000000280c7983 */ /* 0x000ea80000100c00 */
[----:B------:R-:W3:Y:S04]  /*6a40*/  LDG.E.64 R22, desc[UR6][R36.64+0x8] ;  /* 0x0000080624167981 */ /* 0x000ee8000c1e1b00 */
[----:B------:R-:W4:Y:S04]  /*6a50*/  LDG.E.64 R20, desc[UR6][R36.64+0x10] ;  /* 0x0000100624147981 */ /* 0x000f28000c1e1b00 */
[----:B------:R-:W4:Y:S04]  /*6a60*/  LDL.128 R16, [R40+0x10] ;  /* 0x0000100028107983 */ /* 0x000f280000100c00 */
[----:B------:R-:W5:Y:S01]  /*6a70*/  LDG.E.64 R34, desc[UR6][R36.64+0x18] ;  /* 0x0000180624227981 */ /* 0x000f62000c1e1b00 */
[----:B------:R-:W-:Y:S01]  /*6a80*/  VIADD R9, R9, 0x4 ;  /* 0x0000000409097836 */ /* 0x000fe20000000000 */
[----:B--2---:R-:W-:-:S02]  /*6a90*/  DADD R12, R38, -R12 ;  /* 0x00000000260c7229 */ /* 0x004fc4000000080c */
[----:B---3--:R-:W-:-:S06]  /*6aa0*/  DADD R14, R22, -R14 ;  /* 0x00000000160e7229 */ /* 0x008fcc000000080e */
[----:B------:R-:W-:Y:S02]  /*6ab0*/  DFMA R12, R12, R12, R32 ;  /* 0x0000000c0c0c722b */ /* 0x000fe40000000020 */
[----:B----4-:R-:W-:-:S06]  /*6ac0*/  DADD R16, R20, -R16 ;  /* 0x0000000014107229 */ /* 0x010fcc0000000810 */
[----:B------:R-:W-:Y:S02]  /*6ad0*/  DFMA R12, R14, R14, R12 ;  /* 0x0000000e0e0c722b */ /* 0x000fe4000000000c */
[----:B-----5:R-:W-:-:S06]  /*6ae0*/  DADD R18, R34, -R18 ;  /* 0x0000000022127229 */ /* 0x020fcc0000000812 */
[----:B------:R-:W-:-:S08]  /*6af0*/  DFMA R12, R16, R16, R12 ;  /* 0x00000010100c722b */ /* 0x000fd0000000000c */
[----:B------:R-:W-:-:S11]  /*6b00*/  DFMA R32, R18, R18, R12 ;  /* 0x000000121220722b */ /* 0x000fd6000000000c */
.L_x_1106:
[----:B------:R-:W-:Y:S05]  /*6b10*/  @!P2 BRA `(.L_x_1104) ;  /* 0x000000000040a947 */ /* 0x000fea0003800000 */
[C---:B------:R-:W-:Y:S01]  /*6b20*/  IMAD.WIDE.U32 R20, R9.reuse, 0x8, R28 ;  /* 0x0000000809147825 */ /* 0x040fe200078e001c */
[----:B------:R-:W-:-:S04]  /*6b30*/  LEA R9, R9, R1, 0x3 ;  /* 0x0000000109097211 */ /* 0x000fc800078e18ff */
[----:B------:R-:W2:Y:S04]  /*6b40*/  LDG.E.64 R16, desc[UR6][R20.64] ;  /* 0x0000000614107981 */ /* 0x000ea8000c1e1b00 */
[----:B------:R-:W2:Y:S01]  /*6b50*/  LDL.128 R12, [R9] ;  /* 0x00000000090c7983 */ /* 0x000ea20000100c00 */
[----:B------:R-:W-:Y:S01]  /*6b60*/  ISETP.NE.AND P1, PT, R4, 0x1, PT ;  /* 0x000000010400780c */ /* 0x000fe20003f25270 */
[----:B--2---:R-:W-:-:S08]  /*6b70*/  DADD R12, R16, -R12 ;  /* 0x00000000100c7229 */ /* 0x004fd0000000080c */
[----:B------:R-:W-:-:S04]  /*6b80*/  DFMA R32, R12, R12, R32 ;  /* 0x0000000c0c20722b */ /* 0x000fc80000000020 */
[----:B------:R-:W-:Y:S07]  /*6b90*/  @!P1 BRA `(.L_x_1104) ;  /* 0x0000000000209947 */ /* 0x000fee0003800000 */
[----:B------:R-:W-:Y:S01]  /*6ba0*/  ISETP.NE.AND P1, PT, R4, 0x2, PT ;  /* 0x000000020400780c */ /* 0x000fe20003f25270 */
[----:B------:R-:W2:-:S12]  /*6bb0*/  LDG.E.64 R12, desc[UR6][R20.64+0x8] ;  /* 0x00000806140c7981 */ /* 0x000e98000c1e1b00 */
[----:B------:R-:W3:Y:S04]  /*6bc0*/  @P1 LDG.E.64 R16, desc[UR6][R20.64+0x10] ;  /* 0x0000100614101981 */ /* 0x000ee8000c1e1b00 */
[----:B------:R-:W3:Y:S01]  /*6bd0*/  @P1 LDL.64 R18, [R9+0x10] ;  /* 0x0000100009121983 */ /* 0x000ee20000100a00 */
[----:B--2---:R-:W-:-:S08]  /*6be0*/  DADD R12, R12, -R14 ;  /* 0x000000000c0c7229 */ /* 0x004fd0000000080e */
[----:B------:R-:W-:Y:S02]  /*6bf0*/  DFMA R32, R12, R12, R32 ;  /* 0x0000000c0c20722b */ /* 0x000fe40000000020 */
[----:B---3--:R-:W-:-:S08]  /*6c00*/  @P1 DADD R16, R16, -R18 ;  /* 0x0000000010101229 */ /* 0x008fd00000000812 */
[----:B------:R-:W-:-:S11]  /*6c10*/  @P1 DFMA R32, R16, R16, R32 ;  /* 0x000000101020122b */ /* 0x000fd60000000020 */
.L_x_1104:
[----:B------:R-:W-:Y:S01]  /*6c20*/  DSETP.GEU.AND P1, PT, R32, 16, PT ;  /* 0x403000002000742a */ /* 0x000fe20003f2e000 */
[----:B------:R-:W-:-:S13]  /*6c30*/  BSSY.RECONVERGENT B0, `(.L_x_1107) ;  /* 0x000028a000007945 */ /* 0x000fda0003800200 */
[----:B------:R-:W-:Y:S05]  /*6c40*/  @P1 BRA `(.L_x_1108) ;  /* 0x0000002800201947 */ /* 0x000fea0003800000 */
[----:B------:R-:W-:Y:S01]  /*6c50*/  IMAD.MOV.U32 R12, RZ, RZ, 0x0 ;  /* 0x00000000ff0c7424 */ /* 0x000fe200078e00ff */
[----:B------:R-:W-:Y:S01]  /*6c60*/  MOV R14, 0x0 ;  /* 0x00000000000e7802 */ /* 0x000fe20000000f00 */
[----:B------:R-:W-:Y:S01]  /*6c70*/  IMAD.MOV.U32 R13, RZ, RZ, 0x40000000 ;  /* 0x40000000ff0d7424 */ /* 0x000fe200078e00ff */
[----:B------:R-:W-:Y:S01]  /*6c80*/  CS2R R20, SRZ ;  /* 0x0000000000147805 */ /* 0x000fe2000001ff00 */
[----:B------:R-:W-:Y:S02]  /*6c90*/  IMAD.MOV.U32 R15, RZ, RZ, 0x40000000 ;  /* 0x40000000ff0f7424 */ /* 0x000fe400078e00ff */
[----:B------:R-:W-:-:S03]  /*6ca0*/  IMAD.MOV.U32 R9, RZ, RZ, RZ ;  /* 0x000000ffff097224 */ /* 0x000fc600078e00ff */
[----:B------:R1:W-:Y:S01]  /*6cb0*/  STL.128 [R1], R12 ;  /* 0x0000000c01007387 */ /* 0x0003e20000100c00 */
[----:B------:R-:W-:Y:S05]  /*6cc0*/  @!P0 BRA `(.L_x_1109) ;  /* 0x0000000400048947 */ /* 0x000fea0003800000 */
[----:B------:R-:W-:Y:S02]  /*6cd0*/  MOV R9, RZ ;  /* 0x000000ff00097202 */ /* 0x000fe40000000f00 */
[----:B------:R-:W-:-:S07]  /*6ce0*/  CS2R R20, SRZ ;  /* 0x0000000000147805 */ /* 0x000fce000001ff00 */
.L_x_1110:
[----:B------:R-:W-:-:S04]  /*6cf0*/  IMAD.WIDE.U32 R32, R9, 0x8, R28 ;  /* 0x0000000809207825 */ /* 0x000fc800078e001c */
[----:B------:R-:W-:Y:S01]  /*6d00*/  IMAD R34, R9, 0x8, R1 ;  /* 0x0000000809227824 */ /* 0x000fe200078e0201 */
[----:B------:R-:W2:Y:S04]  /*6d10*/  LDG.E.64 R40, desc[UR6][R32.64] ;  /* 0x0000000620287981 */ /* 0x000ea8000c1e1b00 */
[----:B------:R-:W2:Y:S04]  /*6d20*/  LDL.128 R16, [R34] ;  /* 0x0000000022107983 */ /* 0x000ea80000100c00 */
[----:B------:R-:W3:Y:S04]  /*6d30*/  LDG.E.64 R38, desc[UR6][R32.64+0x8] ;  /* 0x0000080620267981 */ /* 0x000ee8000c1e1b00 */
[----:B------:R-:W4:Y:S04]  /*6d40*/  LDG.E.64 R22, desc[UR6][R32.64+0x10] ;  /* 0x0000100620167981 */ /* 0x000f28000c1e1b00 */
[----:B-1----:R-:W4:Y:S04]  /*6d50*/  LDL.128 R12, [R34+0x10] ;  /* 0x00001000220c7983 */ /* 0x002f280000100c00 */
[----:B------:R-:W5:Y:S04]  /*6d60*/  LDG.E.64 R36, desc[UR6][R32.64+0x18] ;  /* 0x0000180620247981 */ /* 0x000f68000c1e1b00 */
[----:B------:R-:W5:Y:S01]  /*6d70*/  LDG.E.64 R44, desc[UR6][R32.64+0x78] ;  /* 0x00007806202c7981 */ /* 0x000f62000c1e1b00 */
[----:B--2---:R-:W-:-:S02]  /*6d80*/  DADD R16, R40, -R16 ;  /* 0x0000000028107229 */ /* 0x004fc40000000810 */
[----:B---3--:R-:W-:Y:S01]  /*6d90*/  DADD R40, -R18, R38 ;  /* 0x0000000012287229 */ /* 0x008fe20000000126 */
[----:B------:R-:W2:Y:S05]  /*6da0*/  LDG.E.64 R38, desc[UR6][R32.64+0x20] ;  /* 0x0000200620267981 */ /* 0x000eaa000c1e1b00 */
[----:B------:R-:W-:Y:S02]  /*6db0*/  DFMA R20, R16, R16, R20 ;  /* 0x000000101014722b */ /* 0x000fe40000000014 */
[----:B------:R-:W2:Y:S01]  /*6dc0*/  LDL.128 R16, [R34+0x20] ;  /* 0x0000200022107983 */ /* 0x000ea20000100c00 */
[----:B----4-:R-:W-:-:S03]  /*6dd0*/  DADD R12, R22, -R12 ;  /* 0x00000000160c7229 */ /* 0x010fc6000000080c */
[----:B------:R-:W3:Y:S02]  /*6de0*/  LDG.E.64 R22, desc[UR6][R32.64+0x28] ;  /* 0x0000280620167981 */ /* 0x000ee4000c1e1b00 */
[----:B------:R-:W-:Y:S02]  /*6df0*/  DFMA R20, R40, R40, R20 ;  /* 0x000000282814722b */ /* 0x000fe40000000014 */
[----:B-----5:R-:W-:Y:S01]  /*6e00*/  DADD R40, -R14, R36 ;  /* 0x000000000e287229 */ /* 0x020fe20000000124 */
[----:B------:R-:W4:Y:S05]  /*6e10*/  LDG.E.64 R36, desc[UR6][R32.64+0x30] ;  /* 0x0000300620247981 */ /* 0x000f2a000c1e1b00 */
[----:B------:R-:W-:Y:S01]  /*6e20*/  DFMA R20, R12, R12, R20 ;  /* 0x0000000c0c14722b */ /* 0x000fe20000000014 */
[----:B------:R-:W4:Y:S07]  /*6e30*/  LDL.128 R12, [R34+0x30] ;  /* 0x00003000220c7983 */ /* 0x000f2e0000100c00 */
[----:B------:R-:W-:-:S02]  /*6e40*/  DFMA R40, R40, R40, R20 ;  /* 0x000000282828722b */ /* 0x000fc40000000014 */
[----:B------:R-:W5:Y:S01]  /*6e50*/  LDG.E.64 R20, desc[UR6][R32.64+0x38] ;  /* 0x0000380620147981 */ /* 0x000f62000c1e1b00 */
[----:B--2---:R-:W-:-:S08]  /*6e60*/  DADD R38, R38, -R16 ;  /* 0x0000000026267229 */ /* 0x004fd00000000810 */
[----:B------:R-:W-:Y:S02]  /*6e70*/  DFMA R38, R38, R38, R40 ;  /* 0x000000262626722b */ /* 0x000fe40000000028 */
[----:B---3--:R-:W-:Y:S01]  /*6e80*/  DADD R40, -R18, R22 ;  /* 0x0000000012287229 */ /* 0x008fe20000000116 */
[----:B------:R-:W2:Y:S04]  /*6e90*/  LDG.E.64 R22, desc[UR6][R32.64+0x40] ;  /* 0x0000400620167981 */ /* 0x000ea8000c1e1b00 */
[----:B------:R-:W2:Y:S01]  /*6ea0*/  LDL.128 R16, [R34+0x40] ;  /* 0x0000400022107983 */ /* 0x000ea20000100c00 */
[----:B----4-:R-:W-:Y:S02]  /*6eb0*/  DADD R36, R36, -R12 ;  /* 0x0000000024247229 */ /* 0x010fe4000000080c */
[----:B------:R-:W-:Y:S01]  /*6ec0*/  DFMA R40, R40, R40, R38 ;  /* 0x000000282828722b */ /* 0x000fe20000000026 */
[----:B------:R-:W3:Y:S07]  /*6ed0*/  LDG.E.64 R38, desc[UR6][R32.64+0x48] ;  /* 0x0000480620267981 */ /* 0x000eee000c1e1b00 */
[----:B------:R-:W-:-:S02]  /*6ee0*/  DFMA R36, R36, R36, R40 ;  /* 0x000000242424722b */ /* 0x000fc40000000028 */
[----:B-----5:R-:W-:Y:S01]  /*6ef0*/  DADD R40, -R14, R20 ;  /* 0x000000000e287229 */ /* 0x020fe20000000114 */
[----:B------:R-:W4:Y:S04]  /*6f00*/  LDG.E.64 R20, desc[UR6][R32.64+0x50] ;  /* 0x0000500620147981 */ /* 0x000f28000c1e1b00 */
[----:B------:R-:W4:Y:S03]  /*6f10*/  LDL.128 R12, [R34+0x50] ;  /* 0x00005000220c7983 */ /* 0x000f260000100c00 */
[----:B------:R-:W-:Y:S01]  /*6f20*/  DFMA R40, R40, R40, R36 ;  /* 0x000000282828722b */ /* 0x000fe20000000024 */
[----:B------:R-:W5:Y:S01]  /*6f30*/  LDG.E.64 R36, desc[UR6][R32.64+0x58] ;  /* 0x0000580620247981 */ /* 0x000f62000c1e1b00 */
[----:B--2---:R-:W-:-:S08]  /*6f40*/  DADD R22, R22, -R16 ;  /* 0x0000000016167229 */ /* 0x004fd00000000810 */
[----:B------:R-:W-:Y:S02]  /*6f50*/  DFMA R22, R22, R22, R40 ;  /* 0x000000161616722b */ /* 0x000fe40000000028 */
[----:B---3--:R-:W-:Y:S01]  /*6f60*/  DADD R40, -R18, R38 ;  /* 0x0000000012287229 */ /* 0x008fe20000000126 */
[----:B------:R-:W2:Y:S04]  /*6f70*/  LDG.E.64 R38, desc[UR6][R32.64+0x60] ;  /* 0x0000600620267981 */ /* 0x000ea8000c1e1b00 */
[----:B------:R-:W2:Y:S03]  /*6f80*/  LDL.128 R16, [R34+0x60] ;  /* 0x0000600022107983 */ /* 0x000ea60000100c00 */
[----:B------:R-:W-:-:S02]  /*6f90*/  DFMA R22, R40, R40, R22 ;  /* 0x000000282816722b */ /* 0x000fc40000000016 */
[----:B----4-:R-:W-:Y:S01]  /*6fa0*/  DADD R20, R20, -R12 ;  /* 0x0000000014147229 */ /* 0x010fe2000000080c */
[----:B------:R-:W3:Y:S04]  /*6fb0*/  LDG.E.64 R40, desc[UR6][R32.64+0x70] ;  /* 0x0000700620287981 */ /* 0x000ee8000c1e1b00 */
[----:B------:R-:W4:Y:S03]  /*6fc0*/  LDG.E.64 R12, desc[UR6][R32.64+0x68] ;  /* 0x00006806200c7981 */ /* 0x000f26000c1e1b00 */
[----:B------:R-:W-:Y:S02]  /*6fd0*/  DFMA R42, R20, R20, R22 ;  /* 0x00000014142a722b */ /* 0x000fe40000000016 */
[----:B------:R-:W3:Y:S01]  /*6fe0*/  LDL.128 R20, [R34+0x70] ;  /* 0x0000700022147983 */ /* 0x000ee20000100c00 */
[----:B-----5:R-:W-:-:S08]  /*6ff0*/  DADD R14, -R14, R36 ;  /* 0x000000000e0e7229 */ /* 0x020fd00000000124 */
[----:B------:R-:W-:Y:S01]  /*7000*/  DFMA R42, R14, R14, R42 ;  /* 0x0000000e0e2a722b */ /* 0x000fe2000000002a */
[----:B------:R-:W-:Y:S01]  /*7010*/  VIADD R9, R9, 0x10 ;  /* 0x0000001009097836 */ /* 0x000fe20000000000 */
[----:B--2---:R-:W-:-:S08]  /*7020*/  DADD R16, R38, -R16 ;  /* 0x0000000026107229 */ /* 0x004fd00000000810 */
[----:B------:R-:W-:Y:S02]  /*7030*/  DFMA R42, R16, R16, R42 ;  /* 0x00000010102a722b */ /* 0x000fe4000000002a */
[----:B----4-:R-:W-:Y:S02]  /*7040*/  DADD R12, -R18, R12 ;  /* 0x00000000120c7229 */ /* 0x010fe4000000010c */
[----:B---3--:R-:W-:-:S06]  /*7050*/  DADD R20, R40, -R20 ;  /* 0x0000000028147229 */ /* 0x008fcc0000000814 */
[----:B------:R-:W-:Y:S01]  /*7060*/  DFMA R42, R12, R12, R42 ;  /* 0x0000000c0c2a722b */ /* 0x000fe2000000002a */
[----:B------:R-:W-:-:S04]  /*7070*/  LOP3.LUT R12, R6, 0x7ffffff0, RZ, 0xc0, !PT ;  /* 0x7ffffff0060c7812 */ /* 0x000fc800078ec0ff */
[----:B------:R-:W-:Y:S01]  /*7080*/  ISETP.NE.AND P1, PT, R9, R12, PT ;  /* 0x0000000c0900720c */ /* 0x000fe20003f25270 */
[----:B------:R-:W-:Y:S02]  /*7090*/  DADD R22, -R22, R44 ;  /* 0x0000000016167229 */ /* 0x000fe4000000012c */
[----:B------:R-:W-:-:S08]  /*70a0*/  DFMA R20, R20, R20, R42 ;  /* 0x000000141414722b */ /* 0x000fd0000000002a */
[----:B------:R-:W-:Y:S02]  /*70b0*/  DFMA R20, R22, R22, R20 ;  /* 0x000000161614722b */ /* 0x000fe40000000014 */
[----:B------:R-:W-:Y:S09]  /*70c0*/  @P1 BRA `(.L_x_1110) ;  /* 0xfffffffc00081947 */ /* 0x000ff2000383ffff */
[----:B------:R-:W-:-:S07]  /*70d0*/  MOV R9, R12 ;  /* 0x0000000c00097202 */ /* 0x000fce0000000f00 */
.L_x_1109:
[----:B------:R-:W-:-:S13]  /*70e0*/  ISETP.NE.AND P1, PT, R7, RZ, PT ;  /* 0x000000ff0700720c */ /* 0x000fda0003f25270 */
[----:B------:R-:W-:Y:S05]  /*70f0*/  @!P1 BRA `(.L_x_1111) ;  /* 0x0000000400289947 */ /* 0x000fea0003800000 */
[----:B-1----:R-:W-:Y:S01]  /*7100*/  VIADD R12, R7, 0xffffffff ;  /* 0xffffffff070c7836 */ /* 0x002fe20000000000 */
[----:B------:R-:W-:-:S04]  /*7110*/  ISETP.NE.AND P3, PT, R8, RZ, PT ;  /* 0x000000ff0800720c */ /* 0x000fc80003f65270 */
        /* <DEDUP_REMOVED lines=10> */
[----:B------:R-:W5:Y:S01]  /*71c0*/  LDG.E.64 R44, desc[UR6][R32.64+0x38] ;  /* 0x00003806202c7981 */ /* 0x000f62000c1e1b00 */
[----:B--2---:R-:W-:-:S03]  /*71d0*/  DADD R16, R34, -R16 ;  /* 0x0000000022107229 */ /* 0x004fc60000000810 */
[----:B------:R-:W2:Y:S01]  /*71e0*/  LDG.E.64 R34, desc[UR6][R32.64+0x18] ;  /* 0x0000180620227981 */ /* 0x000ea2000c1e1b00 */
[----:B---3--:R-:W-:-:S03]  /*71f0*/  DADD R38, R36, -R18 ;  /* 0x0000000024267229 */ /* 0x008fc60000000812 */
[----:B------:R-:W3:Y:S01]  /*7200*/  LDG.E.64 R36, desc[UR6][R32.64+0x20] ;  /* 0x0000200620247981 */ /* 0x000ee2000c1e1b00 */
[----:B------:R-:W-:-:S03]  /*7210*/  DFMA R20, R16, R16, R20 ;  /* 0x000000101014722b */ /* 0x000fc60000000014 */
[----:B------:R-:W3:Y:S01]  /*7220*/  LDL.128 R16, [R42+0x20] ;  /* 0x000020002a107983 */ /* 0x000ee20000100c00 */
[----:B----4-:R-:W-:-:S03]  /*7230*/  DADD R22, R22, -R12 ;  /* 0x0000000016167229 */ /* 0x010fc6000000080c */
[----:B------:R-:W4:Y:S01]  /*7240*/  LDG.E.64 R12, desc[UR6][R32.64+0x28] ;  /* 0x00002806200c7981 */ /* 0x000f22000c1e1b00 */
[----:B------:R-:W-:-:S08]  /*7250*/  DFMA R20, R38, R38, R20 ;  /* 0x000000262614722b */ /* 0x000fd00000000014 */
[----:B------:R-:W-:Y:S02]  /*7260*/  DFMA R38, R22, R22, R20 ;  /* 0x000000161626722b */ /* 0x000fe40000000014 */
[----:B------:R-:W5:Y:S01]  /*7270*/  LDL.128 R20, [R42+0x30] ;  /* 0x000030002a147983 */ /* 0x000f620000100c00 */
[----:B------:R-:W-:Y:S01]  /*7280*/  IADD3 R9, PT, PT, R9, 0x8, RZ ;  /* 0x0000000809097810 */ /* 0x000fe20007ffe0ff */
[----:B--2---:R-:W-:-:S08]  /*7290*/  DADD R14, R34, -R14 ;  /* 0x00000000220e7229 */ /* 0x004fd0000000080e */
[----:B------:R-:W-:Y:S02]  /*72a0*/  DFMA R38, R14, R14, R38 ;  /* 0x0000000e0e26722b */ /* 0x000fe40000000026 */
[----:B---3--:R-:W-:Y:S02]  /*72b0*/  DADD R16, R36, -R16 ;  /* 0x0000000024107229 */ /* 0x008fe40000000810 */
[----:B----4-:R-:W-:-:S06]  /*72c0*/  DADD R12, R12, -R18 ;  /* 0x000000000c0c7229 */ /* 0x010fcc0000000812 */
[----:B------:R-:W-:Y:S02]  /*72d0*/  DFMA R38, R16, R16, R38 ;  /* 0x000000101026722b */ /* 0x000fe40000000026 */
[----:B-----5:R-:W-:-:S06]  /*72e0*/  DADD R20, R40, -R20 ;  /* 0x0000000028147229 */ /* 0x020fcc0000000814 */
[----:B------:R-:W-:Y:S02]  /*72f0*/  DFMA R38, R12, R12, R38 ;  /* 0x0000000c0c26722b */ /* 0x000fe40000000026 */
[----:B------:R-:W-:-:S06]  /*7300*/  DADD R22, R44, -R22 ;  /* 0x000000002c167229 */ /* 0x000fcc0000000816 */
[----:B------:R-:W-:-:S08]  /*7310*/  DFMA R20, R20, R20, R38 ;  /* 0x000000141414722b */ /* 0x000fd00000000026 */
[----:B------:R-:W-:-:S11]  /*7320*/  DFMA R20, R22, R22, R20 ;  /* 0x000000161614722b */ /* 0x000fd60000000014 */
.L_x_1112:
[----:B------:R-:W-:Y:S05]  /*7330*/  @!P3 BRA `(.L_x_1111) ;  /* 0x000000000098b947 */ /* 0x000fea0003800000 */
[----:B------:R-:W-:Y:S01]  /*7340*/  VIADD R12, R8, 0xffffffff ;  /* 0xffffffff080c7836 */ /* 0x000fe20000000000 */
[----:B------:R-:W-:-:S04]  /*7350*/  ISETP.NE.AND P3, PT, R4, RZ, PT ;  /* 0x000000ff0400720c */ /* 0x000fc80003f65270 */
        /* <DEDUP_REMOVED lines=10> */
[----:B------:R-:W-:Y:S01]  /*7400*/  IADD3 R9, PT, PT, R9, 0x4, RZ ;  /* 0x0000000409097810 */ /* 0x000fe20007ffe0ff */
        /* <DEDUP_REMOVED lines=8> */
.L_x_1113:
[----:B------:R-:W-:Y:S05]  /*7490*/  @!P3 BRA `(.L_x_1111) ;  /* 0x000000000040b947 */ /* 0x000fea0003800000 */
[----:B------:R-:W-:-:S04]  /*74a0*/  IMAD.WIDE.U32 R22, R9, 0x8, R28 ;  /* 0x0000000809167825 */ /* 0x000fc800078e001c */
[----:B------:R-:W-:Y:S01]  /*74b0*/  IMAD R9, R9, 0x8, R1 ;  /* 0x0000000809097824 */ /* 0x000fe200078e0201 */
        /* <DEDUP_REMOVED lines=14> */
.L_x_1111:
[----:B------:R-:W-:-:S14]  /*75a0*/  DSETP.GEU.AND P2, PT, R20, 16, PT ;  /* 0x403000001400742a */ /* 0x000fdc0003f4e000 */
[----:B------:R-:W-:Y:S05]  /*75b0*/  @P2 BRA `(.L_x_1108) ;  /* 0x0000001c00c42947 */ /* 0x000fea0003800000 */
[----:B------:R-:W2:Y:S02]  /*75c0*/  LDG.E.U8 R9, desc[UR6][R10.64] ;  /* 0x000000060a097981 */ /* 0x000ea4000c1e1100 */
[----:B--2---:R-:W-:-:S13]  /*75d0*/  ISETP.NE.AND P2, PT, R9, RZ, PT ;  /* 0x000000ff0900720c */ /* 0x004fda0003f45270 */
[----:B------:R-:W-:Y:S05]  /*75e0*/  @!P2 BRA `(.L_x_1114) ;  /* 0x0000000c00e0a947 */ /* 0x000fea0003800000 */
[----:B-1----:R-:W-:Y:S01]  /*75f0*/  IMAD.MOV.U32 R14, RZ, RZ, 0x0 ;  /* 0x00000000ff0e7424 */ /* 0x002fe200078e00ff */
[----:B------:R-:W-:Y:S01]  /*7600*/  MOV R15, 0x40080000 ;  /* 0x40080000000f7802 */ /* 0x000fe20000000f00 */
[----:B------:R-:W-:Y:S02]  /*7610*/  IMAD.MOV.U32 R12, RZ, RZ, 0x0 ;  /* 0x00000000ff0c7424 */ /* 0x000fe400078e00ff */
[----:B------:R-:W-:Y:S02]  /*7620*/  HFMA2 R9, -RZ, RZ, 0, 0 ;  /* 0x00000000ff097431 */ /* 0x000fe400000001ff */
[----:B------:R-:W-:Y:S01]  /*7630*/  IMAD.MOV.U32 R13, RZ, RZ, 0x40000000 ;  /* 0x40000000ff0d7424 */ /* 0x000fe200078e00ff */
[----:B------:R-:W-:-:S04]  /*7640*/  CS2R R20, SRZ ;  /* 0x0000000000147805 */ /* 0x000fc8000001ff00 */
[----:B------:R1:W-:Y:S01]  /*7650*/  STL.128 [R1], R12 ;  /* 0x0000000c01007387 */ /* 0x0003e20000100c00 */
[----:B------:R-:W-:Y:S05]  /*7660*/  @!P0 BRA `(.L_x_1115) ;  /* 0x0000000400048947 */ /* 0x000fea0003800000 */
[----:B------:R-:W-:Y:S01]  /*7670*/  IMAD.MOV.U32 R9, RZ, RZ, RZ ;  /* 0x000000ffff097224 */ /* 0x000fe200078e00ff */
[----:B------:R-:W-:-:S07]  /*7680*/  CS2R R20, SRZ ;  /* 0x0000000000147805 */ /* 0x000fce000001ff00 */
.L_x_1116:
        /* <DEDUP_REMOVED lines=50> */
[----:B------:R-:W-:Y:S01]  /*79b0*/  IADD3 R9, PT, PT, R9, 0x10, RZ ;  /* 0x0000001009097810 */ /* 0x000fe20007ffe0ff */
        /* <DEDUP_REMOVED lines=11> */
[----:B------:R-:W-:-:S07]  /*7a70*/  IMAD.MOV.U32 R9, RZ, RZ, R12 ;  /* 0x000000ffff097224 */ /* 0x000fce00078e000c */
.L_x_1115:
[----:B------:R-:W-:Y:S05]  /*7a80*/  @!P1 BRA `(.L_x_1117) ;  /* 0x0000000400289947 */ /* 0x000fea0003800000 */
[----:B-1----:R-:W-:Y:S01]  /*7a90*/  VIADD R12, R7, 0xffffffff ;  /* 0xffffffff070c7836 */ /* 0x002fe20000000000 */
[----:B------:R-:W-:-:S04]  /*7aa0*/  ISETP.NE.AND P3, PT, R8, RZ, PT ;  /* 0x000000ff0800720c */ /* 0x000fc80003f65270 */
[----:B------:R-:W-:-:S13]  /*7ab0*/  ISETP.GE.U32.AND P2, PT, R12, 0x7, PT ;  /* 0x000000070c00780c */ /* 0x000fda0003f46070 */
[----:B------:R-:W-:Y:S05]  /*7ac0*/  @!P2 BRA `(.L_x_1118) ;  /* 0x00000000007ca947 */ /* 0x000fea0003800000 */
[C---:B------:R-:W-:Y:S01]  /*7ad0*/  IMAD.WIDE.U32 R32, R9.reuse, 0x8, R28 ;  /* 0x0000000809207825 */ /* 0x040fe200078e001c */
[----:B------:R-:W-:-:S04]  /*7ae0*/  LEA R42, R9, R1, 0x3 ;  /* 0x00000001092a7211 */ /* 0x000fc800078e18ff */
        /* <DEDUP_REMOVED lines=18> */
[----:B------:R-:W-:Y:S01]  /*7c10*/  VIADD R9, R9, 0x8 ;  /* 0x0000000809097836 */ /* 0x000fe20000000000 */
        /* <DEDUP_REMOVED lines=10> */
.L_x_1118:
[----:B------:R-:W-:Y:S05]  /*7cc0*/  @!P3 BRA `(.L_x_1117) ;  /* 0x000000000098b947 */ /* 0x000fea0003800000 */
[----:B------:R-:W-:Y:S01]  /*7cd0*/  VIADD R12, R8, 0xffffffff ;  /* 0xffffffff080c7836 */ /* 0x000fe20000000000 */
        /* <DEDUP_REMOVED lines=20> */
.L_x_1119:
        /* <DEDUP_REMOVED lines=17> */
.L_x_1117:
[----:B-1----:R-:W2:Y:S02]  /*7f30*/  LDG.E.64 R12, desc[UR6][R24.64] ;  /* 0x00000006180c7981 */ /* 0x002ea4000c1e1b00 */
[----:B--2---:R-:W-:-:S14]  /*7f40*/  DSETP.GEU.AND P2, PT, R20, R12, PT ;  /* 0x0000000c1400722a */ /* 0x004fdc0003f4e000 */
[----:B------:R-:W-:Y:S05]  /*7f50*/  @P2 BRA `(.L_x_1108) ;  /* 0x00000014005c2947 */ /* 0x000fea0003800000 */
[----:B------:R-:W-:Y:S01]  /*7f60*/  MOV R9, RZ ;  /* 0x000000ff00097202 */ /* 0x000fe20000000f00 */
[----:B------:R-:W-:Y:S06]  /*7f70*/  @!P0 BRA `(.L_x_1120) ;  /* 0x0000000000a08947 */ /* 0x000fec0003800000 */
[----:B------:R-:W-:-:S07]  /*7f80*/  IMAD.MOV.U32 R9, RZ, RZ, RZ ;  /* 0x000000ffff097224 */ /* 0x000fce00078e00ff */
.L_x_1121:
[----:B------:R-:W-:-:S05]  /*7f90*/  IMAD.WIDE.U32 R14, R9, 0x8, R28 ;  /* 0x00000008090e7825 */ /* 0x000fca00078e001c */
[----:B---3--:R-:W2:Y:S01]  /*7fa0*/  LDG.E.64 R16, desc[UR6][R14.64] ;  /* 0x000000060e107981 */ /* 0x008ea2000c1e1b00 */
[----:B------:R-:W-:-:S05]  /*7fb0*/  IMAD.WIDE.U32 R12, R9, 0x8, R26 ;  /* 0x00000008090c7825 */ /* 0x000fca00078e001a */
[----:B--2---:R1:W-:Y:S04]  /*7fc0*/  STG.E.64 desc[UR6][R12.64], R16 ;  /* 0x000000100c007986 */ /* 0x0043e8000c101b06 */
[----:B------:R-:W2:Y:S04]  /*7fd0*/  LDG.E.64 R18, desc[UR6][R14.64+0x8] ;  /* 0x000008060e127981 */ /* 0x000ea8000c1e1b00 */
[----:B--2---:R2:W-:Y:S04]  /*7fe0*/  STG.E.64 desc[UR6][R12.64+0x8], R18 ;  /* 0x000008120c007986 */ /* 0x0045e8000c101b06 */
[----:B------:R-:W3:Y:S04]  /*7ff0*/  LDG.E.64 R22, desc[UR6][R14.64+0x10] ;  /* 0x000010060e167981 */ /* 0x000ee8000c1e1b00 */
[----:B---3--:R3:W-:Y:S04]  /*8000*/  STG.E.64 desc[UR6][R12.64+0x10], R22 ;  /* 0x000010160c007986 */ /* 0x0087e8000c101b06 */
[----:B------:R-:W4:Y:S04]  /*8010*/  LDG.E.64 R32, desc[UR6][R14.64+0x18] ;  /* 0x000018060e207981 */ /* 0x000f28000c1e1b00 */
[----:B----4-:R4:W-:Y:S04]  /*8020*/  STG.E.64 desc[UR6][R12.64+0x18], R32 ;  /* 0x000018200c007986 */ /* 0x0109e8000c101b06 */
[----:B------:R-:W5:Y:S04]  /*8030*/  LDG.E.64 R34, desc[UR6][R14.64+0x20] ;  /* 0x000020060e227981 */ /* 0x000f68000c1e1b00 */
[----:B-----5:R5:W-:Y:S04]  /*8040*/  STG.E.64 desc[UR6][R12.64+0x20], R34 ;  /* 0x000020220c007986 */ /* 0x020be8000c101b06 */
[----:B------:R-:W2:Y:S04]  /*8050*/  LDG.E.64 R36, desc[UR6][R14.64+0x28] ;  /* 0x000028060e247981 */ /* 0x000ea8000c1e1b00 */
[----:B--2---:R2:W-:Y:S04]  /*8060*/  STG.E.64 desc[UR6][R12.64+0x28], R36 ;  /* 0x000028240c007986 */ /* 0x0045e8000c101b06 */
[----:B-1----:R-:W3:Y:S04]  /*8070*/  LDG.E.64 R16, desc[UR6][R14.64+0x30] ;  /* 0x000030060e107981 */ /* 0x002ee8000c1e1b00 */
[----:B---3--:R1:W-:Y:S04]  /*8080*/  STG.E.64 desc[UR6][R12.64+0x30], R16 ;  /* 0x000030100c007986 */ /* 0x0083e8000c101b06 */
        /* <DEDUP_REMOVED lines=8> */
[----:B------:R-:W3:Y:S04]  /*8110*/  LDG.E.64 R36, desc[UR6][R14.64+0x58] ;  /* 0x000058060e247981 */ /* 0x000ee8000c1e1b00 */
[----:B---3--:R3:W-:Y:S04]  /*8120*/  STG.E.64 desc[UR6][R12.64+0x58], R36 ;  /* 0x000058240c007986 */ /* 0x0087e8000c101b06 */
[----:B-1----:R-:W4:Y:S04]  /*8130*/  LDG.E.64 R16, desc[UR6][R14.64+0x60] ;  /* 0x000060060e107981 */ /* 0x002f28000c1e1b00 */
[----:B----4-:R3:W-:Y:S04]  /*8140*/  STG.E.64 desc[UR6][R12.64+0x60], R16 ;  /* 0x000060100c007986 */ /* 0x0107e8000c101b06 */
[----:B------:R-:W4:Y:S04]  /*8150*/  LDG.E.64 R18, desc[UR6][R14.64+0x68] ;  /* 0x000068060e127981 */ /* 0x000f28000c1e1b00 */
[----:B----4-:R3:W-:Y:S04]  /*8160*/  STG.E.64 desc[UR6][R12.64+0x68], R18 ;  /* 0x000068120c007986 */ /* 0x0107e8000c101b06 */
[----:B------:R-:W4:Y:S04]  /*8170*/  LDG.E.64 R22, desc[UR6][R14.64+0x70] ;  /* 0x000070060e167981 */ /* 0x000f28000c1e1b00 */
[----:B----4-:R3:W-:Y:S04]  /*8180*/  STG.E.64 desc[UR6][R12.64+0x70], R22 ;  /* 0x000070160c007986 */ /* 0x0107e8000c101b06 */
[----:B-----5:R-:W4:Y:S01]  /*8190*/  LDG.E.64 R32, desc[UR6][R14.64+0x78] ;  /* 0x000078060e207981 */ /* 0x020f22000c1e1b00 */
[----:B------:R-:W-:Y:S01]  /*81a0*/  VIADD R9, R9, 0x10 ;  /* 0x0000001009097836 */ /* 0x000fe20000000000 */
[----:B--2---:R-:W-:-:S04]  /*81b0*/  LOP3.LUT R34, R6, 0x7ffffff0, RZ, 0xc0, !PT ;  /* 0x7ffffff006227812 */ /* 0x004fc800078ec0ff */
[----:B------:R-:W-:Y:S01]  /*81c0*/  ISETP.NE.AND P0, PT, R9, R34, PT ;  /* 0x000000220900720c */ /* 0x000fe20003f05270 */
[----:B----4-:R3:W-:-:S12]  /*81d0*/  STG.E.64 desc[UR6][R12.64+0x78], R32 ;  /* 0x000078200c007986 */ /* 0x0107d8000c101b06 */
[----:B------:R-:W-:Y:S05]  /*81e0*/  @P0 BRA `(.L_x_1121) ;  /* 0xfffffffc00680947 */ /* 0x000fea000383ffff */
[----:B------:R-:W-:-:S07]  /*81f0*/  MOV R9, R34 ;  /* 0x0000002200097202 */ /* 0x000fce0000000f00 */
.L_x_1120:
[----:B------:R-:W-:Y:S05]  /*8200*/  @!P1 BRA `(.L_x_1122) ;  /* 0x0000000000d09947 */ /* 0x000fea0003800000 */
[----:B------:R-:W-:Y:S01]  /*8210*/  VIADD R7, R7, 0xffffffff ;  /* 0xffffffff07077836 */ /* 0x000fe20000000000 */
[----:B------:R-:W-:-:S04]  /*8220*/  ISETP.NE.AND P1, PT, R8, RZ, PT ;  /* 0x000000ff0800720c */ /* 0x000fc80003f25270 */
[----:B------:R-:W-:-:S13]  /*8230*/  ISETP.GE.U32.AND P0, PT, R7, 0x7, PT ;  /* 0x000000070700780c */ /* 0x000fda0003f06070 */
[----:B------:R-:W-:Y:S05]  /*8240*/  @!P0 BRA `(.L_x_1123) ;  /* 0x00000000004c8947 */ /* 0x000fea0003800000 */
        /* <DEDUP_REMOVED lines=8> */
[----:B------:R-:W3:Y:S04]  /*82d0*/  LDG.E.64 R22, desc[UR6][R6.64+0x18] ;  /* 0x0000180606167981 */ /* 0x000ee8000c1e1b00 */
[----:B---3--:R4:W-:Y:S04]  /*82e0*/  STG.E.64 desc[UR6][R14.64+0x18], R22 ;  /* 0x000018160e007986 */ /* 0x0089e8000c101b06 */
[----:B------:R-:W3:Y:S04]  /*82f0*/  LDG.E.64 R32, desc[UR6][R6.64+0x20] ;  /* 0x0000200606207981 */ /* 0x000ee8000c1e1b00 */
[----:B---3--:R4:W-:Y:S04]  /*8300*/  STG.E.64 desc[UR6][R14.64+0x20], R32 ;  /* 0x000020200e007986 */ /* 0x0089e8000c101b06 */
[----:B------:R-:W3:Y:S04]  /*8310*/  LDG.E.64 R34, desc[UR6][R6.64+0x28] ;  /* 0x0000280606227981 */ /* 0x000ee8000c1e1b00 */
[----:B---3--:R4:W-:Y:S04]  /*8320*/  STG.E.64 desc[UR6][R14.64+0x28], R34 ;  /* 0x000028220e007986 */ /* 0x0089e8000c101b06 */
[----:B-1----:R-:W3:Y:S04]  /*8330*/  LDG.E.64 R12, desc[UR6][R6.64+0x30] ;  /* 0x00003006060c7981 */ /* 0x002ee8000c1e1b00 */
[----:B---3--:R4:W-:Y:S04]  /*8340*/  STG.E.64 desc[UR6][R14.64+0x30], R12 ;  /* 0x0000300c0e007986 */ /* 0x0089e8000c101b06 */
[----:B--2---:R-:W2:Y:S01]  /*8350*/  LDG.E.64 R16, desc[UR6][R6.64+0x38] ;  /* 0x0000380606107981 */ /* 0x004ea2000c1e1b00 */
[----:B------:R-:W-:-:S03]  /*8360*/  VIADD R9, R9, 0x8 ;  /* 0x0000000809097836 */ /* 0x000fc60000000000 */
[----:B--2---:R4:W-:Y:S04]  /*8370*/  STG.E.64 desc[UR6][R14.64+0x38], R16 ;  /* 0x000038100e007986 */ /* 0x0049e8000c101b06 */
.L_x_1123:
[----:B------:R-:W-:Y:S05]  /*8380*/  @!P1 BRA `(.L_x_1122) ;  /* 0x0000000000709947 */ /* 0x000fea0003800000 */
[----:B------:R-:W-:Y:S02]  /*8390*/  IADD3 R8, PT, PT, R8, -0x1, RZ ;  /* 0xffffffff08087810 */ /* 0x000fe40007ffe0ff */
[----:B------:R-:W-:Y:S02]  /*83a0*/  ISETP.NE.AND P1, PT, R4, RZ, PT ;  /* 0x000000ff0400720c */ /* 0x000fe40003f25270 */
[----:B------:R-:W-:-:S13]  /*83b0*/  ISETP.GE.U32.AND P0, PT, R8, 0x3, PT ;  /* 0x000000030800780c */ /* 0x000fda0003f06070 */
[----:B------:R-:W-:Y:S05]  /*83c0*/  @!P0 BRA `(.L_x_1124) ;  /* 0x00000000002c8947 */ /* 0x000fea0003800000 */
[----:B---34-:R-:W-:-:S05]  /*83d0*/  IMAD.WIDE.U32 R18, R9, 0x8, R28 ;  /* 0x0000000809127825 */ /* 0x018fca00078e001c */
[----:B------:R-:W2:Y:S01]  /*83e0*/  LDG.E.64 R6, desc[UR6][R18.64] ;  /* 0x0000000612067981 */ /* 0x000ea2000c1e1b00 */
[----:B------:R-:W-:-:S05]  /*83f0*/  IMAD.WIDE.U32 R22, R9, 0x8, R26 ;  /* 0x0000000809167825 */ /* 0x000fca00078e001a */
[----:B--2---:R1:W-:Y:S04]  /*8400*/  STG.E.64 desc[UR6][R22.64], R6 ;  /* 0x0000000616007986 */ /* 0x0043e8000c101b06 */
[----:B------:R-:W2:Y:S04]  /*8410*/  LDG.E.64 R12, desc[UR6][R18.64+0x8] ;  /* 0x00000806120c7981 */ /* 0x000ea8000c1e1b00 */
[----:B--2---:R1:W-:Y:S04]  /*8420*/  STG.E.64 desc[UR6][R22.64+0x8], R12 ;  /* 0x0000080c16007986 */ /* 0x0043e8000c101b06 */
[----:B------:R-:W2:Y:S04]  /*8430*/  LDG.E.64 R14, desc[UR6][R18.64+0x10] ;  /* 0x00001006120e7981 */ /* 0x000ea8000c1e1b00 */
[----:B--2---:R1:W-:Y:S04]  /*8440*/  STG.E.64 desc[UR6][R22.64+0x10], R14 ;  /* 0x0000100e16007986 */ /* 0x0043e8000c101b06 */
[----:B------:R-:W2:Y:S01]  /*8450*/  LDG.E.64 R16, desc[UR6][R18.64+0x18] ;  /* 0x0000180612107981 */ /* 0x000ea2000c1e1b00 */
[----:B------:R-:W-:-:S03]  /*8460*/  VIADD R9, R9, 0x4 ;  /* 0x0000000409097836 */ /* 0x000fc60000000000 */
[----:B--2---:R1:W-:Y:S04]  /*8470*/  STG.E.64 desc[UR6][R22.64+0x18], R16 ;  /* 0x0000181016007986 */ /* 0x0043e8000c101b06 */
.L_x_1124:
[----:B------:R-:W-:Y:S05]  /*8480*/  @!P1 BRA `(.L_x_1122) ;  /* 0x0000000000309947 */ /* 0x000fea0003800000 */
[----:B-1-34-:R-:W-:-:S05]  /*8490*/  IMAD.WIDE.U32 R12, R9, 0x8, R28 ;  /* 0x00000008090c7825 */ /* 0x01afca00078e001c */
[----:B------:R-:W2:Y:S01]  /*84a0*/  LDG.E.64 R6, desc[UR6][R12.64] ;  /* 0x000000060c067981 */ /* 0x000ea2000c1e1b00 */
[----:B------:R-:W-:Y:S01]  /*84b0*/  IMAD.WIDE.U32 R8, R9, 0x8, R26 ;  /* 0x0000000809087825 */ /* 0x000fe200078e001a */
[----:B------:R-:W-:-:S04]  /*84c0*/  ISETP.NE.AND P0, PT, R4, 0x1, PT ;  /* 0x000000010400780c */ /* 0x000fc80003f05270 */
[----:B--2---:R2:W-:Y:S09]  /*84d0*/  STG.E.64 desc[UR6][R8.64], R6 ;  /* 0x0000000608007986 */ /* 0x0045f2000c101b06 */
[----:B------:R-:W-:Y:S05]  /*84e0*/  @!P0 BRA `(.L_x_1122) ;  /* 0x0000000000188947 */ /* 0x000fea0003800000 */
[----:B--2---:R-:W2:Y:S01]  /*84f0*/  LDG.E.64 R6, desc[UR6][R12.64+0x8] ;  /* 0x000008060c067981 */ /* 0x004ea2000c1e1b00 */
[----:B------:R-:W-:-:S03]  /*8500*/  ISETP.NE.AND P0, PT, R4, 0x2, PT ;  /* 0x000000020400780c */ /* 0x000fc60003f05270 */
[----:B--2---:R1:W-:Y:S10]  /*8510*/  STG.E.64 desc[UR6][R8.64+0x8], R6 ;  /* 0x0000080608007986 */ /* 0x0043f4000c101b06 */
[----:B------:R-:W-:Y:S05]  /*8520*/  @!P0 BRA `(.L_x_1122) ;  /* 0x0000000000088947 */ /* 0x000fea0003800000 */
[----:B-1----:R-:W2:Y:S04]  /*8530*/  LDG.E.64 R6, desc[UR6][R12.64+0x10] ;  /* 0x000010060c067981 */ /* 0x002ea8000c1e1b00 */
[----:B--2---:R1:W-:Y:S02]  /*8540*/  STG.E.64 desc[UR6][R8.64+0x10], R6 ;  /* 0x0000100608007986 */ /* 0x0043e4000c101b06 */
.L_x_1122:
[----:B------:R0:W-:Y:S01]  /*8550*/  STG.E.64 desc[UR6][R24.64], R20 ;  /* 0x0000001418007986 */ /* 0x0001e2000c101b06 */
[----:B------:R-:W-:Y:S05]  /*8560*/  BRA `(.L_x_1108) ;  /* 0x0000000c00d87947 */ /* 0x000fea0003800000 */
.L_x_1114:
[----:B-1----:R-:W-:Y:S02]  /*8570*/  HFMA2 R15, -RZ, RZ, 2.015625, 0 ;  /* 0x40080000ff0f7431 */ /* 0x002fe400000001ff */
[----:B------:R-:W-:Y:S01]  /*8580*/  IMAD.MOV.U32 R14, RZ, RZ, 0x0 ;  /* 0x00000000ff0e7424 */ /* 0x000fe200078e00ff */
[----:B------:R-:W-:Y:S01]  /*8590*/  MOV R9, RZ ;  /* 0x000000ff00097202 */ /* 0x000fe20000000f00 */
[----:B------:R-:W-:Y:S01]  /*85a0*/  IMAD.MOV.U32 R12, RZ, RZ, 0x0 ;  /* 0x00000000ff0c7424 */ /* 0x000fe200078e00ff */
[----:B------:R-:W-:Y:S01]  /*85b0*/  CS2R R20, SRZ ;  /* 0x0000000000147805 */ /* 0x000fe2000001ff00 */
[----:B------:R-:W-:-:S05]  /*85c0*/  IMAD.MOV.U32 R13, RZ, RZ, 0x40000000 ;  /* 0x40000000ff0d7424 */ /* 0x000fca00078e00ff */
[----:B------:R1:W-:Y:S01]  /*85d0*/  STL.128 [R1], R12 ;  /* 0x0000000c01007387 */ /* 0x0003e20000100c00 */
[----:B------:R-:W-:Y:S05]  /*85e0*/  @!P0 BRA `(.L_x_1125) ;  /* 0x0000000400048947 */ /* 0x000fea0003800000 */
[----:B------:R-:W-:Y:S01]  /*85f0*/  IMAD.MOV.U32 R9, RZ, RZ, RZ ;  /* 0x000000ffff097224 */ /* 0x000fe200078e00ff */
[----:B------:R-:W-:-:S07]  /*8600*/  CS2R R20, SRZ ;  /* 0x0000000000147805 */ /* 0x000fce000001ff00 */
.L_x_1126:
        /* <DEDUP_REMOVED lines=63> */
.L_x_1125:
        /* <DEDUP_REMOVED lines=36> */
.L_x_1128:
        /* <DEDUP_REMOVED lines=22> */
.L_x_1129:
        /* <DEDUP_REMOVED lines=17> */
.L_x_1127:
[----:B------:R2:W-:Y:S01]  /*8eb0*/  STG.E.64 desc[UR6][R24.64], R20 ;  /* 0x0000001418007986 */ /* 0x0005e2000c101b06 */
[----:B------:R-:W-:Y:S01]  /*8ec0*/  MOV R9, RZ ;  /* 0x000000ff00097202 */ /* 0x000fe20000000f00 */
[----:B------:R-:W-:Y:S06]  /*8ed0*/  @!P0 BRA `(.L_x_1130) ;  /* 0x0000000000a08947 */ /* 0x000fec0003800000 */
[----:B------:R-:W-:-:S07]  /*8ee0*/  IMAD.MOV.U32 R9, RZ, RZ, RZ ;  /* 0x000000ffff097224 */ /* 0x000fce00078e00ff */
.L_x_1131:
[----:B-1----:R-:W-:-:S05]  /*8ef0*/  IMAD.WIDE.U32 R14, R9, 0x8, R28 ;  /* 0x00000008090e7825 */ /* 0x002fca00078e001c */
[----:B--2---:R-:W3:Y:S01]  /*8f00*/  LDG.E.64 R16, desc[UR6][R14.64] ;  /* 0x000000060e107981 */ /* 0x004ee2000c1e1b00 */
[----:B------:R-:W-:-:S05]  /*8f10*/  IMAD.WIDE.U32 R12, R9, 0x8, R26 ;  /* 0x00000008090c7825 */ /* 0x000fca00078e001a */
[----:B---3--:R1:W-:Y:S04]  /*8f20*/  STG.E.64 desc[UR6][R12.64], R16 ;  /* 0x000000100c007986 */ /* 0x0083e8000c101b06 */
[----:B------:R-:W3:Y:S04]  /*8f30*/  LDG.E.64 R18, desc[UR6][R14.64+0x8] ;  /* 0x000008060e127981 */ /* 0x000ee8000c1e1b00 */
[----:B---3--:R3:W-:Y:S04]  /*8f40*/  STG.E.64 desc[UR6][R12.64+0x8], R18 ;  /* 0x000008120c007986 */ /* 0x0087e8000c101b06 */
[----:B--2---:R-:W2:Y:S04]  /*8f50*/  LDG.E.64 R20, desc[UR6][R14.64+0x10] ;  /* 0x000010060e147981 */ /* 0x004ea8000c1e1b00 */
[----:B--2---:R2:W-:Y:S04]  /*8f60*/  STG.E.64 desc[UR6][R12.64+0x10], R20 ;  /* 0x000010140c007986 */ /* 0x0045e8000c101b06 */
[----:B------:R-:W4:Y:S04]  /*8f70*/  LDG.E.64 R22, desc[UR6][R14.64+0x18] ;  /* 0x000018060e167981 */ /* 0x000f28000c1e1b00 */
[----:B----4-:R4:W-:Y:S04]  /*8f80*/  STG.E.64 desc[UR6][R12.64+0x18], R22 ;  /* 0x000018160c007986 */ /* 0x0109e8000c101b06 */
[----:B------:R-:W5:Y:S04]  /*8f90*/  LDG.E.64 R32, desc[UR6][R14.64+0x20] ;  /* 0x000020060e207981 */ /* 0x000f68000c1e1b00 */
[----:B-----5:R5:W-:Y:S04]  /*8fa0*/  STG.E.64 desc[UR6][R12.64+0x20], R32 ;  /* 0x000020200c007986 */ /* 0x020be8000c101b06 */
[----:B------:R-:W3:Y:S04]  /*8fb0*/  LDG.E.64 R34, desc[UR6][R14.64+0x28] ;  /* 0x000028060e227981 */ /* 0x000ee8000c1e1b00 */
[----:B---3--:R3:W-:Y:S04]  /*8fc0*/  STG.E.64 desc[UR6][R12.64+0x28], R34 ;  /* 0x000028220c007986 */ /* 0x0087e8000c101b06 */
[----:B-1----:R-:W2:Y:S04]  /*8fd0*/  LDG.E.64 R16, desc[UR6][R14.64+0x30] ;  /* 0x000030060e107981 */ /* 0x002ea8000c1e1b00 */
[----:B--2---:R1:W-:Y:S04]  /*8fe0*/  STG.E.64 desc[UR6][R12.64+0x30], R16 ;  /* 0x000030100c007986 */ /* 0x0043e8000c101b06 */
[----:B------:R-:W2:Y:S04]  /*8ff0*/  LDG.E.64 R18, desc[UR6][R14.64+0x38] ;  /* 0x000038060e127981 */ /* 0x000ea8000c1e1b00 */
[----:B--2---:R2:W-:Y:S04]  /*9000*/  STG.E.64 desc[UR6][R12.64+0x38], R18 ;  /* 0x000038120c007986 */ /* 0x0045e8000c101b06 */
[----:B------:R-:W4:Y:S04]  /*9010*/  LDG.E.64 R20, desc[UR6][R14.64+0x40] ;  /* 0x000040060e147981 */ /* 0x000f28000c1e1b00 */
[----:B----4-:R4:W-:Y:S04]  /*9020*/  STG.E.64 desc[UR6][R12.64+0x40], R20 ;  /* 0x000040140c007986 */ /* 0x0109e8000c101b06 */
[----:B------:R-:W5:Y:S04]  /*9030*/  LDG.E.64 R22, desc[UR6][R14.64+0x48] ;  /* 0x000048060e167981 */ /* 0x000f68000c1e1b00 */
[----:B-----5:R5:W-:Y:S04]  /*9040*/  STG.E.64 desc[UR6][R12.64+0x48], R22 ;  /* 0x000048160c007986 */ /* 0x020be8000c101b06 */
[----:B------:R-:W3:Y:S04]  /*9050*/  LDG.E.64 R32, desc[UR6][R14.64+0x50] ;  /* 0x000050060e207981 */ /* 0x000ee8000c1e1b00 */
[----:B---3--:R3:W-:Y:S04]  /*9060*/  STG.E.64 desc[UR6][R12.64+0x50], R32 ;  /* 0x000050200c007986 */ /* 0x0087e8000c101b06 */
[----:B------:R-:W2:Y:S04]  /*9070*/  LDG.E.64 R34, desc[UR6][R14.64+0x58] ;  /* 0x000058060e227981 */ /* 0x000ea8000c1e1b00 */
[----:B--2---:R2:W-:Y:S04]  /*9080*/  STG.E.64 desc[UR6][R12.64+0x58], R34 ;  /* 0x000058220c007986 */ /* 0x0045e8000c101b06 */
        /* <DEDUP_REMOVED lines=8> */
[----:B---3--:R-:W-:-:S04]  /*9110*/  LOP3.LUT R32, R6, 0x7ffffff0, RZ, 0xc0, !PT ;  /* 0x7ffffff006207812 */ /* 0x008fc800078ec0ff */
[----:B------:R-:W-:Y:S01]  /*9120*/  ISETP.NE.AND P0, PT, R9, R32, PT ;  /* 0x000000200900720c */ /* 0x000fe20003f05270 */
[----:B----4-:R2:W-:-:S12]  /*9130*/  STG.E.64 desc[UR6][R12.64+0x78], R22 ;  /* 0x000078160c007986 */ /* 0x0105d8000c101b06 */
[----:B------:R-:W-:Y:S05]  /*9140*/  @P0 BRA `(.L_x_1131) ;  /* 0xfffffffc00680947 */ /* 0x000fea000383ffff */
[----:B------:R-:W-:-:S07]  /*9150*/  MOV R9, R32 ;  /* 0x0000002000097202 */ /* 0x000fce0000000f00 */
.L_x_1130:
[----:B------:R-:W-:Y:S05]  /*9160*/  @!P1 BRA `(.L_x_1132) ;  /* 0x0000000000d09947 */ /* 0x000fea0003800000 */
[----:B------:R-:W-:Y:S01]  /*9170*/  VIADD R7, R7, 0xffffffff ;  /* 0xffffffff07077836 */ /* 0x000fe20000000000 */
[----:B------:R-:W-:-:S04]  /*9180*/  ISETP.NE.AND P1, PT, R8, RZ, PT ;  /* 0x000000ff0800720c */ /* 0x000fc80003f25270 */
[----:B------:R-:W-:-:S13]  /*9190*/  ISETP.GE.U32.AND P0, PT, R7, 0x7, PT ;  /* 0x000000070700780c */ /* 0x000fda0003f06070 */
[----:B------:R-:W-:Y:S05]  /*91a0*/  @!P0 BRA `(.L_x_1133) ;  /* 0x00000000004c8947 */ /* 0x000fea0003800000 */
[----:B------:R-:W-:-:S05]  /*91b0*/  IMAD.WIDE.U32 R6, R9, 0x8, R28 ;  /* 0x0000000809067825 */ /* 0x000fca00078e001c */
[----:B-12---:R-:W2:Y:S01]  /*91c0*/  LDG.E.64 R12, desc[UR6][R6.64] ;  /* 0x00000006060c7981 */ /* 0x006ea2000c1e1b00 */
        /* <DEDUP_REMOVED lines=8> */
[----:B------:R-:W4:Y:S04]  /*9250*/  LDG.E.64 R22, desc[UR6][R6.64+0x20] ;  /* 0x0000200606167981 */ /* 0x000f28000c1e1b00 */
[----:B----4-:R3:W-:Y:S04]  /*9260*/  STG.E.64 desc[UR6][R14.64+0x20], R22 ;  /* 0x000020160e007986 */ /* 0x0107e8000c101b06 */
[----:B------:R-:W4:Y:S04]  /*9270*/  LDG.E.64 R32, desc[UR6][R6.64+0x28] ;  /* 0x0000280606207981 */ /* 0x000f28000c1e1b00 */
[----:B----4-:R3:W-:Y:S04]  /*9280*/  STG.E.64 desc[UR6][R14.64+0x28], R32 ;  /* 0x000028200e007986 */ /* 0x0107e8000c101b06 */
[----:B-1----:R-:W4:Y:S04]  /*9290*/  LDG.E.64 R12, desc[UR6][R6.64+0x30] ;  /* 0x00003006060c7981 */ /* 0x002f28000c1e1b00 */
[----:B----4-:R3:W-:Y:S04]  /*92a0*/  STG.E.64 desc[UR6][R14.64+0x30], R12 ;  /* 0x0000300c0e007986 */ /* 0x0107e8000c101b06 */
[----:B--2---:R-:W2:Y:S01]  /*92b0*/  LDG.E.64 R16, desc[UR6][R6.64+0x38] ;  /* 0x0000380606107981 */ /* 0x004ea2000c1e1b00 */
[----:B------:R-:W-:-:S03]  /*92c0*/  VIADD R9, R9, 0x8 ;  /* 0x0000000809097836 */ /* 0x000fc60000000000 */
[----:B--2---:R3:W-:Y:S04]  /*92d0*/  STG.E.64 desc[UR6][R14.64+0x38], R16 ;  /* 0x000038100e007986 */ /* 0x0047e8000c101b06 */
.L_x_1133:
[----:B------:R-:W-:Y:S05]  /*92e0*/  @!P1 BRA `(.L_x_1132) ;  /* 0x0000000000709947 */ /* 0x000fea0003800000 */
[----:B------:R-:W-:Y:S02]  /*92f0*/  IADD3 R8, PT, PT, R8, -0x1, RZ ;  /* 0xffffffff08087810 */ /* 0x000fe40007ffe0ff */
[----:B------:R-:W-:Y:S02]  /*9300*/  ISETP.NE.AND P1, PT, R4, RZ, PT ;  /* 0x000000ff0400720c */ /* 0x000fe40003f25270 */
[----:B------:R-:W-:-:S13]  /*9310*/  ISETP.GE.U32.AND P0, PT, R8, 0x3, PT ;  /* 0x000000030800780c */ /* 0x000fda0003f06070 */
[----:B------:R-:W-:Y:S05]  /*9320*/  @!P0 BRA `(.L_x_1134) ;  /* 0x00000000002c8947 */ /* 0x000fea0003800000 */
[----:B--23--:R-:W-:-:S05]  /*9330*/  IMAD.WIDE.U32 R18, R9, 0x8, R28 ;  /* 0x0000000809127825 */ /* 0x00cfca00078e001c */
[----:B------:R-:W2:Y:S01]  /*9340*/  LDG.E.64 R6, desc[UR6][R18.64] ;  /* 0x0000000612067981 */ /* 0x000ea2000c1e1b00 */
[----:B------:R-:W-:-:S05]  /*9350*/  IMAD.WIDE.U32 R20, R9, 0x8, R26 ;  /* 0x0000000809147825 */ /* 0x000fca00078e001a */
[----:B--2---:R4:W-:Y:S04]  /*9360*/  STG.E.64 desc[UR6][R20.64], R6 ;  /* 0x0000000614007986 */ /* 0x0049e8000c101b06 */
[----:B-1----:R-:W2:Y:S04]  /*9370*/  LDG.E.64 R12, desc[UR6][R18.64+0x8] ;  /* 0x00000806120c7981 */ /* 0x002ea8000c1e1b00 */
[----:B--2---:R4:W-:Y:S04]  /*9380*/  STG.E.64 desc[UR6][R20.64+0x8], R12 ;  /* 0x0000080c14007986 */ /* 0x0049e8000c101b06 */
[----:B------:R-:W2:Y:S04]  /*9390*/  LDG.E.64 R14, desc[UR6][R18.64+0x10] ;  /* 0x00001006120e7981 */ /* 0x000ea8000c1e1b00 */
[----:B--2---:R4:W-:Y:S04]  /*93a0*/  STG.E.64 desc[UR6][R20.64+0x10], R14 ;  /* 0x0000100e14007986 */ /* 0x0049e8000c101b06 */
[----:B------:R-:W2:Y:S01]  /*93b0*/  LDG.E.64 R16, desc[UR6][R18.64+0x18] ;  /* 0x0000180612107981 */ /* 0x000ea2000c1e1b00 */
[----:B------:R-:W-:-:S03]  /*93c0*/  VIADD R9, R9, 0x4 ;  /* 0x0000000409097836 */ /* 0x000fc60000000000 */
[----:B--2---:R4:W-:Y:S04]  /*93d0*/  STG.E.64 desc[UR6][R20.64+0x18], R16 ;  /* 0x0000181014007986 */ /* 0x0049e8000c101b06 */
.L_x_1134:
[----:B------:R-:W-:Y:S05]  /*93e0*/  @!P1 BRA `(.L_x_1132) ;  /* 0x0000000000309947 */ /* 0x000fea0003800000 */
[----:B-1234-:R-:W-:-:S05]  /*93f0*/  IMAD.WIDE.U32 R12, R9, 0x8, R28 ;  /* 0x00000008090c7825 */ /* 0x01efca00078e001c */
[----:B------:R-:W2:Y:S01]  /*9400*/  LDG.E.64 R6, desc[UR6][R12.64] ;  /* 0x000000060c067981 */ /* 0x000ea2000c1e1b00 */
[----:B------:R-:W-:Y:S01]  /*9410*/  IMAD.WIDE.U32 R8, R9, 0x8, R26 ;  /* 0x0000000809087825 */ /* 0x000fe200078e001a */
[----:B------:R-:W-:-:S04]  /*9420*/  ISETP.NE.AND P0, PT, R4, 0x1, PT ;  /* 0x000000010400780c */ /* 0x000fc80003f05270 */
[----:B--2---:R1:W-:Y:S09]  /*9430*/  STG.E.64 desc[UR6][R8.64], R6 ;  /* 0x0000000608007986 */ /* 0x0043f2000c101b06 */
[----:B------:R-:W-:Y:S05]  /*9440*/  @!P0 BRA `(.L_x_1132) ;  /* 0x0000000000188947 */ /* 0x000fea0003800000 */
[----:B-1----:R-:W2:Y:S01]  /*9450*/  LDG.E.64 R6, desc[UR6][R12.64+0x8] ;  /* 0x000008060c067981 */ /* 0x002ea2000c1e1b00 */
[----:B------:R-:W-:-:S03]  /*9460*/  ISETP.NE.AND P0, PT, R4, 0x2, PT ;  /* 0x000000020400780c */ /* 0x000fc60003f05270 */
[----:B--2---:R1:W-:Y:S10]  /*9470*/  STG.E.64 desc[UR6][R8.64+0x8], R6 ;  /* 0x0000080608007986 */ /* 0x0043f4000c101b06 */
[----:B------:R-:W-:Y:S05]  /*9480*/  @!P0 BRA `(.L_x_1132) ;  /* 0x0000000000088947 */ /* 0x000fea0003800000 */
[----:B-1----:R-:W2:Y:S04]  /*9490*/  LDG.E.64 R6, desc[UR6][R12.64+0x10] ;  /* 0x000010060c067981 */ /* 0x002ea8000c1e1b00 */
[----:B--2---:R1:W-:Y:S02]  /*94a0*/  STG.E.64 desc[UR6][R8.64+0x10], R6 ;  /* 0x0000100608007986 */ /* 0x0043e4000c101b06 */
.L_x_1132:
[----:B-1--4-:R-:W-:-:S05]  /*94b0*/  IMAD.MOV.U32 R6, RZ, RZ, 0x1 ;  /* 0x00000001ff067424 */ /* 0x012fca00078e00ff */
[----:B------:R4:W-:Y:S02]  /*94c0*/  STG.E.U8 desc[UR6][R10.64], R6 ;  /* 0x000000060a007986 */ /* 0x0009e4000c101106 */
.L_x_1108:
[----:B------:R-:W-:Y:S05]  /*94d0*/  BSYNC.RECONVERGENT B0 ;  /* 0x0000000000007941 */ /* 0x000fea0003800200 */
.L_x_1107:
[----:B------:R-:W5:Y:S01]  /*94e0*/  LDCU UR4, c[0x0][0x360] ;  /* 0x00006c00ff0477ac */ /* 0x000f620008000800 */
[----:B-12-4-:R-:W5:Y:S01]  /*94f0*/  LDC R6, c[0x0][0x370] ;  /* 0x0000dc00ff067b82 */ /* 0x016f620000000800 */
[----:B------:R-:W1:Y:S01]  /*9500*/  LDCU.64 UR10, c[0x0][0x3c0] ;  /* 0x00007800ff0a77ac */ /* 0x000e620008000a00 */
[----:B-----5:R-:W-:-:S05]  /*9510*/  IMAD R7, R6, UR4, RZ ;  /* 0x0000000406077c24 */ /* 0x020fca000f8e02ff */
[----:B------:R-:W-:-:S04]  /*9520*/  IADD3 R0, P0, PT, R7, R0, RZ ;  /* 0x0000000007007210 */ /* 0x000fc80007f1e0ff */
[----:B------:R-:W-:Y:S02]  /*9530*/  IADD3.X R2, PT, PT, RZ, R2, RZ, P0, !PT ;  /* 0x00000002ff027210 */ /* 0x000fe400007fe4ff */
[----:B-1----:R-:W-:-:S04]  /*9540*/  ISETP.GE.U32.AND P0, PT, R0, UR10, PT ;  /* 0x0000000a00007c0c */ /* 0x002fc8000bf06070 */
[----:B------:R-:W-:-:S13]  /*9550*/  ISETP.GE.U32.AND.EX P0, PT, R2, UR11, PT, P0 ;  /* 0x0000000b02007c0c */ /* 0x000fda000bf06100 */
[----:B------:R-:W-:Y:S05]  /*9560*/  @!P0 BRA `(.L_x_1135) ;  /* 0xffffff6c00848947 */ /* 0x000fea000383ffff */
[----:B------:R-:W-:Y:S05]  /*9570*/  EXIT ;  /* 0x000000000000794d */ /* 0x000fea0003800000 */
.L_x_974:
[C---:B------:R-:W-:Y:S02]  /*9580*/  LOP3.LUT R23, R5.reuse, 0x7, RZ, 0xc0, !PT ;  /* 0x0000000705177812 */ /* 0x040fe400078ec0ff */
[C---:B------:R-:W-:Y:S02]  /*9590*/  LOP3.LUT R22, R5.reuse, 0x3, RZ, 0xc0, !PT ;  /* 0x0000000305167812 */ /* 0x040fe400078ec0ff */
[----:B------:R-:W-:Y:S01]  /*95a0*/  LOP3.LUT R21, R5, 0xfffffff8, RZ, 0xc0, !PT ;  /* 0xfffffff805157812 */ /* 0x000fe200078ec0ff */
[----:B------:R-:W-:Y:S01]  /*95b0*/  VIADD R17, R23, 0xffffffff ;  /* 0xffffffff17117836 */ /* 0x000fe20000000000 */
[----:B------:R-:W-:Y:S01]  /*95c0*/  LOP3.LUT R20, R5, 0x1, RZ, 0xc0, !PT ;  /* 0x0000000105147812 */ /* 0x000fe200078ec0ff */
[----:B------:R-:W-:-:S07]  /*95d0*/  VIADD R3, R22, 0xffffffff ;  /* 0xffffffff16037836 */ /* 0x000fce0000000000 */
.L_x_1263:
[----:B---3--:R-:W-:Y:S02]  /*95e0*/  HFMA2 R26, -RZ, RZ, 0, 0 ;  /* 0x00000000ff1a7431 */ /* 0x008fe400000001ff */
[----:B------:R-:W-:Y:S02]  /*95f0*/  IMAD.MOV.U32 R6, RZ, RZ, R0 ;  /* 0x000000ffff067224 */ /* 0x000fe400078e0000 */
[----:B--2---:R-:W-:-:S07]  /*9600*/  IMAD.MOV.U32 R7, RZ, RZ, R2 ;  /* 0x000000ffff077224 */ /* 0x004fce00078e0002 */
.L_x_1184:
[----:B------:R-:W1:Y:S02]  /*9610*/  LDC.64 R4, c[0x0][0x3a8] ;  /* 0x0000ea00ff047b82 */ /* 0x000e640000000a00 */
[----:B-1----:R-:W-:-:S05]  /*9620*/  IMAD.WIDE.U32 R4, R26, 0x4, R4 ;  /* 0x000000041a047825 */ /* 0x002fca00078e0004 */
[----:B------:R-:W2:Y:S01]  /*9630*/  LDG.E R8, desc[UR6][R4.64] ;  /* 0x0000000604087981 */ /* 0x000ea2000c1e1900 */
[----:B------:R-:W-:Y:S01]  /*9640*/  IMAD.MOV.U32 R33, RZ, RZ, R26 ;  /* 0x000000ffff217224 */ /* 0x000fe200078e001a */
[----:B------:R-:W-:Y:S01]  /*9650*/  BSSY.RECONVERGENT B0, `(.L_x_1136) ;  /* 0x000001e000007945 */ /* 0x000fe20003800200 */
[----:B------:R-:W-:-:S05]  /*9660*/  VIADD R26, R26, 0x8 ;  /* 0x000000081a1a7836 */ /* 0x000fca0000000000 */
[----:B------:R-:W-:Y:S02]  /*9670*/  ISETP.NE.AND P2, PT, R26, R21, PT ;  /* 0x000000151a00720c */ /* 0x000fe40003f45270 */
        /* <DEDUP_REMOVED lines=23> */
.L_x_1137:
[----:B------:R-:W-:Y:S02]  /*97f0*/  MOV R8, R14 ;  /* 0x0000000e00087202 */ /* 0x000fe40000000f00 */
[----:B------:R-:W-:-:S07]  /*9800*/  MOV R12, 0x9820 ;  /* 0x00009820000c7802 */ /* 0x000fce0000000f00 */
[----:B0-----:R-:W-:Y:S05]  /*9810*/  CALL.REL.NOINC `($__internal_2_$__cuda_sm20_rem_u64) ;  /* 0x0000006400a47944 */ /* 0x001fea0003c00000 */
[----:B------:R-:W-:-:S07]  /*9820*/  IMAD.MOV.U32 R9, RZ, RZ, R8 ;  /* 0x000000ffff097224 */ /* 0x000fce00078e0008 */
.L_x_1138:
[----:B------:R-:W-:Y:S05]  /*9830*/  BSYNC.RECONVERGENT B0 ;  /* 0x0000000000007941 */ /* 0x000fea0003800200 */
.L_x_1136:
        /* <DEDUP_REMOVED lines=29> */
.L_x_1140:
[----:B------:R-:W-:Y:S01]  /*9a10*/  IMAD.MOV.U32 R37, RZ, RZ, R7 ;  /* 0x000000ffff257224 */ /* 0x000fe200078e0007 */
[----:B------:R-:W-:Y:S02]  /*9a20*/  MOV R7, R14 ;  /* 0x0000000e00077202 */ /* 0x000fe40000000f00 */
[----:B------:R-:W-:-:S07]  /*9a30*/  MOV R8, 0x9a50 ;  /* 0x00009a5000087802 */ /* 0x000fce0000000f00 */
[----:B0-----:R-:W-:Y:S05]  /*9a40*/  CALL.REL.NOINC `($__internal_1_$__cuda_sm20_div_u64) ;  /* 0x0000006000047944 */ /* 0x001fea0003c00000 */
.L_x_1141:
[----:B------:R-:W-:Y:S05]  /*9a50*/  BSYNC.RECONVERGENT B0 ;  /* 0x0000000000007941 */ /* 0x000fea0003800200 */
.L_x_1139:
        /* <DEDUP_REMOVED lines=25> */
.L_x_1143:
[----:B------:R-:W-:Y:S01]  /*9bf0*/  IMAD.MOV.U32 R8, RZ, RZ, R12 ;  /* 0x000000ffff087224 */ /* 0x000fe200078e000c */
[----:B------:R-:W-:Y:S01]  /*9c00*/  MOV R6, R36 ;  /* 0x0000002400067202 */ /* 0x000fe20000000f00 */
[----:B------:R-:W-:Y:S01]  /*9c10*/  IMAD.MOV.U32 R7, RZ, RZ, R37 ;  /* 0x000000ffff077224 */ /* 0x000fe200078e0025 */
[----:B------:R-:W-:-:S07]  /*9c20*/  MOV R12, 0x9c40 ;  /* 0x00009c40000c7802 */ /* 0x000fce0000000f00 */
[----:B0-----:R-:W-:Y:S05]  /*9c30*/  CALL.REL.NOINC `($__internal_2_$__cuda_sm20_rem_u64) ;  /* 0x00000060009c7944 */ /* 0x001fea0003c00000 */
[----:B------:R-:W-:-:S07]  /*9c40*/  IMAD.MOV.U32 R7, RZ, RZ, R8 ;  /* 0x000000ffff077224 */ /* 0x000fce00078e0008 */
.L_x_1144:
[----:B------:R-:W-:Y:S05]  /*9c50*/  BSYNC.RECONVERGENT B0 ;  /* 0x0000000000007941 */ /* 0x000fea0003800200 */
.L_x_1142:
        /* <DEDUP_REMOVED lines=29> */
.L_x_1146:
[----:B------:R-:W-:Y:S01]  /*9e30*/  IMAD.MOV.U32 R6, RZ, RZ, R36 ;  /* 0x000000ffff067224 */ /* 0x000fe200078e0024 */
[----:B------:R-:W-:Y:S01]  /*9e40*/  MOV R8, 0x9e70 ;  /* 0x00009e7000087802 */ /* 0x000fe20000000f00 */
[----:B------:R-:W-:-:S07]  /*9e50*/  IMAD.MOV.U32 R7, RZ, RZ, R9 ;  /* 0x000000ffff077224 */ /* 0x000fce00078e0009 */
[----:B0-----:R-:W-:Y:S05]  /*9e60*/  CALL.REL.NOINC `($__internal_1_$__cuda_sm20_div_u64) ;  /* 0x0000005800fc7944 */ /* 0x001fea0003c00000 */
.L_x_1147:
[----:B------:R-:W-:Y:S05]  /*9e70*/  BSYNC.RECONVERGENT B0 ;  /* 0x0000000000007941 */ /* 0x000fea0003800200 */
.L_x_1145:
        /* <DEDUP_REMOVED lines=25> */
.L_x_1149:
[----:B------:R-:W-:Y:S01]  /*a010*/  IMAD.MOV.U32 R8, RZ, RZ, R12 ;  /* 0x000000ffff087224 */ /* 0x000fe200078e000c */
[----:B------:R-:W-:Y:S01]  /*a020*/  MOV R7, R37 ;  /* 0x0000002500077202 */ /* 0x000fe20000000f00 */
[----:B------:R-:W-:Y:S01]  /*a030*/  IMAD.MOV.U32 R6, RZ, RZ, R36 ;  /* 0x000000ffff067224 */ /* 0x000fe200078e0024 */
[----:B------:R-:W-:-:S07]  /*a040*/  MOV R12, 0xa060 ;  /* 0x0000a060000c7802 */ /* 0x000fce0000000f00 */
[----:B0-----:R-:W-:Y:S05]  /*a050*/  CALL.REL.NOINC `($__internal_2_$__cuda_sm20_rem_u64) ;  /* 0x0000005c00947944 */ /* 0x001fea0003c00000 */
[----:B------:R-:W-:-:S07]  /*a060*/  IMAD.MOV.U32 R7, RZ, RZ, R8 ;  /* 0x000000ffff077224 */ /* 0x000fce00078e0008 */
.L_x_1150:
[----:B------:R-:W-:Y:S05]  /*a070*/  BSYNC.RECONVERGENT B0 ;  /* 0x0000000000007941 */ /* 0x000fea0003800200 */
.L_x_1148:
        /* <DEDUP_REMOVED lines=29> */
.L_x_1152:
[----:B------:R-:W-:Y:S01]  /*a250*/  MOV R6, R36 ;  /* 0x0000002400067202 */ /* 0x000fe20000000f00 */
[----:B------:R-:W-:Y:S01]  /*a260*/  IMAD.MOV.U32 R7, RZ, RZ, R9 ;  /* 0x000000ffff077224 */ /* 0x000fe200078e0009 */
[----:B------:R-:W-:-:S07]  /*a270*/  MOV R8, 0xa290 ;  /* 0x0000a29000087802 */ /* 0x000fce0000000f00 */
[----:B0-----:R-:W-:Y:S05]  /*a280*/  CALL.REL.NOINC `($__internal_1_$__cuda_sm20_div_u64) ;  /* 0x0000005400f47944 */ /* 0x001fea0003c00000 */
.L_x_1153:
[----:B------:R-:W-:Y:S05]  /*a290*/  BSYNC.RECONVERGENT B0 ;  /* 0x0000000000007941 */ /* 0x000fea0003800200 */
.L_x_1151:
        /* <DEDUP_REMOVED lines=25> */
.L_x_1155:
[----:B------:R-:W-:Y:S01]  /*a430*/  MOV R8, R12 ;  /* 0x0000000c00087202 */ /* 0x000fe20000000f00 */
[----:B------:R-:W-:Y:S01]  /*a440*/  IMAD.MOV.U32 R6, RZ, RZ, R36 ;  /* 0x000000ffff067224 */ /* 0x000fe200078e0024 */
[----:B------:R-:W-:Y:S01]  /*a450*/  MOV R12, 0xa480 ;  /* 0x0000a480000c7802 */ /* 0x000fe20000000f00 */
[----:B------:R-:W-:-:S07]  /*a460*/  IMAD.MOV.U32 R7, RZ, RZ, R37 ;  /* 0x000000ffff077224 */ /* 0x000fce00078e0025 */
[----:B0-----:R-:W-:Y:S05]  /*a470*/  CALL.REL.NOINC `($__internal_2_$__cuda_sm20_rem_u64) ;  /* 0x00000058008c7944 */ /* 0x001fea0003c00000 */
[----:B------:R-:W-:-:S07]  /*a480*/  MOV R7, R8 ;  /* 0x0000000800077202 */ /* 0x000fce0000000f00 */
.L_x_1156:
[----:B------:R-:W-:Y:S05]  /*a490*/  BSYNC.RECONVERGENT B0 ;  /* 0x0000000000007941 */ /* 0x000fea0003800200 */
.L_x_1154:
        /* <DEDUP_REMOVED lines=29> */
.L_x_1158:
[----:B------:R-:W-:Y:S01]  /*a670*/  IMAD.MOV.U32 R6, RZ, RZ, R36 ;  /* 0x000000ffff067224 */ /* 0x000fe200078e0024 */
[----:B------:R-:W-:Y:S02]  /*a680*/  MOV R7, R9 ;  /* 0x0000000900077202 */ /* 0x000fe40000000f00 */
[----:B------:R-:W-:-:S07]  /*a690*/  MOV R8, 0xa6b0 ;  /* 0x0000a6b000087802 */ /* 0x000fce0000000f00 */
[----:B0-----:R-:W-:Y:S05]  /*a6a0*/  CALL.REL.NOINC `($__internal_1_$__cuda_sm20_div_u64) ;  /* 0x0000005000ec7944 */ /* 0x001fea0003c00000 */
.L_x_1159:
[----:B------:R-:W-:Y:S05]  /*a6b0*/  BSYNC.RECONVERGENT B0 ;  /* 0x0000000000007941 */ /* 0x000fea0003800200 */
.L_x_1157:
        /* <DEDUP_REMOVED lines=25> */
.L_x_1161:
[----:B------:R-:W-:Y:S01]  /*a850*/  IMAD.MOV.U32 R8, RZ, RZ, R12 ;  /* 0x000000ffff087224 */ /* 0x000fe200078e000c */
[----:B------:R-:W-:Y:S01]  /*a860*/  MOV R6, R36 ;  /* 0x0000002400067202 */ /* 0x000fe20000000f00 */
[----:B------:R-:W-:Y:S01]  /*a870*/  IMAD.MOV.U32 R7, RZ, RZ, R37 ;  /* 0x000000ffff077224 */ /* 0x000fe200078e0025 */
[----:B------:R-:W-:-:S07]  /*a880*/  MOV R12, 0xa8a0 ;  /* 0x0000a8a0000c7802 */ /* 0x000fce0000000f00 */
[----:B0-----:R-:W-:Y:S05]  /*a890*/  CALL.REL.NOINC `($__internal_2_$__cuda_sm20_rem_u64) ;  /* 0x0000005400847944 */ /* 0x001fea0003c00000 */
[----:B------:R-:W-:-:S07]  /*a8a0*/  IMAD.MOV.U32 R7, RZ, RZ, R8 ;  /* 0x000000ffff077224 */ /* 0x000fce00078e0008 */
.L_x_1162:
[----:B------:R-:W-:Y:S05]  /*a8b0*/  BSYNC.RECONVERGENT B0 ;  /* 0x0000000000007941 */ /* 0x000fea0003800200 */
.L_x_1160:
        /* <DEDUP_REMOVED lines=29> */
.L_x_1164:
[----:B------:R-:W-:Y:S01]  /*aa90*/  IMAD.MOV.U32 R6, RZ, RZ, R36 ;  /* 0x000000ffff067224 */ /* 0x000fe200078e0024 */
[----:B------:R-:W-:Y:S01]  /*aaa0*/  MOV R8, 0xaad0 ;  /* 0x0000aad000087802 */ /* 0x000fe20000000f00 */
[----:B------:R-:W-:-:S07]  /*aab0*/  IMAD.MOV.U32 R7, RZ, RZ, R9 ;  /* 0x000000ffff077224 */ /* 0x000fce00078e0009 */
[----:B0-----:R-:W-:Y:S05]  /*aac0*/  CALL.REL.NOINC `($__internal_1_$__cuda_sm20_div_u64) ;  /* 0x0000004c00e47944 */ /* 0x001fea0003c00000 */
.L_x_1165:
[----:B------:R-:W-:Y:S05]  /*aad0*/  BSYNC.RECONVERGENT B0 ;  /* 0x0000000000007941 */ /* 0x000fea0003800200 */
.L_x_1163:
        /* <DEDUP_REMOVED lines=25> */
.L_x_1167:
[----:B------:R-:W-:Y:S01]  /*ac70*/  IMAD.MOV.U32 R8, RZ, RZ, R12 ;  /* 0x000000ffff087224 */ /* 0x000fe200078e000c */
[----:B------:R-:W-:Y:S01]  /*ac80*/  MOV R7, R37 ;  /* 0x0000002500077202 */ /* 0x000fe20000000f00 */
[----:B------:R-:W-:Y:S01]  /*ac90*/  IMAD.MOV.U32 R6, RZ, RZ, R36 ;  /* 0x000000ffff067224 */ /* 0x000fe200078e0024 */
[----:B------:R-:W-:-:S07]  /*aca0*/  MOV R12, 0xacc0 ;  /* 0x0000acc0000c7802 */ /* 0x000fce0000000f00 */
[----:B0-----:R-:W-:Y:S05]  /*acb0*/  CALL.REL.NOINC `($__internal_2_$__cuda_sm20_rem_u64) ;  /* 0x00000050007c7944 */ /* 0x001fea0003c00000 */
[----:B------:R-:W-:-:S07]  /*acc0*/  IMAD.MOV.U32 R7, RZ, RZ, R8 ;  /* 0x000000ffff077224 */ /* 0x000fce00078e0008 */
.L_x_1168:
[----:B------:R-:W-:Y:S05]  /*acd0*/  BSYNC.RECONVERGENT B0 ;  /* 0x0000000000007941 */ /* 0x000fea0003800200 */
.L_x_1166:
        /* <DEDUP_REMOVED lines=29> */
.L_x_1170:
[----:B------:R-:W-:Y:S01]  /*aeb0*/  MOV R6, R36 ;  /* 0x0000002400067202 */ /* 0x000fe20000000f00 */
[----:B------:R-:W-:Y:S01]  /*aec0*/  IMAD.MOV.U32 R7, RZ, RZ, R9 ;  /* 0x000000ffff077224 */ /* 0x000fe200078e0009 */
[----:B------:R-:W-:-:S07]  /*aed0*/  MOV R8, 0xaef0 ;  /* 0x0000aef000087802 */ /* 0x000fce0000000f00 */
[----:B0-----:R-:W-:Y:S05]  /*aee0*/  CALL.REL.NOINC `($__internal_1_$__cuda_sm20_div_u64) ;  /* 0x0000004800dc7944 */ /* 0x001fea0003c00000 */
.L_x_1171:
[----:B------:R-:W-:Y:S05]  /*aef0*/  BSYNC.RECONVERGENT B0 ;  /* 0x0000000000007941 */ /* 0x000fea0003800200 */
.L_x_1169:
        /* <DEDUP_REMOVED lines=25> */
.L_x_1173:
[----:B------:R-:W-:Y:S01]  /*b090*/  MOV R8, R12 ;  /* 0x0000000c00087202 */ /* 0x000fe20000000f00 */
[----:B------:R-:W-:Y:S01]  /*b0a0*/  IMAD.MOV.U32 R6, RZ, RZ, R36 ;  /* 0x000000ffff067224 */ /* 0x000fe200078e0024 */
[----:B------:R-:W-:Y:S01]  /*b0b0*/  MOV R12, 0xb0e0 ;  /* 0x0000b0e0000c7802 */ /* 0x000fe20000000f00 */
[----:B------:R-:W-:-:S07]  /*b0c0*/  IMAD.MOV.U32 R7, RZ, RZ, R37 ;  /* 0x000000ffff077224 */ /* 0x000fce00078e0025 */
[----:B0-----:R-:W-:Y:S05]  /*b0d0*/  CALL.REL.NOINC `($__internal_2_$__cuda_sm20_rem_u64) ;  /* 0x0000004c00747944 */ /* 0x001fea0003c00000 */
[----:B------:R-:W-:-:S07]  /*b0e0*/  MOV R7, R8 ;  /* 0x0000000800077202 */ /* 0x000fce0000000f00 */
.L_x_1174:
[----:B------:R-:W-:Y:S05]  /*b0f0*/  BSYNC.RECONVERGENT B0 ;  /* 0x0000000000007941 */ /* 0x000fea0003800200 */
.L_x_1172:
        /* <DEDUP_REMOVED lines=29> */
.L_x_1176:
[----:B------:R-:W-:Y:S01]  /*b2d0*/  IMAD.MOV.U32 R6, RZ, RZ, R36 ;  /* 0x000000ffff067224 */ /* 0x000fe200078e0024 */
[----:B------:R-:W-:Y:S02]  /*b2e0*/  MOV R7, R9 ;  /* 0x0000000900077202 */ /* 0x000fe40000000f00 */
[----:B------:R-:W-:-:S07]  /*b2f0*/  MOV R8, 0xb310 ;  /* 0x0000b31000087802 */ /* 0x000fce0000000f00 */
[----:B0-----:R-:W-:Y:S05]  /*b300*/  CALL.REL.NOINC `($__internal_1_$__cuda_sm20_div_u64) ;  /* 0x0000004400d47944 */ /* 0x001fea0003c00000 */
.L_x_1177:
[----:B------:R-:W-:Y:S05]  /*b310*/  BSYNC.RECONVERGENT B0 ;  /* 0x0000000000007941 */ /* 0x000fea0003800200 */
.L_x_1175:
        /* <DEDUP_REMOVED lines=25> */
.L_x_1179:
[----:B------:R-:W-:Y:S01]  /*b4b0*/  IMAD.MOV.U32 R8, RZ, RZ, R12 ;  /* 0x000000ffff087224 */ /* 0x000fe200078e000c */
[----:B------:R-:W-:Y:S01]  /*b4c0*/  MOV R6, R36 ;  /* 0x0000002400067202 */ /* 0x000fe20000000f00 */
[----:B------:R-:W-:Y:S01]  /*b4d0*/  IMAD.MOV.U32 R7, RZ, RZ, R37 ;  /* 0x000000ffff077224 */ /* 0x000fe200078e0025 */
[----:B------:R-:W-:-:S07]  /*b4e0*/  MOV R12, 0xb500 ;  /* 0x0000b500000c7802 */ /* 0x000fce0000000f00 */
[----:B0-----:R-:W-:Y:S05]  /*b4f0*/  CALL.REL.NOINC `($__internal_2_$__cuda_sm20_rem_u64) ;  /* 0x00000048006c7944 */ /* 0x001fea0003c00000 */
[----:B------:R-:W-:-:S07]  /*b500*/  IMAD.MOV.U32 R7, RZ, RZ, R8 ;  /* 0x000000ffff077224 */ /* 0x000fce00078e0008 */
.L_x_1180:
[----:B------:R-:W-:Y:S05]  /*b510*/  BSYNC.RECONVERGENT B0 ;  /* 0x0000000000007941 */ /* 0x000fea0003800200 */
.L_x_1178:
        /* <DEDUP_REMOVED lines=28> */
.L_x_1182:
[----:B------:R-:W-:Y:S01]  /*b6e0*/  MOV R6, R36 ;  /* 0x0000002400067202 */ /* 0x000fe20000000f00 */
[----:B------:R-:W-:Y:S01]  /*b6f0*/  IMAD.MOV.U32 R7, RZ, RZ, R9 ;  /* 0x000000ffff077224 */ /* 0x000fe200078e0009 */
[----:B------:R-:W-:-:S07]  /*b700*/  MOV R8, 0xb720 ;  /* 0x0000b72000087802 */ /* 0x000fce0000000f00 */
[----:B0-----:R-:W-:Y:S05]  /*b710*/  CALL.REL.NOINC `($__internal_1_$__cuda_sm20_div_u64) ;  /* 0x0000004000d07944 */ /* 0x001fea0003c00000 */
[----:B------:R-:W-:Y:S01]  /*b720*/  IMAD.MOV.U32 R6, RZ, RZ, R36 ;  /* 0x000000ffff067224 */ /* 0x000fe200078e0024 */
[----:B------:R-:W-:-:S07]  /*b730*/  MOV R7, R37 ;  /* 0x0000002500077202 */ /* 0x000fce0000000f00 */
.L_x_1183:
[----:B------:R-:W-:Y:S05]  /*b740*/  BSYNC.RECONVERGENT B0 ;  /* 0x0000000000007941 */ /* 0x000fea0003800200 */
.L_x_1181:
[----:B------:R-:W-:Y:S05]  /*b750*/  @P2 BRA `(.L_x_1184) ;  /* 0xffffffdc00ac2947 */ /* 0x000fea000383ffff */
[----:B------:R-:W-:-:S13]  /*b760*/  ISETP.NE.AND P0, PT, R23, RZ, PT ;  /* 0x000000ff1700720c */ /* 0x000fda0003f05270 */
[----:B------:R-:W-:Y:S05]  /*b770*/  @!P0 BRA `(.L_x_1185) ;  /* 0x0000001c000c8947 */ /* 0x000fea0003800000 */
[----:B------:R-:W-:Y:S01]  /*b780*/  ISETP.GE.U32.AND P0, PT, R17, 0x3, PT ;  /* 0x000000031100780c */ /* 0x000fe20003f06070 */
[----:B------:R-:W-:-:S12]  /*b790*/  IMAD.MOV.U32 R27, RZ, RZ, R21 ;  /* 0x000000ffff1b7224 */ /* 0x000fd800078e0015 */
[----:B------:R-:W-:Y:S05]  /*b7a0*/  @!P0 BRA `(.L_x_1186) ;  /* 0x0000001000448947 */ /* 0x000fea0003800000 */
        /* <DEDUP_REMOVED lines=25> */
.L_x_1188:
[----:B------:R-:W-:Y:S02]  /*b940*/  MOV R8, R14 ;  /* 0x0000000e00087202 */ /* 0x000fe40000000f00 */
[----:B------:R-:W-:-:S07]  /*b950*/  MOV R12, 0xb970 ;  /* 0x0000b970000c7802 */ /* 0x000fce0000000f00 */
[----:B0-----:R-:W-:Y:S05]  /*b960*/  CALL.REL.NOINC `($__internal_2_$__cuda_sm20_rem_u64) ;  /* 0x0000004400507944 */ /* 0x001fea0003c00000 */
[----:B------:R-:W-:-:S07]  /*b970*/  IMAD.MOV.U32 R9, RZ, RZ, R8 ;  /* 0x000000ffff097224 */ /* 0x000fce00078e0008 */
.L_x_1189:
[----:B------:R-:W-:Y:S05]  /*b980*/  BSYNC.RECONVERGENT B0 ;  /* 0x0000000000007941 */ /* 0x000fea0003800200 */
.L_x_1187:
        /* <DEDUP_REMOVED lines=28> */
.L_x_1191:
[----:B------:R-:W-:Y:S01]  /*bb50*/  IMAD.MOV.U32 R37, RZ, RZ, R7 ;  /* 0x000000ffff257224 */ /* 0x000fe200078e0007 */
[----:B------:R-:W-:Y:S02]  /*bb60*/  MOV R7, R14 ;  /* 0x0000000e00077202 */ /* 0x000fe40000000f00 */
[----:B------:R-:W-:-:S07]  /*bb70*/  MOV R8, 0xbb90 ;  /* 0x0000bb9000087802 */ /* 0x000fce0000000f00 */
[----:B0-----:R-:W-:Y:S05]  /*bb80*/  CALL.REL.NOINC `($__internal_1_$__cuda_sm20_div_u64) ;  /* 0x0000003c00b47944 */ /* 0x001fea0003c00000 */
[----:B------:R-:W-:Y:S02]  /*bb90*/  IMAD.MOV.U32 R26, RZ, RZ, R36 ;  /* 0x000000ffff1a7224 */ /* 0x000fe400078e0024 */
[----:B------:R-:W-:-:S07]  /*bba0*/  IMAD.MOV.U32 R27, RZ, RZ, R37 ;  /* 0x000000ffff1b7224 */ /* 0x000fce00078e0025 */
.L_x_1192:
[----:B------:R-:W-:Y:S05]  /*bbb0*/  BSYNC.RECONVERGENT B0 ;  /* 0x0000000000007941 */ /* 0x000fea0003800200 */
.L_x_1190:
        /* <DEDUP_REMOVED lines=25> */
.L_x_1194:
[----:B------:R-:W-:Y:S01]  /*bd50*/  IMAD.MOV.U32 R8, RZ, RZ, R12 ;  /* 0x000000ffff087224 */ /* 0x000fe200078e000c */
[----:B------:R-:W-:Y:S01]  /*bd60*/  MOV R7, R27 ;  /* 0x0000001b00077202 */ /* 0x000fe20000000f00 */
[----:B------:R-:W-:Y:S01]  /*bd70*/  IMAD.MOV.U32 R6, RZ, RZ, R26 ;  /* 0x000000ffff067224 */ /* 0x000fe200078e001a */
[----:B------:R-:W-:-:S07]  /*bd80*/  MOV R12, 0xbda0 ;  /* 0x0000bda0000c7802 */ /* 0x000fce0000000f00 */
[----:B0-----:R-:W-:Y:S05]  /*bd90*/  CALL.REL.NOINC `($__internal_2_$__cuda_sm20_rem_u64) ;  /* 0x0000004000447944 */ /* 0x001fea0003c00000 */
[----:B------:R-:W-:-:S07]  /*bda0*/  IMAD.MOV.U32 R7, RZ, RZ, R8 ;  /* 0x000000ffff077224 */ /* 0x000fce00078e0008 */
.L_x_1195:
[----:B------:R-:W-:Y:S05]  /*bdb0*/  BSYNC.RECONVERGENT B0 ;  /* 0x0000000000007941 */ /* 0x000fea0003800200 */
.L_x_1193:
        /* <DEDUP_REMOVED lines=29> */
.L_x_1197:
[----:B------:R-:W-:Y:S01]  /*bf90*/  MOV R6, R26 ;  /* 0x0000001a00067202 */ /* 0x000fe20000000f00 */
[----:B------:R-:W-:Y:S01]  /*bfa0*/  IMAD.MOV.U32 R37, RZ, RZ, R27 ;  /* 0x000000ffff257224 */ /* 0x000fe200078e001b */
[----:B------:R-:W-:Y:S01]  /*bfb0*/  MOV R8, 0xbfe0 ;  /* 0x0000bfe000087802 */ /* 0x000fe20000000f00 */
[----:B------:R-:W-:-:S07]  /*bfc0*/  IMAD.MOV.U32 R7, RZ, RZ, R9 ;  /* 0x000000ffff077224 */ /* 0x000fce00078e0009 */
[----:B0-----:R-:W-:Y:S05]  /*bfd0*/  CALL.REL.NOINC `($__internal_1_$__cuda_sm20_div_u64) ;  /* 0x0000003800a07944 */ /* 0x001fea0003c00000 */
[----:B------:R-:W-:Y:S01]  /*bfe0*/  MOV R26, R36 ;  /* 0x00000024001a7202 */ /* 0x000fe20000000f00 */
[----:B------:R-:W-:-:S07]  /*bff0*/  IMAD.MOV.U32 R27, RZ, RZ, R37 ;  /* 0x000000ffff1b7224 */ /* 0x000fce00078e0025 */
.L_x_1198:
[----:B------:R-:W-:Y:S05]  /*c000*/  BSYNC.RECONVERGENT B0 ;  /* 0x0000000000007941 */ /* 0x000fea0003800200 */
.L_x_1196:
        /* <DEDUP_REMOVED lines=25> */
.L_x_1200:
[----:B------:R-:W-:Y:S01]  /*c1a0*/  MOV R8, R12 ;  /* 0x0000000c00087202 */ /* 0x000fe20000000f00 */
[----:B------:R-:W-:Y:S01]  /*c1b0*/  IMAD.MOV.U32 R6, RZ, RZ, R26 ;  /* 0x000000ffff067224 */ /* 0x000fe200078e001a */
[----:B------:R-:W-:Y:S01]  /*c1c0*/  MOV R12, 0xc1f0 ;  /* 0x0000c1f0000c7802 */ /* 0x000fe20000000f00 */
[----:B------:R-:W-:-:S07]  /*c1d0*/  IMAD.MOV.U32 R7, RZ, RZ, R27 ;  /* 0x000000ffff077224 */ /* 0x000fce00078e001b */
[----:B0-----:R-:W-:Y:S05]  /*c1e0*/  CALL.REL.NOINC `($__internal_2_$__cuda_sm20_rem_u64) ;  /* 0x0000003c00307944 */ /* 0x001fea0003c00000 */
[----:B------:R-:W-:-:S07]  /*c1f0*/  MOV R7, R8 ;  /* 0x0000000800077202 */ /* 0x000fce0000000f00 */
.L_x_1201:
[----:B------:R-:W-:Y:S05]  /*c200*/  BSYNC.RECONVERGENT B0 ;  /* 0x0000000000007941 */ /* 0x000fea0003800200 */
.L_x_1199:
        /* <DEDUP_REMOVED lines=29> */
.L_x_1203:
[----:B------:R-:W-:Y:S01]  /*c3e0*/  IMAD.MOV.U32 R6, RZ, RZ, R26 ;  /* 0x000000ffff067224 */ /* 0x000fe200078e001a */
[----:B------:R-:W-:Y:S01]  /*c3f0*/  MOV R37, R27 ;  /* 0x0000001b00257202 */ /* 0x000fe20000000f00 */
[----:B------:R-:W-:Y:S01]  /*c400*/  IMAD.MOV.U32 R7, RZ, RZ, R9 ;  /* 0x000000ffff077224 */ /* 0x000fe200078e0009 */
[----:B------:R-:W-:-:S07]  /*c410*/  MOV R8, 0xc430 ;  /* 0x0000c43000087802 */ /* 0x000fce0000000f00 */
[----:B0-----:R-:W-:Y:S05]  /*c420*/  CALL.REL.NOINC `($__internal_1_$__cuda_sm20_div_u64) ;  /* 0x00000034008c7944 */ /* 0x001fea0003c00000 */
[----:B------:R-:W-:Y:S01]  /*c430*/  IMAD.MOV.U32 R26, RZ, RZ, R36 ;  /* 0x000000ffff1a7224 */ /* 0x000fe200078e0024 */
[----:B------:R-:W-:-:S07]  /*c440*/  MOV R27, R37 ;  /* 0x00000025001b7202 */ /* 0x000fce0000000f00 */
.L_x_1204:
[----:B------:R-:W-:Y:S05]  /*c450*/  BSYNC.RECONVERGENT B0 ;  /* 0x0000000000007941 */ /* 0x000fea0003800200 */
.L_x_1202:
        /* <DEDUP_REMOVED lines=25> */
.L_x_1206:
[----:B------:R-:W-:Y:S01]  /*c5f0*/  IMAD.MOV.U32 R8, RZ, RZ, R12 ;  /* 0x000000ffff087224 */ /* 0x000fe200078e000c */
[----:B------:R-:W-:Y:S01]  /*c600*/  MOV R6, R26 ;  /* 0x0000001a00067202 */ /* 0x000fe20000000f00 */
[----:B------:R-:W-:Y:S01]  /*c610*/  IMAD.MOV.U32 R7, RZ, RZ, R27 ;  /* 0x000000ffff077224 */ /* 0x000fe200078e001b */
[----:B------:R-:W-:-:S07]  /*c620*/  MOV R12, 0xc640 ;  /* 0x0000c640000c7802 */ /* 0x000fce0000000f00 */
[----:B0-----:R-:W-:Y:S05]  /*c630*/  CALL.REL.NOINC `($__internal_2_$__cuda_sm20_rem_u64) ;  /* 0x00000038001c7944 */ /* 0x001fea0003c00000 */
[----:B------:R-:W-:-:S07]  /*c640*/  IMAD.MOV.U32 R7, RZ, RZ, R8 ;  /* 0x000000ffff077224 */ /* 0x000fce00078e0008 */
.L_x_1207:
[----:B------:R-:W-:Y:S05]  /*c650*/  BSYNC.RECONVERGENT B0 ;  /* 0x0000000000007941 */ /* 0x000fea0003800200 */
.L_x_1205:
        /* <DEDUP_REMOVED lines=26> */
[----:B------:R-:W-:-:S04]  /*c800*/  @!P2 LOP3.LUT R5, RZ, R12, RZ, 0x33, !PT ;  /* 0x0000000cff05a212 */ /* 0x000fc800078e33ff */
[----:B------:R-:W-:Y:S01]  /*c810*/  MOV R6, R5 ;  /* 0x0000000500067202 */ /* 0x000fe20000000f00 */
[----:B------:R-:W-:Y:S06]  /*c820*/  BRA `(.L_x_1210) ;  /* 0x00000000001c7947 */ /* 0x000fec0003800000 */
.L_x_1209:
[----:B------:R-:W-:Y:S01]  /*c830*/  IMAD.MOV.U32 R6, RZ, RZ, R26 ;  /* 0x000000ffff067224 */ /* 0x000fe200078e001a */
[----:B------:R-:W-:Y:S01]  /*c840*/  MOV R7, R9 ;  /* 0x0000000900077202 */ /* 0x000fe20000000f00 */
[----:B------:R-:W-:Y:S01]  /*c850*/  IMAD.MOV.U32 R37, RZ, RZ, R27 ;  /* 0x000000ffff257224 */ /* 0x000fe200078e001b */
[----:B------:R-:W-:-:S07]  /*c860*/  MOV R8, 0xc880 ;  /* 0x0000c88000087802 */ /* 0x000fce0000000f00 */
[----:B0-----:R-:W-:Y:S05]  /*c870*/  CALL.REL.NOINC `($__internal_1_$__cuda_sm20_div_u64) ;  /* 0x0000003000787944 */ /* 0x001fea0003c00000 */
[----:B------:R-:W-:Y:S02]  /*c880*/  IMAD.MOV.U32 R6, RZ, RZ, R36 ;  /* 0x000000ffff067224 */ /* 0x000fe400078e0024 */
[----:B------:R-:W-:-:S07]  /*c890*/  IMAD.MOV.U32 R7, RZ, RZ, R37 ;  /* 0x000000ffff077224 */ /* 0x000fce00078e0025 */
.L_x_1210:
[----:B------:R-:W-:Y:S05]  /*c8a0*/  BSYNC.RECONVERGENT B0 ;  /* 0x0000000000007941 */ /* 0x000fea0003800200 */
.L_x_1208:
[----:B------:R-:W-:-:S07]  /*c8b0*/  IADD3 R27, PT, PT, R33, 0xc, RZ ;  /* 0x0000000c211b7810 */ /* 0x000fce0007ffe0ff */
.L_x_1186:
[----:B------:R-:W-:-:S13]  /*c8c0*/  ISETP.NE.AND P0, PT, R22, RZ, PT ;  /* 0x000000ff1600720c */ /* 0x000fda0003f05270 */
[----:B------:R-:W-:Y:S05]  /*c8d0*/  @!P0 BRA `(.L_x_1185) ;  /* 0x0000000800b48947 */ /* 0x000fea0003800000 */
[----:B------:R-:W-:-:S13]  /*c8e0*/  ISETP.NE.AND P0, PT, R3, RZ, PT ;  /* 0x000000ff0300720c */ /* 0x000fda0003f05270 */
[----:B------:R-:W-:Y:S05]  /*c8f0*/  @!P0 BRA `(.L_x_1211) ;  /* 0x00000008001c8947 */ /* 0x000fea0003800000 */
[----:B------:R-:W1:Y:S02]  /*c900*/  LDC.64 R4, c[0x0][0x3a8] ;  /* 0x0000ea00ff047b82 */ /* 0x000e640000000a00 */
[----:B-1----:R-:W-:-:S05]  /*c910*/  IMAD.WIDE.U32 R4, R27, 0x4, R4 ;  /* 0x000000041b047825 */ /* 0x002fca00078e0004 */
        /* <DEDUP_REMOVED lines=25> */
.L_x_1213:
[----:B------:R-:W-:Y:S01]  /*cab0*/  IMAD.MOV.U32 R8, RZ, RZ, R14 ;  /* 0x000000ffff087224 */ /* 0x000fe200078e000e */
[----:B------:R-:W-:-:S07]  /*cac0*/  MOV R12, 0xcae0 ;  /* 0x0000cae0000c7802 */ /* 0x000fce0000000f00 */
[----:B0-----:R-:W-:Y:S05]  /*cad0*/  CALL.REL.NOINC `($__internal_2_$__cuda_sm20_rem_u64) ;  /* 0x0000003000f47944 */ /* 0x001fea0003c00000 */
[----:B------:R-:W-:-:S07]  /*cae0*/  MOV R9, R8 ;  /* 0x0000000800097202 */ /* 0x000fce0000000f00 */
.L_x_1214:
[----:B------:R-:W-:Y:S05]  /*caf0*/  BSYNC.RECONVERGENT B0 ;  /* 0x0000000000007941 */ /* 0x000fea0003800200 */
.L_x_1212:
        /* <DEDUP_REMOVED lines=27> */
[----:B------:R-:W-:Y:S01]  /*ccb0*/  @!P2 LOP3.LUT R36, RZ, R12, RZ, 0x33, !PT ;  /* 0x0000000cff24a212 */ /* 0x000fe200078e33ff */
[----:B------:R-:W-:Y:S06]  /*ccc0*/  BRA `(.L_x_1217) ;  /* 0x0000000000107947 */ /* 0x000fec0003800000 */
.L_x_1216:
[----:B------:R-:W-:Y:S01]  /*ccd0*/  IMAD.MOV.U32 R37, RZ, RZ, R7 ;  /* 0x000000ffff257224 */ /* 0x000fe200078e0007 */
[----:B------:R-:W-:Y:S01]  /*cce0*/  MOV R8, 0xcd10 ;  /* 0x0000cd1000087802 */ /* 0x000fe20000000f00 */
[----:B------:R-:W-:-:S07]  /*ccf0*/  IMAD.MOV.U32 R7, RZ, RZ, R14 ;  /* 0x000000ffff077224 */ /* 0x000fce00078e000e */
[----:B0-----:R-:W-:Y:S05]  /*cd00*/  CALL.REL.NOINC `($__internal_1_$__cuda_sm20_div_u64) ;  /* 0x0000002c00547944 */ /* 0x001fea0003c00000 */
.L_x_1217:
[----:B------:R-:W-:Y:S05]  /*cd10*/  BSYNC.RECONVERGENT B0 ;  /* 0x0000000000007941 */ /* 0x000fea0003800200 */
.L_x_1215:
        /* <DEDUP_REMOVED lines=25> */
.L_x_1219:
[----:B------:R-:W-:Y:S01]  /*ceb0*/  IMAD.MOV.U32 R8, RZ, RZ, R12 ;  /* 0x000000ffff087224 */ /* 0x000fe200078e000c */
[----:B------:R-:W-:Y:S01]  /*cec0*/  MOV R7, R37 ;  /* 0x0000002500077202 */ /* 0x000fe20000000f00 */
[----:B------:R-:W-:Y:S01]  /*ced0*/  IMAD.MOV.U32 R6, RZ, RZ, R36 ;  /* 0x000000ffff067224 */ /* 0x000fe200078e0024 */
[----:B------:R-:W-:-:S07]  /*cee0*/  MOV R12, 0xcf00 ;  /* 0x0000cf00000c7802 */ /* 0x000fce0000000f00 */
[----:B0-----:R-:W-:Y:S05]  /*cef0*/  CALL.REL.NOINC `($__internal_2_$__cuda_sm20_rem_u64) ;  /* 0x0000002c00ec7944 */ /* 0x001fea0003c00000 */
[----:B------:R-:W-:-:S07]  /*cf00*/  IMAD.MOV.U32 R7, RZ, RZ, R8 ;  /* 0x000000ffff077224 */ /* 0x000fce00078e0008 */
.L_x_1220:
[----:B------:R-:W-:Y:S05]  /*cf10*/  BSYNC.RECONVERGENT B0 ;  /* 0x0000000000007941 */ /* 0x000fea0003800200 */
.L_x_1218:
        /* <DEDUP_REMOVED lines=19> */
[----:B------:R-:W-:Y:S02]  /*d050*/  IMAD R36, R12, R7, R36 ;  /* 0x000000070c247224 */ /* 0x000fe400078e0224 */
[----:B------:R-:W-:-:S03]  /*d060*/  IMAD.MOV.U32 R7, RZ, RZ, RZ ;  /* 0x000000ffff077224 */ /* 0x000fc600078e00ff */
        /* <DEDUP_REMOVED lines=8> */
.L_x_1222:
[----:B------:R-:W-:Y:S01]  /*d0f0*/  MOV R6, R36 ;  /* 0x0000002400067202 */ /* 0x000fe20000000f00 */
[----:B------:R-:W-:Y:S01]  /*d100*/  IMAD.MOV.U32 R7, RZ, RZ, R9 ;  /* 0x000000ffff077224 */ /* 0x000fe200078e0009 */
[----:B------:R-:W-:-:S07]  /*d110*/  MOV R8, 0xd130 ;  /* 0x0000d13000087802 */ /* 0x000fce0000000f00 */
[----:B0-----:R-:W-:Y:S05]  /*d120*/  CALL.REL.NOINC `($__internal_1_$__cuda_sm20_div_u64) ;  /* 0x00000028004c7944 */ /* 0x001fea0003c00000 */
[----:B------:R-:W-:Y:S01]  /*d130*/  IMAD.MOV.U32 R6, RZ, RZ, R36 ;  /* 0x000000ffff067224 */ /* 0x000fe200078e0024 */
[----:B------:R-:W-:-:S07]  /*d140*/  MOV R7, R37 ;  /* 0x0000002500077202 */ /* 0x000fce0000000f00 */
.L_x_1223:
[----:B------:R-:W-:Y:S05]  /*d150*/  BSYNC.RECONVERGENT B0 ;  /* 0x0000000000007941 */ /* 0x000fea0003800200 */
.L_x_1221:
[----:B------:R-:W-:-:S07]  /*d160*/  VIADD R27, R27, 0x2 ;  /* 0x000000021b1b7836 */ /* 0x000fce0000000000 */
.L_x_1211:
[----:B------:R-:W-:-:S13]  /*d170*/  ISETP.NE.AND P0, PT, R20, RZ, PT ;  /* 0x000000ff1400720c */ /* 0x000fda0003f05270 */
[----:B------:R-:W-:Y:S05]  /*d180*/  @!P0 BRA `(.L_x_1185) ;  /* 0x0000000000888947 */ /* 0x000fea0003800000 */
[----:B------:R-:W1:Y:S02]  /*d190*/  LDC.64 R4, c[0x0][0x3a8] ;  /* 0x0000ea00ff047b82 */ /* 0x000e640000000a00 */
[----:B-1----:R-:W-:-:S06]  /*d1a0*/  IMAD.WIDE.U32 R4, R27, 0x4, R4 ;  /* 0x000000041b047825 */ /* 0x002fcc00078e0004 */
        /* <DEDUP_REMOVED lines=23> */
[----:B------:R-:W-:-:S04]  /*d320*/  @!P1 LOP3.LUT R5, RZ, R12, RZ, 0x33, !PT ;  /* 0x0000000cff059212 */ /* 0x000fc800078e33ff */
[----:B------:R-:W-:Y:S01]  /*d330*/  MOV R8, R5 ;  /* 0x0000000500087202 */ /* 0x000fe20000000f00 */
[----:B------:R-:W-:Y:S06]  /*d340*/  BRA `(.L_x_1226) ;  /* 0x00000000000c7947 */ /* 0x000fec0003800000 */
.L_x_1225:
[----:B------:R-:W-:Y:S01]  /*d350*/  IMAD.MOV.U32 R8, RZ, RZ, R12 ;  /* 0x000000ffff087224 */ /* 0x000fe200078e000c */
[----:B------:R-:W-:-:S07]  /*d360*/  MOV R12, 0xd380 ;  /* 0x0000d380000c7802 */ /* 0x000fce0000000f00 */
[----:B0-----:R-:W-:Y:S05]  /*d370*/  CALL.REL.NOINC `($__internal_2_$__cuda_sm20_rem_u64) ;  /* 0x0000002800cc7944 */ /* 0x001fea0003c00000 */
.L_x_1226:
[----:B------:R-:W-:Y:S05]  /*d380*/  BSYNC.RECONVERGENT B0 ;  /* 0x0000000000007941 */ /* 0x000fea0003800200 */
.L_x_1224:
[----:B------:R-:W-:-:S05]  /*d390*/  IMAD.WIDE.U32 R4, R27, 0x4, R30 ;  /* 0x000000041b047825 */ /* 0x000fca00078e001e */
[----:B------:R1:W-:Y:S02]  /*d3a0*/  STG.E desc[UR6][R4.64], R8 ;  /* 0x0000000804007986 */ /* 0x0003e4000c101906 */
.L_x_1185:
[----:B------:R-:W-:-:S07]  /*d3b0*/  IMAD.MOV.U32 R43, RZ, RZ, RZ ;  /* 0x000000ffff2b7224 */ /* 0x000fce00078e00ff */
.L_x_1243:
[----:B--2---:R-:W2:Y:S01]  /*d3c0*/  LDC.64 R40, c[0x0][0x3a8] ;  /* 0x0000ea00ff287b82 */ /* 0x004ea20000000a00 */
[----:B------:R-:W-:-:S05]  /*d3d0*/  IMAD.WIDE.U32 R38, R43, 0x4, R30 ;  /* 0x000000042b267825 */ /* 0x000fca00078e001e */
[----:B------:R-:W3:Y:S02]  /*d3e0*/  LDG.E R33, desc[UR6][R38.64] ;  /* 0x0000000626217981 */ /* 0x000ee4000c1e1900 */
[----:B------:R-:W4:Y:S08]  /*d3f0*/  LDC.64 R36, c[0x0][0x3b0] ;  /* 0x0000ec00ff247b82 */ /* 0x000f300000000a00 */
[----:B------:R-:W5:Y:S01]  /*d400*/  LDC.64 R26, c[0x0][0x3b8] ;  /* 0x0000ee00ff1a7b82 */ /* 0x000f620000000a00 */
[----:B--2---:R-:W-:-:S05]  /*d410*/  IMAD.WIDE.U32 R40, R43, 0x4, R40 ;  /* 0x000000042b287825 */ /* 0x004fca00078e0028 */
[----:B------:R-:W2:Y:S01]  /*d420*/  LDG.E R16, desc[UR6][R40.64] ;  /* 0x0000000628107981 */ /* 0x000ea2000c1e1900 */
[----:B----4-:R-:W-:-:S05]  /*d430*/  IMAD.WIDE.U32 R36, R43, 0x8, R36 ;  /* 0x000000082b247825 */ /* 0x010fca00078e0024 */
[----:B------:R-:W4:Y:S01]  /*d440*/  LDG.E.64 R6, desc[UR6][R36.64] ;  /* 0x0000000624067981 */ /* 0x000f22000c1e1b00 */
[----:B-----5:R-:W-:-:S05]  /*d450*/  IMAD.WIDE.U32 R26, R43, 0x8, R26 ;  /* 0x000000082b1a7825 */ /* 0x020fca00078e001a */
[----:B-1----:R-:W5:Y:S01]  /*d460*/  LDG.E.64 R4, desc[UR6][R26.64] ;  /* 0x000000061a047981 */ /* 0x002f62000c1e1b00 */
[----:B------:R-:W-:Y:S02]  /*d470*/  HFMA2 R8, -RZ, RZ, 0, 5.9604644775390625e-08 ;  /* 0x00000001ff087431 */ /* 0x000fe400000001ff */
[----:B------:R-:W-:Y:S01]  /*d480*/  IMAD.MOV.U32 R45, RZ, RZ, R43 ;  /* 0x000000ffff2d7224 */ /* 0x000fe200078e002b */
[----:B------:R-:W-:Y:S01]  /*d490*/  IADD3 R43, PT, PT, R43, 0x8, RZ ;  /* 0x000000082b2b7810 */ /* 0x000fe20007ffe0ff */
[----:B------:R-:W-:Y:S03]  /*d4a0*/  BSSY.RECONVERGENT B1, `(.L_x_1227) ;  /* 0x0000018000017945 */ /* 0x000fe60003800200 */
[----:B------:R-:W-:Y:S01]  /*d4b0*/  ISETP.NE.AND P1, PT, R43, R21, PT ;  /* 0x000000152b00720c */ /* 0x000fe20003f25270 */
[----:B--2---:R-:W1:Y:S08]  /*d4c0*/  I2F.F64.U32 R18, R16 ;  /* 0x0000001000127312 */ /* 0x004e700000201800 */
[----:B-1----:R-:W1:Y:S01]  /*d4d0*/  MUFU.RCP64H R9, R19 ;  /* 0x0000001300097308 */ /* 0x002e620000001800 */
[----:B---3--:R-:W-:Y:S01]  /*d4e0*/  IMAD.IADD R32, R16, 0x1, -R33 ;  /* 0x0000000110207824 */ /* 0x008fe200078e0a21 */
[----:B-1----:R-:W-:-:S08]  /*d4f0*/  DFMA R12, -R18, R8, 1 ;  /* 0x3ff00000120c742b */ /* 0x002fd00000000108 */
        /* <DEDUP_REMOVED lines=15> */
[----:B------:R-:W-:-:S07]  /*d5f0*/  MOV R6, 0xd610 ;  /* 0x0000d61000067802 */ /* 0x000fce0000000f00 */
[----:B0-----:R-:W-:Y:S05]  /*d600*/  CALL.REL.NOINC `($__internal_0_$__cuda_sm20_div_rn_f64_full) ;  /* 0x0000001c008c7944 */ /* 0x001fea0003c00000 */
[----:B------:R-:W-:-:S07]  /*d610*/  IMAD.MOV.U32 R9, RZ, RZ, R7 ;  /* 0x000000ffff097224 */ /* 0x000fce00078e0007 */
.L_x_1228:
[----:B------:R-:W-:Y:S05]  /*d620*/  BSYNC.RECONVERGENT B1 ;  /* 0x0000000000017941 */ /* 0x000fea0003800200 */
.L_x_1227:
        /* <DEDUP_REMOVED lines=8> */
[----:B--2---:R-:W2:Y:S01]  /*d6b0*/  I2F.F64.U32 R18, R16 ;  /* 0x0000001000127312 */ /* 0x004ea20000201800 */
[----:B---3--:R-:W-:-:S07]  /*d6c0*/  IADD3 R34, PT, PT, R16, -R35, RZ ;  /* 0x8000002310227210 */ /* 0x008fce0007ffe0ff */
[----:B-1----:R-:W4:Y:S08]  /*d6d0*/  I2F.F64.U32 R8, R34 ;  /* 0x0000002200087312 */ /* 0x002f300000201800 */
[----:B--2---:R-:W1:Y:S01]  /*d6e0*/  MUFU.RCP64H R15, R19 ;  /* 0x00000013000f7308 */ /* 0x004e620000001800 */
[----:B----4-:R-:W-:Y:S02]  /*d6f0*/  DMUL R12, R12, R8 ;  /* 0x000000080c0c7228 */ /* 0x010fe40000000000 */
[----:B-1----:R-:W-:-:S08]  /*d700*/  DFMA R32, -R18, R14, 1 ;  /* 0x3ff000001220742b */ /* 0x002fd0000000010e */
[----:B------:R-:W-:-:S08]  /*d710*/  DFMA R32, R32, R32, R32 ;  /* 0x000000202020722b */ /* 0x000fd00000000020 */
[----:B------:R-:W-:Y:S02]  /*d720*/  DFMA R14, R14, R32, R14 ;  /* 0x000000200e0e722b */ /* 0x000fe4000000000e */
[----:B------:R-:W5:Y:S06]  /*d730*/  I2F.F64.U32 R32, R35 ;  /* 0x0000002300207312 */ /* 0x000f6c0000201800 */
[----:B------:R-:W-:-:S08]  /*d740*/  DFMA R8, -R18, R14, 1 ;  /* 0x3ff000001208742b */ /* 0x000fd0000000010e */
        /* <DEDUP_REMOVED lines=9> */
[----:B------:R-:W-:-:S07]  /*d7e0*/  MOV R6, 0xd800 ;  /* 0x0000d80000067802 */ /* 0x000fce0000000f00 */
[----:B0-----:R-:W-:Y:S05]  /*d7f0*/  CALL.REL.NOINC `($__internal_0_$__cuda_sm20_div_rn_f64_full) ;  /* 0x0000001c00107944 */ /* 0x001fea0003c00000 */
[----:B------:R-:W-:-:S07]  /*d800*/  IMAD.MOV.U32 R9, RZ, RZ, R7 ;  /* 0x000000ffff097224 */ /* 0x000fce00078e0007 */
.L_x_1230:
[----:B------:R-:W-:Y:S05]  /*d810*/  BSYNC.RECONVERGENT B1 ;  /* 0x0000000000017941 */ /* 0x000fea0003800200 */
.L_x_1229:
        /* <DEDUP_REMOVED lines=29> */
.L_x_1232:
[----:B------:R-:W-:Y:S05]  /*d9f0*/  BSYNC.RECONVERGENT B1 ;  /* 0x0000000000017941 */ /* 0x000fea0003800200 */
.L_x_1231:
        /* <DEDUP_REMOVED lines=29> */
.L_x_1234:
[----:B------:R-:W-:Y:S05]  /*dbd0*/  BSYNC.RECONVERGENT B1 ;  /* 0x0000000000017941 */ /* 0x000fea0003800200 */
.L_x_1233:
        /* <DEDUP_REMOVED lines=29> */
.L_x_1236:
[----:B------:R-:W-:Y:S05]  /*ddb0*/  BSYNC.RECONVERGENT B1 ;  /* 0x0000000000017941 */ /* 0x000fea0003800200 */
.L_x_1235:
        /* <DEDUP_REMOVED lines=29> */
.L_x_1238:
[----:B------:R-:W-:Y:S05]  /*df90*/  BSYNC.RECONVERGENT B1 ;  /* 0x0000000000017941 */ /* 0x000fea0003800200 */
.L_x_1237:
        /* <DEDUP_REMOVED lines=29> */
.L_x_1240:
[----:B------:R-:W-:Y:S05]  /*e170*/  BSYNC.RECONVERGENT B1 ;  /* 0x0000000000017941 */ /* 0x000fea0003800200 */
.L_x_1239:
        /* <DEDUP_REMOVED lines=29> */
.L_x_1242:
[----:B------:R-:W-:Y:S05]  /*e350*/  BSYNC.RECONVERGENT B1 ;  /* 0x0000000000017941 */ /* 0x000fea0003800200 */
.L_x_1241:
[----:B------:R2:W-:Y:S01]  /*e360*/  STG.E.64 desc[UR6][R4.64+0x38], R8 ;  /* 0x0000380804007986 */ /* 0x0005e2000c101b06 */
[----:B------:R-:W-:Y:S05]  /*e370*/  @P1 BRA `(.L_x_1243) ;  /* 0xfffffff000101947 */ /* 0x000fea000383ffff */
[----:B------:R-:W-:-:S13]  /*e380*/  ISETP.NE.AND P0, PT, R23, RZ, PT ;  /* 0x000000ff1700720c */ /* 0x000fda0003f05270 */
[----:B------:R-:W-:Y:S05]  /*e390*/  @!P0 BRA `(.L_x_1244) ;  /* 0x0000000c00d48947 */ /* 0x000fea0003800000 */
[----:B------:R-:W-:Y:S01]  /*e3a0*/  ISETP.GE.U32.AND P0, PT, R17, 0x3, PT ;  /* 0x000000031100780c */ /* 0x000fe20003f06070 */
[----:B------:R-:W-:-:S12]  /*e3b0*/  IMAD.MOV.U32 R43, RZ, RZ, R21 ;  /* 0x000000ffff2b7224 */ /* 0x000fd800078e0015 */
[----:B------:R-:W-:Y:S05]  /*e3c0*/  @!P0 BRA `(.L_x_1245) ;  /* 0x0000000400f48947 */ /* 0x000fea0003800000 */
[----:B------:R-:W3:Y:S04]  /*e3d0*/  LDG.E R16, desc[UR6][R40.64+0x20] ;  /* 0x0000200628107981 */ /* 0x000ee8000c1e1900 */
[----:B------:R-:W4:Y:S04]  /*e3e0*/  LDG.E R35, desc[UR6][R38.64+0x20] ;  /* 0x0000200626237981 */ /* 0x000f28000c1e1900 */
[----:B--2---:R-:W2:Y:S04]  /*e3f0*/  LDG.E.64 R8, desc[UR6][R36.64+0x40] ;  /* 0x0000400624087981 */ /* 0x004ea8000c1e1b00 */
[----:B------:R-:W5:Y:S01]  /*e400*/  LDG.E.64 R6, desc[UR6][R26.64+0x40] ;  /* 0x000040061a067981 */ /* 0x000f62000c1e1b00 */
[----:B------:R-:W-:Y:S01]  /*e410*/  MOV R12, 0x1 ;  /* 0x00000001000c7802 */ /* 0x000fe20000000f00 */
[----:B------:R-:W-:Y:S01]  /*e420*/  BSSY.RECONVERGENT B1, `(.L_x_1246) ;  /* 0x0000019000017945 */ /* 0x000fe20003800200 */
[----:B---3--:R-:W1:Y:S01]  /*e430*/  I2F.F64.U32 R18, R16 ;  /* 0x0000001000127312 */ /* 0x008e620000201800 */
[----:B----4-:R-:W-:-:S07]  /*e440*/  IMAD.IADD R34, R16, 0x1, -R35 ;  /* 0x0000000110227824 */ /* 0x010fce00078e0a23 */
[----:B-1----:R-:W1:Y:S02]  /*e450*/  MUFU.RCP64H R13, R19 ;  /* 0x00000013000d7308 */ /* 0x002e640000001800 */
[----:B-1----:R-:W-:-:S08]  /*e460*/  DFMA R14, -R18, R12, 1 ;  /* 0x3ff00000120e742b */ /* 0x002fd0000000010c */
        /* <DEDUP_REMOVED lines=15> */
[----:B------:R-:W-:Y:S01]  /*e560*/  IMAD.MOV.U32 R12, RZ, RZ, R6 ;  /* 0x000000ffff0c7224 */ /* 0x000fe200078e0006 */
[----:B------:R-:W-:Y:S02]  /*e570*/  MOV R13, R7 ;  /* 0x00000007000d7202 */ /* 0x000fe40000000f00 */
[----:B------:R-:W-:-:S07]  /*e580*/  MOV R6, 0xe5a0 ;  /* 0x0000e5a000067802 */ /* 0x000fce0000000f00 */
[----:B0-----:R-:W-:Y:S05]  /*e590*/  CALL.REL.NOINC `($__internal_0_$__cuda_sm20_div_rn_f64_full) ;  /* 0x0000000c00a87944 */ /* 0x001fea0003c00000 */
[----:B------:R-:W-:-:S07]  /*e5a0*/  IMAD.MOV.U32 R9, RZ, RZ, R7 ;  /* 0x000000ffff097224 */ /* 0x000fce00078e0007 */
.L_x_1247:
[----:B------:R-:W-:Y:S05]  /*e5b0*/  BSYNC.RECONVERGENT B1 ;  /* 0x0000000000017941 */ /* 0x000fea0003800200 */
.L_x_1246:
        /* <DEDUP_REMOVED lines=9> */
[----:B--2---:R-:W2:Y:S02]  /*e650*/  MUFU.RCP64H R15, R19 ;  /* 0x00000013000f7308 */ /* 0x004ea40000001800 */
[----:B--2---:R-:W-:-:S08]  /*e660*/  DFMA R32, -R18, R14, 1 ;  /* 0x3ff000001220742b */ /* 0x004fd0000000010e */
[----:B------:R-:W-:Y:S02]  /*e670*/  DFMA R34, R32, R32, R32 ;  /* 0x000000202022722b */ /* 0x000fe40000000020 */
[----:B------:R-:W4:Y:S06]  /*e680*/  I2F.F64.U32 R32, R42 ;  /* 0x0000002a00207312 */ /* 0x000f2c0000201800 */
[----:B-1----:R-:W-:Y:S02]  /*e690*/  DFMA R8, R14, R34, R14 ;  /* 0x000000220e08722b */ /* 0x002fe4000000000e */
        /* <DEDUP_REMOVED lines=15> */
.L_x_1249:
[----:B------:R-:W-:Y:S05]  /*e790*/  BSYNC.RECONVERGENT B1 ;  /* 0x0000000000017941 */ /* 0x000fea0003800200 */
.L_x_1248:
        /* <DEDUP_REMOVED lines=29> */
.L_x_1251:
[----:B------:R-:W-:Y:S05]  /*e970*/  BSYNC.RECONVERGENT B1 ;  /* 0x0000000000017941 */ /* 0x000fea0003800200 */
.L_x_1250:
        /* <DEDUP_REMOVED lines=9> */
[----:B-1----:R-:W-:Y:S08]  /*ea10*/  I2F.F64.U32 R8, R39 ;  /* 0x0000002700087312 */ /* 0x002ff00000201800 */
[----:B--2---:R-:W1:Y:S02]  /*ea20*/  MUFU.RCP64H R13, R19 ;  /* 0x00000013000d7308 */ /* 0x004e640000001800 */
[----:B-1----:R-:W-:-:S08]  /*ea30*/  DFMA R6, -R18, R12, 1 ;  /* 0x3ff000001206742b */ /* 0x002fd0000000010c */
        /* <DEDUP_REMOVED lines=17> */
[----:B0-----:R-:W-:Y:S05]  /*eb50*/  CALL.REL.NOINC `($__internal_0_$__cuda_sm20_div_rn_f64_full) ;  /* 0x0000000800387944 */ /* 0x001fea0003c00000 */
[----:B------:R-:W-:-:S07]  /*eb60*/  MOV R9, R7 ;  /* 0x0000000700097202 */ /* 0x000fce0000000f00 */
.L_x_1253:
[----:B------:R-:W-:Y:S05]  /*eb70*/  BSYNC.RECONVERGENT B1 ;  /* 0x0000000000017941 */ /* 0x000fea0003800200 */
.L_x_1252:
[----:B------:R1:W-:Y:S01]  /*eb80*/  STG.E.64 desc[UR6][R4.64+0x58], R8 ;  /* 0x0000580804007986 */ /* 0x0003e2000c101b06 */
[----:B------:R-:W-:-:S07]  /*eb90*/  VIADD R43, R45, 0xc ;  /* 0x0000000c2d2b7836 */ /* 0x000fce0000000000 */
.L_x_1245:
[----:B------:R-:W-:-:S13]  /*eba0*/  ISETP.NE.AND P0, PT, R22, RZ, PT ;  /* 0x000000ff1600720c */ /* 0x000fda0003f05270 */
[----:B------:R-:W-:Y:S05]  /*ebb0*/  @!P0 BRA `(.L_x_1244) ;  /* 0x0000000400cc8947 */ /* 0x000fea0003800000 */
[----:B------:R-:W-:-:S13]  /*ebc0*/  ISETP.NE.AND P0, PT, R3, RZ, PT ;  /* 0x000000ff0300720c */ /* 0x000fda0003f05270 */
[----:B------:R-:W-:Y:S05]  /*ebd0*/  @!P0 BRA `(.L_x_1254) ;  /* 0x0000000400248947 */ /* 0x000fea0003800000 */
[----:B------:R-:W3:Y:S01]  /*ebe0*/  LDC.64 R38, c[0x0][0x3a8] ;  /* 0x0000ea00ff267b82 */ /* 0x000ee20000000a00 */
[----:B------:R-:W-:-:S05]  /*ebf0*/  IMAD.WIDE.U32 R36, R43, 0x4, R30 ;  /* 0x000000042b247825 */ /* 0x000fca00078e001e */
[----:B------:R-:W4:Y:S02]  /*ec00*/  LDG.E R33, desc[UR6][R36.64] ;  /* 0x0000000624217981 */ /* 0x000f24000c1e1900 */
[----:B------:R-:W5:Y:S08]  /*ec10*/  LDC.64 R40, c[0x0][0x3b0] ;  /* 0x0000ec00ff287b82 */ /* 0x000f700000000a00 */
[----:B-12---:R-:W1:Y:S01]  /*ec20*/  LDC.64 R4, c[0x0][0x3b8] ;  /* 0x0000ee00ff047b82 */ /* 0x006e620000000a00 */
[----:B---3--:R-:W-:-:S05]  /*ec30*/  IMAD.WIDE.U32 R38, R43, 0x4, R38 ;  /* 0x000000042b267825 */ /* 0x008fca00078e0026 */
[----:B------:R-:W2:Y:S01]  /*ec40*/  LDG.E R16, desc[UR6][R38.64] ;  /* 0x0000000626107981 */ /* 0x000ea2000c1e1900 */
[----:B-----5:R-:W-:-:S05]  /*ec50*/  IMAD.WIDE.U32 R40, R43, 0x8, R40 ;  /* 0x000000082b287825 */ /* 0x020fca00078e0028 */
[----:B------:R-:W3:Y:S01]  /*ec60*/  LDG.E.64 R8, desc[UR6][R40.64] ;  /* 0x0000000628087981 */ /* 0x000ee2000c1e1b00 */
[----:B-1----:R-:W-:-:S05]  /*ec70*/  IMAD.WIDE.U32 R4, R43, 0x8, R4 ;  /* 0x000000082b047825 */ /* 0x002fca00078e0004 */
[----:B------:R-:W5:Y:S01]  /*ec80*/  LDG.E.64 R6, desc[UR6][R4.64] ;  /* 0x0000000604067981 */ /* 0x000f62000c1e1b00 */
[----:B------:R-:W-:Y:S01]  /*ec90*/  IMAD.MOV.U32 R12, RZ, RZ, 0x1 ;  /* 0x00000001ff0c7424 */ /* 0x000fe200078e00ff */
[----:B------:R-:W-:Y:S01]  /*eca0*/  BSSY.RECONVERGENT B1, `(.L_x_1255) ;  /* 0x0000019000017945 */ /* 0x000fe20003800200 */
[----:B--2---:R-:W1:Y:S08]  /*ecb0*/  I2F.F64.U32 R18, R16 ;  /* 0x0000001000127312 */ /* 0x004e700000201800 */
[----:B-1----:R-:W1:Y:S01]  /*ecc0*/  MUFU.RCP64H R13, R19 ;  /* 0x00000013000d7308 */ /* 0x002e620000001800 */
[----:B----4-:R-:W-:Y:S01]  /*ecd0*/  IADD3 R32, PT, PT, R16, -R33, RZ ;  /* 0x8000002110207210 */ /* 0x010fe20007ffe0ff */
[----:B-1----:R-:W-:-:S08]  /*ece0*/  DFMA R14, -R18, R12, 1 ;  /* 0x3ff00000120e742b */ /* 0x002fd0000000010c */
[----:B------:R-:W-:Y:S02]  /*ecf0*/  DFMA R26, R14, R14, R14 ;  /* 0x0000000e0e1a722b */ /* 0x000fe4000000000e */
[----:B------:R-:W3:Y:S06]  /*ed00*/  I2F.F64.U32 R14, R32 ;  /* 0x00000020000e7312 */ /* 0x000eec0000201800 */
[----:B------:R-:W-:Y:S02]  /*ed10*/  DFMA R12, R12, R26, R12 ;  /* 0x0000001a0c0c722b */ /* 0x000fe4000000000c */
[----:B------:R-:W5:Y:S01]  /*ed20*/  I2F.F64.U32 R26, R33 ;  /* 0x00000021001a7312 */ /* 0x000f620000201800 */
[----:B---3--:R-:W-:-:S05]  /*ed30*/  DMUL R8, R8, R14 ;  /* 0x0000000e08087228 */ /* 0x008fca0000000000 */
        /* <DEDUP_REMOVED lines=15> */
.L_x_1256:
[----:B------:R-:W-:Y:S05]  /*ee30*/  BSYNC.RECONVERGENT B1 ;  /* 0x0000000000017941 */ /* 0x000fea0003800200 */
.L_x_1255:
        /* <DEDUP_REMOVED lines=9> */
[----:B---3--:R-:W-:-:S07]  /*eed0*/  IMAD.IADD R16, R38, 0x1, -R37 ;  /* 0x0000000126107824 */ /* 0x008fce00078e0a25 */
        /* <DEDUP_REMOVED lines=20> */
[----:B0-----:R-:W-:Y:S05]  /*f020*/  CALL.REL.NOINC `($__internal_0_$__cuda_sm20_div_rn_f64_full) ;  /* 0x0000000400047944 */ /* 0x001fea0003c00000 */
[----:B------:R-:W-:-:S07]  /*f030*/  IMAD.MOV.U32 R9, RZ, RZ, R7 ;  /* 0x000000ffff097224 */ /* 0x000fce00078e0007 */
.L_x_1258:
[----:B------:R-:W-:Y:S05]  /*f040*/  BSYNC.RECONVERGENT B1 ;  /* 0x0000000000017941 */ /* 0x000fea0003800200 */
.L_x_1257:
[----:B------:R3:W-:Y:S01]  /*f050*/  STG.E.64 desc[UR6][R26.64+0x8], R8 ;  /* 0x000008081a007986 */ /* 0x0007e2000c101b06 */
[----:B------:R-:W-:-:S07]  /*f060*/  IADD3 R43, PT, PT, R43, 0x2, RZ ;  /* 0x000000022b2b7810 */ /* 0x000fce0007ffe0ff */
.L_x_1254:
[----:B------:R-:W-:-:S13]  /*f070*/  ISETP.NE.AND P0, PT, R20, RZ, PT ;  /* 0x000000ff1400720c */ /* 0x000fda0003f05270 */
[----:B------:R-:W-:Y:S05]  /*f080*/  @!P0 BRA `(.L_x_1244) ;  /* 0x0000000000988947 */ /* 0x000fea0003800000 */
[----:B-123--:R-:W1:Y:S01]  /*f090*/  LDC.64 R8, c[0x0][0x3a8] ;  /* 0x0000ea00ff087b82 */ /* 0x00ee620000000a00 */
[----:B------:R-:W-:-:S05]  /*f0a0*/  IMAD.WIDE.U32 R12, R43, 0x4, R30 ;  /* 0x000000042b0c7825 */ /* 0x000fca00078e001e */
[----:B------:R-:W2:Y:S02]  /*f0b0*/  LDG.E R33, desc[UR6][R12.64] ;  /* 0x000000060c217981 */ /* 0x000ea4000c1e1900 */
[----:B------:R-:W3:Y:S08]  /*f0c0*/  LDC.64 R6, c[0x0][0x3b0] ;  /* 0x0000ec00ff067b82 */ /* 0x000ef00000000a00 */
[----:B------:R-:W4:Y:S01]  /*f0d0*/  LDC.64 R4, c[0x0][0x3b8] ;  /* 0x0000ee00ff047b82 */ /* 0x000f220000000a00 */
[----:B-1----:R-:W-:-:S05]  /*f0e0*/  IMAD.WIDE.U32 R8, R43, 0x4, R8 ;  /* 0x000000042b087825 */ /* 0x002fca00078e0008 */
[----:B------:R-:W5:Y:S01]  /*f0f0*/  LDG.E R16, desc[UR6][R8.64] ;  /* 0x0000000608107981 */ /* 0x000f62000c1e1900 */
[----:B---3--:R-:W-:-:S06]  /*f100*/  IMAD.WIDE.U32 R6, R43, 0x8, R6 ;  /* 0x000000082b067825 */ /* 0x008fcc00078e0006 */
[----:B------:R-:W3:Y:S01]  /*f110*/  LDG.E.64 R6, desc[UR6][R6.64] ;  /* 0x0000000606067981 */ /* 0x000ee2000c1e1b00 */
[----:B----4-:R-:W-:-:S06]  /*f120*/  IMAD.WIDE.U32 R4, R43, 0x8, R4 ;  /* 0x000000082b047825 */ /* 0x010fcc00078e0004 */
[----:B------:R-:W4:Y:S01]  /*f130*/  LDG.E.64 R4, desc[UR6][R4.64] ;  /* 0x0000000604047981 */ /* 0x000f22000c1e1b00 */
[----:B------:R-:W-:Y:S01]  /*f140*/  IMAD.MOV.U32 R14, RZ, RZ, 0x1 ;  /* 0x00000001ff0e7424 */ /* 0x000fe200078e00ff */
[----:B------:R-:W-:Y:S01]  /*f150*/  BSSY.RECONVERGENT B1, `(.L_x_1259) ;  /* 0x0000017000017945 */ /* 0x000fe20003800200 */
[----:B-----5:R-:W1:Y:S08]  /*f160*/  I2F.F64.U32 R18, R16 ;  /* 0x0000001000127312 */ /* 0x020e700000201800 */
[----:B-1----:R-:W1:Y:S01]  /*f170*/  MUFU.RCP64H R15, R19 ;  /* 0x00000013000f7308 */ /* 0x002e620000001800 */
[----:B--2---:R-:W-:Y:S01]  /*f180*/  IMAD.IADD R32, R16, 0x1, -R33 ;  /* 0x0000000110207824 */ /* 0x004fe200078e0a21 */
[----:B-1----:R-:W-:-:S08]  /*f190*/  DFMA R8, -R18, R14, 1 ;  /* 0x3ff000001208742b */ /* 0x002fd0000000010e */
[----:B------:R-:W-:Y:S02]  /*f1a0*/  DFMA R26, R8, R8, R8 ;  /* 0x00000008081a722b */ /* 0x000fe40000000008 */
[----:B------:R-:W3:Y:S06]  /*f1b0*/  I2F.F64.U32 R8, R32 ;  /* 0x0000002000087312 */ /* 0x000eec0000201800 */
[----:B------:R-:W-:Y:S02]  /*f1c0*/  DFMA R26, R14, R26, R14 ;  /* 0x0000001a0e1a722b */ /* 0x000fe4000000000e */
[----:B------:R-:W4:Y:S01]  /*f1d0*/  I2F.F64.U32 R12, R33 ;  /* 0x00000021000c7312 */ /* 0x000f220000201800 */
[----:B---3--:R-:W-:-:S05]  /*f1e0*/  DMUL R6, R6, R8 ;  /* 0x0000000806067228 */ /* 0x008fca0000000000 */
[----:B------:R-:W-:-:S03]  /*f1f0*/  DFMA R8, -R18, R26, 1 ;  /* 0x3ff000001208742b */ /* 0x000fc6000000011a */
[----:B----4-:R-:W-:-:S05]  /*f200*/  DFMA R12, R4, R12, R6 ;  /* 0x0000000c040c722b */ /* 0x010fca0000000006 */
        /* <DEDUP_REMOVED lines=10> */
[----:B------:R-:W-:-:S07]  /*f2b0*/  MOV R9, R7 ;  /* 0x0000000700097202 */ /* 0x000fce0000000f00 */
.L_x_1260:
[----:B------:R-:W-:Y:S05]  /*f2c0*/  BSYNC.RECONVERGENT B1 ;  /* 0x0000000000017941 */ /* 0x000fea0003800200 */
.L_x_1259:
[----:B------:R-:W-:-:S05]  /*f2d0*/  IMAD.WIDE.U32 R4, R43, 0x8, R28 ;  /* 0x000000082b047825 */ /* 0x000fca00078e001c */
[----:B------:R4:W-:Y:S02]  /*f2e0*/  STG.E.64 desc[UR6][R4.64], R8 ;  /* 0x0000000804007986 */ /* 0x0009e4000c101b06 */
.L_x_1244:
[----:B-12-4-:R-:W2:Y:S01]  /*f2f0*/  LDG.E.U8 R4, desc[UR6][R10.64] ;  /* 0x000000060a047981 */ /* 0x016ea2000c1e1100 */
[----:B------:R-:W-:Y:S01]  /*f300*/  IMAD.MOV.U32 R5, RZ, RZ, 0x1 ;  /* 0x00000001ff057424 */ /* 0x000fe200078e00ff */
[----:B------:R-:W-:Y:S01]  /*f310*/  BSSY.RECONVERGENT B0, `(.L_x_1261) ;  /* 0x0000008000007945 */ /* 0x000fe20003800200 */
[----:B--2---:R-:W-:-:S13]  /*f320*/  ISETP.NE.AND P0, PT, R4, RZ, PT ;  /* 0x000000ff0400720c */ /* 0x004fda0003f05270 */
[----:B------:R1:W-:Y:S04]  /*f330*/  @!P0 STG.E.64 desc[UR6][R24.64], RZ ;  /* 0x000000ff18008986 */ /* 0x0003e8000c101b06 */
[----:B------:R1:W-:Y:S01]  /*f340*/  @!P0 STG.E.U8 desc[UR6][R10.64], R5 ;  /* 0x000000050a008986 */ /* 0x0003e2000c101106 */
[----:B------:R-:W-:Y:S05]  /*f350*/  @!P0 BRA `(.L_x_1262) ;  /* 0x00000000000c8947 */ /* 0x000fea0003800000 */
[----:B-1----:R-:W2:Y:S02]  /*f360*/  LDG.E.64 R4, desc[UR6][R24.64] ;  /* 0x0000000618047981 */ /* 0x002ea4000c1e1b00 */
[----:B--2---:R-:W-:-:S14]  /*f370*/  DSETP.GT.AND P0, PT, R4, RZ, PT ;  /* 0x000000ff0400722a */ /* 0x004fdc0003f04000 */
[----:B------:R2:W-:Y:S02]  /*f380*/  @P0 STG.E.64 desc[UR6][R24.64], RZ ;  /* 0x000000ff18000986 */ /* 0x0005e4000c101b06 */
.L_x_1262:
[----:B------:R-:W-:Y:S05]  /*f390*/  BSYNC.RECONVERGENT B0 ;  /* 0x0000000000007941 */ /* 0x000fea0003800200 */
.L_x_1261:
[----:B------:R-:W1:Y:S01]  /*f3a0*/  LDCU UR4, c[0x0][0x360] ;  /* 0x00006c00ff0477ac */ /* 0x000e620008000800 */
[----:B------:R-:W1:Y:S01]  /*f3b0*/  LDC R4, c[0x0][0x370] ;  /* 0x0000dc00ff047b82 */ /* 0x000e620000000800 */
[----:B------:R-:W4:Y:S01]  /*f3c0*/  LDCU.64 UR8, c[0x0][0x3c0] ;  /* 0x00007800ff0877ac */ /* 0x000f220008000a00 */
[----:B-1----:R-:W-:-:S05]  /*f3d0*/  IMAD R5, R4, UR4, RZ ;  /* 0x0000000404057c24 */ /* 0x002fca000f8e02ff */
[----:B------:R-:W-:-:S05]  /*f3e0*/  IADD3 R0, P0, PT, R5, R0, RZ ;  /* 0x0000000005007210 */ /* 0x000fca0007f1e0ff */
[----:B------:R-:W-:Y:S01]  /*f3f0*/  IMAD.X R2, RZ, RZ, R2, P0 ;  /* 0x000000ffff027224 */ /* 0x000fe200000e0602 */
[----:B----4-:R-:W-:-:S04]  /*f400*/  ISETP.GE.U32.AND P0, PT, R0, UR8, PT ;  /* 0x0000000800007c0c */ /* 0x010fc8000bf06070 */
[----:B------:R-:W-:-:S13]  /*f410*/  ISETP.GE.U32.AND.EX P0, PT, R2, UR9, PT, P0 ;  /* 0x0000000902007c0c */ /* 0x000fda000bf06100 */
[----:B------:R-:W-:Y:S05]  /*f420*/  @!P0 BRA `(.L_x_1263) ;  /* 0xffffffa0006c8947 */ /* 0x000fea000383ffff */
[----:B------:R-:W-:Y:S05]  /*f430*/  EXIT ;  /* 0x000000000000794d */ /* 0x000fea0003800000 */
        .weak           $__internal_0_$__cuda_sm20_div_rn_f64_full
        .type           $__internal_0_$__cuda_sm20_div_rn_f64_full,@function
        .size           $__internal_0_$__cuda_sm20_div_rn_f64_full,($__internal_1_$__cuda_sm20_div_u64 - $__internal_0_$__cuda_sm20_div_rn_f64_full)
$__internal_0_$__cuda_sm20_div_rn_f64_full:
[----:B------:R-:W-:Y:S01]  /*f440*/  FSETP.GEU.AND P3, PT, |R13|, 1.469367938527859385e-39, PT ;  /* 0x001000000d00780b */ /* 0x000fe20003f6e200 */
[----:B------:R-:W-:Y:S01]  /*f450*/  IMAD.MOV.U32 R32, RZ, RZ, R12 ;  /* 0x000000ffff207224 */ /* 0x000fe200078e000c */
[C---:B------:R-:W-:Y:S01]  /*f460*/  FSETP.GEU.AND P0, PT, |R19|.reuse, 1.469367938527859385e-39, PT ;  /* 0x001000001300780b */ /* 0x040fe20003f0e200 */
[----:B------:R-:W-:Y:S01]  /*f470*/  IMAD.MOV.U32 R34, RZ, RZ, 0x1 ;  /* 0x00000001ff227424 */ /* 0x000fe200078e00ff */
[----:B------:R-:W-:Y:S01]  /*f480*/  LOP3.LUT R14, R19, 0x800fffff, RZ, 0xc0, !PT ;  /* 0x800fffff130e7812 */ /* 0x000fe200078ec0ff */
[----:B------:R-:W-:Y:S01]  /*f490*/  BSSY.RECONVERGENT B0, `(.L_x_1264) ;  /* 0x0000057000007945 */ /* 0x000fe20003800200 */
[----:B------:R-:W-:Y:S02]  /*f4a0*/  LOP3.LUT R7, R13, 0x7ff00000, RZ, 0xc0, !PT ;  /* 0x7ff000000d077812 */ /* 0x000fe400078ec0ff */
[----:B------:R-:W-:Y:S02]  /*f4b0*/  LOP3.LUT R15, R14, 0x3ff00000, RZ, 0xfc, !PT ;  /* 0x3ff000000e0f7812 */ /* 0x000fe400078efcff */
[----:B------:R-:W-:-:S02]  /*f4c0*/  MOV R14, R18 ;  /* 0x00000012000e7202 */ /* 0x000fc40000000f00 */
[C---:B------:R-:W-:Y:S02]  /*f4d0*/  LOP3.LUT R16, R19.reuse, 0x7ff00000, RZ, 0xc0, !PT ;  /* 0x7ff0000013107812 */ /* 0x040fe400078ec0ff */
[----:B------:R-:W-:Y:S01]  /*f4e0*/  @!P3 LOP3.LUT R8, R19, 0x7ff00000, RZ, 0xc0, !PT ;  /* 0x7ff000001308b812 */ /* 0x000fe200078ec0ff */
[----:B------:R-:W-:Y:S01]  /*f4f0*/  @!P0 DMUL R14, R18, 8.98846567431157953865e+307 ;  /* 0x7fe00000120e8828 */ /* 0x000fe20000000000 */
[C---:B------:R-:W-:Y:S02]  /*f500*/  ISETP.GE.U32.AND P2, PT, R7.reuse, R16, PT ;  /* 0x000000100700720c */ /* 0x040fe40003f46070 */
[----:B------:R-:W-:Y:S01]  /*f510*/  @!P3 ISETP.GE.U32.AND P4, PT, R7, R8, PT ;  /* 0x000000080700b20c */ /* 0x000fe20003f86070 */
[----:B------:R-:W-:Y:S01]  /*f520*/  IMAD.MOV.U32 R8, RZ, RZ, 0x1ca00000 ;  /* 0x1ca00000ff087424 */ /* 0x000fe200078e00ff */
[----:B------:R-:W-:Y:S01]  /*f530*/  @!P3 MOV R46, RZ ;  /* 0x000000ff002eb202 */ /* 0x000fe20000000f00 */
[----:B------:R-:W0:Y:S03]  /*f540*/  MUFU.RCP64H R35, R15 ;  /* 0x0000000f00237308 */ /* 0x000e260000001800 */
[----:B------:R-:W-:-:S02]  /*f550*/  @!P3 SEL R9, R8, 0x63400000, !P4 ;  /* 0x634000000809b807 */ /* 0x000fc40006000000 */
[----:B------:R-:W-:Y:S02]  /*f560*/  SEL R33, R8, 0x63400000, !P2 ;  /* 0x6340000008217807 */ /* 0x000fe40005000000 */
[--C-:B------:R-:W-:Y:S02]  /*f570*/  @!P3 LOP3.LUT R9, R9, 0x80000000, R13.reuse, 0xf8, !PT ;  /* 0x800000000909b812 */ /* 0x100fe400078ef80d */
[----:B------:R-:W-:Y:S02]  /*f580*/  LOP3.LUT R33, R33, 0x800fffff, R13, 0xf8, !PT ;  /* 0x800fffff21217812 */ /* 0x000fe400078ef80d */
[----:B------:R-:W-:Y:S01]  /*f590*/  @!P3 LOP3.LUT R47, R9, 0x100000, RZ, 0xfc, !PT ;  /* 0x00100000092fb812 */ /* 0x000fe200078efcff */
[----:B------:R-:W-:Y:S01]  /*f5a0*/  IMAD.MOV.U32 R9, RZ, RZ, R7 ;  /* 0x000000ffff097224 */ /* 0x000fe200078e0007 */
[----:B------:R-:W-:-:S04]  /*f5b0*/  @!P0 LOP3.LUT R16, R15, 0x7ff00000, RZ, 0xc0, !PT ;  /* 0x7ff000000f108812 */ /* 0x000fc800078ec0ff */
[----:B------:R-:W-:Y:S02]  /*f5c0*/  @!P3 DFMA R32, R32, 2, -R46 ;  /* 0x400000002020b82b */ /* 0x000fe4000000082e */
[----:B0-----:R-:W-:-:S08]  /*f5d0*/  DFMA R46, R34, -R14, 1 ;  /* 0x3ff00000222e742b */ /* 0x001fd0000000080e */
[----:B------:R-:W-:Y:S01]  /*f5e0*/  DFMA R46, R46, R46, R46 ;  /* 0x0000002e2e2e722b */ /* 0x000fe2000000002e */
[----:B------:R-:W-:-:S04]  /*f5f0*/  @!P3 LOP3.LUT R9, R33, 0x7ff00000, RZ, 0xc0, !PT ;  /* 0x7ff000002109b812 */ /* 0x000fc800078ec0ff */
[----:B------:R-:W-:-:S03]  /*f600*/  IADD3 R42, PT, PT, R9, -0x1, RZ ;  /* 0xffffffff092a7810 */ /* 0x000fc60007ffe0ff */
[----:B------:R-:W-:Y:S01]  /*f610*/  DFMA R34, R34, R46, R34 ;  /* 0x0000002e2222722b */ /* 0x000fe20000000022 */
[----:B------:R-:W-:Y:S01]  /*f620*/  ISETP.GT.U32.AND P0, PT, R42, 0x7feffffe, PT ;  /* 0x7feffffe2a00780c */ /* 0x000fe20003f04070 */
[----:B------:R-:W-:-:S05]  /*f630*/  VIADD R42, R16, 0xffffffff ;  /* 0xffffffff102a7836 */ /* 0x000fca0000000000 */
[----:B------:R-:W-:Y:S01]  /*f640*/  ISETP.GT.U32.OR P0, PT, R42, 0x7feffffe, P0 ;  /* 0x7feffffe2a00780c */ /* 0x000fe20000704470 */
[----:B------:R-:W-:-:S08]  /*f650*/  DFMA R48, R34, -R14, 1 ;  /* 0x3ff000002230742b */ /* 0x000fd0000000080e */
[----:B------:R-:W-:-:S08]  /*f660*/  DFMA R48, R34, R48, R34 ;  /* 0x000000302230722b */ /* 0x000fd00000000022 */
[----:B------:R-:W-:-:S08]  /*f670*/  DMUL R46, R48, R32 ;  /* 0x00000020302e7228 */ /* 0x000fd00000000000 */
[----:B------:R-:W-:-:S08]  /*f680*/  DFMA R34, R46, -R14, R32 ;  /* 0x8000000e2e22722b */ /* 0x000fd00000000020 */
[----:B------:R-:W-:Y:S01]  /*f690*/  DFMA R34, R48, R34, R46 ;  /* 0x000000223022722b */ /* 0x000fe2000000002e */
[----:B------:R-:W-:Y:S10]  /*f6a0*/  @P0 BRA `(.L_x_1265) ;  /* 0x0000000000740947 */ /* 0x000ff40003800000 */
[----:B------:R-:W-:-:S04]  /*f6b0*/  LOP3.LUT R12, R19, 0x7ff00000, RZ, 0xc0, !PT ;  /* 0x7ff00000130c7812 */ /* 0x000fc800078ec0ff */
[CC--:B------:R-:W-:Y:S02]  /*f6c0*/  ISETP.GE.U32.AND P0, PT, R7.reuse, R12.reuse, PT ;  /* 0x0000000c0700720c */ /* 0x0c0fe40003f06070 */
[----:B------:R-:W-:Y:S02]  /*f6d0*/  VIADDMNMX R7, R7, -R12, 0xb9600000, !PT ;  /* 0xb960000007077446 */ /* 0x000fe4000780090c */
[----:B------:R-:W-:Y:S02]  /*f6e0*/  SEL R8, R8, 0x63400000, !P0 ;  /* 0x6340000008087807 */ /* 0x000fe40004000000 */
[----:B------:R-:W-:-:S05]  /*f6f0*/  VIMNMX R7, PT, PT, R7, 0x46a00000, PT ;  /* 0x46a0000007077848 */ /* 0x000fca0003fe0100 */
[----:B------:R-:W-:Y:S02]  /*f700*/  IMAD.IADD R7, R7, 0x1, -R8 ;  /* 0x0000000107077824 */ /* 0x000fe400078e0a08 */
[----:B------:R-:W-:-:S03]  /*f710*/  IMAD.MOV.U32 R8, RZ, RZ, RZ ;  /* 0x000000ffff087224 */ /* 0x000fc600078e00ff */
[----:B------:R-:W-:-:S06]  /*f720*/  IADD3 R9, PT, PT, R7, 0x7fe00000, RZ ;  /* 0x7fe0000007097810 */ /* 0x000fcc0007ffe0ff */
[----:B------:R-:W-:-:S10]  /*f730*/  DMUL R46, R34, R8 ;  /* 0x00000008222e7228 */ /* 0x000fd40000000000 */
[----:B------:R-:W-:-:S13]  /*f740*/  FSETP.GTU.AND P0, PT, |R47|, 1.469367938527859385e-39, PT ;  /* 0x001000002f00780b */ /* 0x000fda0003f0c200 */
[----:B------:R-:W-:Y:S05]  /*f750*/  @P0 BRA `(.L_x_1266) ;  /* 0x0000000000a80947 */ /* 0x000fea0003800000 */
[----:B------:R-:W-:Y:S01]  /*f760*/  DFMA R14, R34, -R14, R32 ;  /* 0x8000000e220e722b */ /* 0x000fe20000000020 */
[----:B------:R-:W-:-:S09]  /*f770*/  IMAD.MOV.U32 R8, RZ, RZ, RZ ;  /* 0x000000ffff087224 */ /* 0x000fd200078e00ff */
[C---:B------:R-:W-:Y:S02]  /*f780*/  FSETP.NEU.AND P0, PT, R15.reuse, RZ, PT ;  /* 0x000000ff0f00720b */ /* 0x040fe40003f0d000 */
[----:B------:R-:W-:-:S04]  /*f790*/  LOP3.LUT R18, R15, 0x80000000, R19, 0x48, !PT ;  /* 0x800000000f127812 */ /* 0x000fc800078e4813 */
[----:B------:R-:W-:-:S07]  /*f7a0*/  LOP3.LUT R9, R18, R9, RZ, 0xfc, !PT ;  /* 0x0000000912097212 */ /* 0x000fce00078efcff */
[----:B------:R-:W-:Y:S05]  /*f7b0*/  @!P0 BRA `(.L_x_1266) ;  /* 0x0000000000908947 */ /* 0x000fea0003800000 */
[C---:B------:R-:W-:Y:S01]  /*f7c0*/  IADD3 R13, PT, PT, -R7.reuse, RZ, RZ ;  /* 0x000000ff070d7210 */ /* 0x040fe20007ffe1ff */
[----:B------:R-:W-:Y:S01]  /*f7d0*/  IMAD.MOV.U32 R12, RZ, RZ, RZ ;  /* 0x000000ffff0c7224 */ /* 0x000fe200078e00ff */
[----:B------:R-:W-:Y:S01]  /*f7e0*/  DMUL.RP R8, R34, R8 ;  /* 0x0000000822087228 */ /* 0x000fe20000008000 */
[----:B------:R-:W-:-:S04]  /*f7f0*/  IADD3 R7, PT, PT, -R7, -0x43300000, RZ ;  /* 0xbcd0000007077810 */ /* 0x000fc80007ffe1ff */
[----:B------:R-:W-:-:S05]  /*f800*/  DFMA R12, R46, -R12, R34 ;  /* 0x8000000c2e0c722b */ /* 0x000fca0000000022 */
[----:B------:R-:W-:-:S05]  /*f810*/  LOP3.LUT R18, R9, R18, RZ, 0x3c, !PT ;  /* 0x0000001209127212 */ /* 0x000fca00078e3cff */
[----:B------:R-:W-:-:S04]  /*f820*/  FSETP.NEU.AND P0, PT, |R13|, R7, PT ;  /* 0x000000070d00720b */ /* 0x000fc80003f0d200 */
[----:B------:R-:W-:Y:S02]  /*f830*/  FSEL R8, R8, R46, !P0 ;  /* 0x0000002e08087208 */ /* 0x000fe40004000000 */
[----:B------:R-:W-:-:S03]  /*f840*/  FSEL R9, R18, R47, !P0 ;  /* 0x0000002f12097208 */ /* 0x000fc60004000000 */
[----:B------:R-:W-:Y:S01]  /*f850*/  IMAD.MOV.U32 R46, RZ, RZ, R8 ;  /* 0x000000ffff2e7224 */ /* 0x000fe200078e0008 */
[----:B------:R-:W-:Y:S01]  /*f860*/  MOV R47, R9 ;  /* 0x00000009002f7202 */ /* 0x000fe20000000f00 */
[----:B------:R-:W-:Y:S06]  /*f870*/  BRA `(.L_x_1266) ;  /* 0x0000000000607947 */ /* 0x000fec0003800000 */
.L_x_1265:
[----:B------:R-:W-:-:S14]  /*f880*/  DSETP.NAN.AND P0, PT, R12, R12, PT ;  /* 0x0000000c0c00722a */ /* 0x000fdc0003f08000 */
[----:B------:R-:W-:Y:S05]  /*f890*/  @P0 BRA `(.L_x_1267) ;  /* 0x00000000004c0947 */ /* 0x000fea0003800000 */
[----:B------:R-:W-:-:S14]  /*f8a0*/  DSETP.NAN.AND P0, PT, R18, R18, PT ;  /* 0x000000121200722a */ /* 0x000fdc0003f08000 */
[----:B------:R-:W-:Y:S05]  /*f8b0*/  @P0 BRA `(.L_x_1268) ;  /* 0x0000000000340947 */ /* 0x000fea0003800000 */
[----:B------:R-:W-:Y:S01]  /*f8c0*/  ISETP.NE.AND P0, PT, R9, R16, PT ;  /* 0x000000100900720c */ /* 0x000fe20003f05270 */
[----:B------:R-:W-:Y:S02]  /*f8d0*/  IMAD.MOV.U32 R46, RZ, RZ, 0x0 ;  /* 0x00000000ff2e7424 */ /* 0x000fe400078e00ff */
[----:B------:R-:W-:-:S10]  /*f8e0*/  IMAD.MOV.U32 R47, RZ, RZ, -0x80000 ;  /* 0xfff80000ff2f7424 */ /* 0x000fd400078e00ff */
[----:B------:R-:W-:Y:S05]  /*f8f0*/  @!P0 BRA `(.L_x_1266) ;  /* 0x0000000000408947 */ /* 0x000fea0003800000 */
[----:B------:R-:W-:Y:S02]  /*f900*/  ISETP.NE.AND P0, PT, R9, 0x7ff00000, PT ;  /* 0x7ff000000900780c */ /* 0x000fe40003f05270 */
[----:B------:R-:W-:Y:S02]  /*f910*/  LOP3.LUT R13, R13, 0x80000000, R19, 0x48, !PT ;  /* 0x800000000d0d7812 */ /* 0x000fe400078e4813 */
[----:B------:R-:W-:-:S13]  /*f920*/  ISETP.EQ.OR P0, PT, R16, RZ, !P0 ;  /* 0x000000ff1000720c */ /* 0x000fda0004702670 */
[----:B------:R-:W-:Y:S01]  /*f930*/  @P0 LOP3.LUT R7, R13, 0x7ff00000, RZ, 0xfc, !PT ;  /* 0x7ff000000d070812 */ /* 0x000fe200078efcff */
[----:B------:R-:W-:Y:S01]  /*f940*/  @!P0 IMAD.MOV.U32 R47, RZ, RZ, R13 ;  /* 0x000000ffff2f8224 */ /* 0x000fe200078e000d */
[----:B------:R-:W-:Y:S01]  /*f950*/  @!P0 MOV R46, RZ ;  /* 0x000000ff002e8202 */ /* 0x000fe20000000f00 */
[----:B------:R-:W-:Y:S01]  /*f960*/  @P0 IMAD.MOV.U32 R46, RZ, RZ, RZ ;  /* 0x000000ffff2e0224 */ /* 0x000fe200078e00ff */
[----:B------:R-:W-:Y:S01]  /*f970*/  @P0 MOV R47, R7 ;  /* 0x00000007002f0202 */ /* 0x000fe20000000f00 */
[----:B------:R-:W-:Y:S06]  /*f980*/  BRA `(.L_x_1266) ;  /* 0x00000000001c7947 */ /* 0x000fec0003800000 */
.L_x_1268:
[----:B------:R-:W-:Y:S01]  /*f990*/  LOP3.LUT R7, R19, 0x80000, RZ, 0xfc, !PT ;  /* 0x0008000013077812 */ /* 0x000fe200078efcff */
[----:B------:R-:W-:-:S04]  /*f9a0*/  IMAD.MOV.U32 R46, RZ, RZ, R18 ;  /* 0x000000ffff2e7224 */ /* 0x000fc800078e0012 */
[----:B------:R-:W-:Y:S01]  /*f9b0*/  IMAD.MOV.U32 R47, RZ, RZ, R7 ;  /* 0x000000ffff2f7224 */ /* 0x000fe200078e0007 */
[----:B------:R-:W-:Y:S06]  /*f9c0*/  BRA `(.L_x_1266) ;  /* 0x00000000000c7947 */ /* 0x000fec0003800000 */
.L_x_1267:
[----:B------:R-:W-:Y:S02]  /*f9d0*/  LOP3.LUT R7, R13, 0x80000, RZ, 0xfc, !PT ;  /* 0x000800000d077812 */ /* 0x000fe400078efcff */
[----:B------:R-:W-:-:S03]  /*f9e0*/  MOV R46, R12 ;  /* 0x0000000c002e7202 */ /* 0x000fc60000000f00 */
[----:B------:R-:W-:-:S07]  /*f9f0*/  IMAD.MOV.U32 R47, RZ, RZ, R7 ;  /* 0x000000ffff2f7224 */ /* 0x000fce00078e0007 */
.L_x_1266:
[----:B------:R-:W-:Y:S05]  /*fa00*/  BSYNC.RECONVERGENT B0 ;  /* 0x0000000000007941 */ /* 0x000fea0003800200 */
.L_x_1264:
[----:B------:R-:W-:Y:S01]  /*fa10*/  IMAD.MOV.U32 R12, RZ, RZ, R6 ;  /* 0x000000ffff0c7224 */ /* 0x000fe200078e0006 */
[----:B------:R-:W-:Y:S01]  /*fa20*/  MOV R7, R47 ;  /* 0x0000002f00077202 */ /* 0x000fe20000000f00 */
[----:B------:R-:W-:Y:S02]  /*fa30*/  IMAD.MOV.U32 R13, RZ, RZ, 0x0 ;  /* 0x00000000ff0d7424 */ /* 0x000fe400078e00ff */
[----:B------:R-:W-:Y:S02]  /*fa40*/  IMAD.MOV.U32 R8, RZ, RZ, R46 ;  /* 0x000000ffff087224 */ /* 0x000fe400078e002e */
[----:B------:R-:W-:Y:S05]  /*fa50*/  RET.REL.NODEC R12 `(_Z6kernelPjPdS0_S0_PbS_S0_S0_mi) ;  /* 0xffffff040c687950 */ /* 0x000fea0003c3ffff */
        .weak           $__internal_1_$__cuda_sm20_div_u64
        .type           $__internal_1_$__cuda_sm20_div_u64,@function
        .size           $__internal_1_$__cuda_sm20_div_u64,($__internal_2_$__cuda_sm20_rem_u64 - $__internal_1_$__cuda_sm20_div_u64)
$__internal_1_$__cuda_sm20_div_u64:
[----:B------:R-:W-:Y:S01]  /*fa60*/  MOV R40, R12 ;  /* 0x0000000c00287202 */ /* 0x000fe20000000f00 */
[----:B------:R-:W-:-:S04]  /*fa70*/  IMAD.MOV.U32 R41, RZ, RZ, R7 ;  /* 0x000000ffff297224 */ /* 0x000fc800078e0007 */
[----:B------:R-:W0:Y:S08]  /*fa80*/  I2F.U64.RP R9, R40 ;  /* 0x0000002800097312 */ /* 0x000e300000309000 */
[----:B0-----:R-:W0:Y:S02]  /*fa90*/  MUFU.RCP R15, R9 ;  /* 0x00000009000f7308 */ /* 0x001e240000001000 */
[----:B0-----:R-:W-:-:S06]  /*faa0*/  VIADD R15, R15, 0x1ffffffe ;  /* 0x1ffffffe0f0f7836 */ /* 0x001fcc0000000000 */
[----:B------:R-:W0:Y:S02]  /*fab0*/  F2I.U64.TRUNC R38, R15 ;  /* 0x0000000f00267311 */ /* 0x000e24000020d800 */
[----:B0-----:R-:W-:-:S04]  /*fac0*/  IMAD.WIDE.U32 R34, R38, R12, RZ ;  /* 0x0000000c26227225 */ /* 0x001fc800078e00ff */
[C---:B------:R-:W-:Y:S01]  /*fad0*/  IMAD R13, R38.reuse, R7, R35 ;  /* 0x00000007260d7224 */ /* 0x040fe200078e0223 */
[----:B------:R-:W-:Y:S01]  /*fae0*/  IADD3 R14, P0, PT, RZ, -R34, RZ ;  /* 0x80000022ff0e7210 */ /* 0x000fe20007f1e0ff */
[----:B------:R-:W-:Y:S02]  /*faf0*/  IMAD.MOV.U32 R35, RZ, RZ, R38 ;  /* 0x000000ffff237224 */ /* 0x000fe400078e0026 */
[----:B------:R-:W-:Y:S02]  /*fb00*/  IMAD R13, R39, R12, R13 ;  /* 0x0000000c270d7224 */ /* 0x000fe400078e020d */
[----:B------:R-:W-:-:S03]  /*fb10*/  IMAD.HI.U32 R34, R38, R14, RZ ;  /* 0x0000000e26227227 */ /* 0x000fc600078e00ff */
[----:B------:R-:W-:-:S05]  /*fb20*/  IADD3.X R13, PT, PT, RZ, ~R13, RZ, P0, !PT ;  /* 0x8000000dff0d7210 */ /* 0x000fca00007fe4ff */
[----:B------:R-:W-:-:S04]  /*fb30*/  IMAD.WIDE.U32 R34, P0, R38, R13, R34 ;  /* 0x0000000d26227225 */ /* 0x000fc80007800022 */
[C---:B------:R-:W-:Y:S02]  /*fb40*/  IMAD R9, R39.reuse, R13, RZ ;  /* 0x0000000d27097224 */ /* 0x040fe400078e02ff */
[----:B------:R-:W-:-:S04]  /*fb50*/  IMAD.HI.U32 R14, P1, R39, R14, R34 ;  /* 0x0000000e270e7227 */ /* 0x000fc80007820022 */
[----:B------:R-:W-:Y:S01]  /*fb60*/  IMAD.HI.U32 R13, R39, R13, RZ ;  /* 0x0000000d270d7227 */ /* 0x000fe200078e00ff */
[----:B------:R-:W-:-:S03]  /*fb70*/  IADD3 R35, P3, PT, R9, R14, RZ ;  /* 0x0000000e09237210 */ /* 0x000fc60007f7e0ff */
[----:B------:R-:W-:Y:S02]  /*fb80*/  IMAD.X R13, R13, 0x1, R39, P0 ;  /* 0x000000010d0d7824 */ /* 0x000fe400000e0627 */
[----:B------:R-:W-:-:S03]  /*fb90*/  IMAD.WIDE.U32 R38, R35, R12, RZ ;  /* 0x0000000c23267225 */ /* 0x000fc600078e00ff */
[----:B------:R-:W-:Y:S01]  /*fba0*/  IADD3.X R15, PT, PT, RZ, RZ, R13, P3, P1 ;  /* 0x000000ffff0f7210 */ /* 0x000fe20001fe240d */
[----:B------:R-:W-:Y:S01]  /*fbb0*/  IMAD R16, R35, R7, R39 ;  /* 0x0000000723107224 */ /* 0x000fe200078e0227 */
[----:B------:R-:W-:-:S03]  /*fbc0*/  IADD3 R14, P0, PT, RZ, -R38, RZ ;  /* 0x80000026ff0e7210 */ /* 0x000fc60007f1e0ff */
        /* <DEDUP_REMOVED lines=9> */
[----:B------:R-:W-:-:S03]  /*fc60*/  IMAD.HI.U32 R14, R9, R6, RZ ;  /* 0x00000006090e7227 */ /* 0x000fc600078e00ff */
[----:B------:R-:W-:Y:S01]  /*fc70*/  IADD3.X R16, PT, PT, RZ, RZ, R13, P3, P1 ;  /* 0x000000ffff107210 */ /* 0x000fe20001fe240d */
[----:B------:R-:W-:Y:S02]  /*fc80*/  IMAD.MOV.U32 R15, RZ, RZ, RZ ;  /* 0x000000ffff0f7224 */ /* 0x000fe400078e00ff */
[----:B------:R-:W-:-:S04]  /*fc90*/  IMAD.WIDE.U32 R14, R9, R37, R14 ;  /* 0x00000025090e7225 */ /* 0x000fc800078e000e */
[C---:B------:R-:W-:Y:S02]  /*fca0*/  IMAD R13, R16.reuse, R37, RZ ;  /* 0x00000025100d7224 */ /* 0x040fe400078e02ff */
[----:B------:R-:W-:-:S04]  /*fcb0*/  IMAD.HI.U32 R14, P0, R16, R6, R14 ;  /* 0x00000006100e7227 */ /* 0x000fc8000780000e */
[----:B------:R-:W-:Y:S01]  /*fcc0*/  IMAD.HI.U32 R9, R16, R37, RZ ;  /* 0x0000002510097227 */ /* 0x000fe200078e00ff */
[----:B------:R-:W-:-:S04]  /*fcd0*/  IADD3 R13, P1, PT, R13, R14, RZ ;  /* 0x0000000e0d0d7210 */ /* 0x000fc80007f3e0ff */
[----:B------:R-:W-:Y:S01]  /*fce0*/  IADD3.X R9, PT, PT, R9, RZ, RZ, P0, !PT ;  /* 0x000000ff09097210 */ /* 0x000fe200007fe4ff */
[----:B------:R-:W-:-:S04]  /*fcf0*/  IMAD.WIDE.U32 R34, R13, R12, RZ ;  /* 0x0000000c0d227225 */ /* 0x000fc800078e00ff */
[----:B------:R-:W-:Y:S01]  /*fd00*/  IMAD.X R9, RZ, RZ, R9, P1 ;  /* 0x000000ffff097224 */ /* 0x000fe200008e0609 */
[----:B------:R-:W-:Y:S01]  /*fd10*/  IADD3 R15, P1, PT, -R34, R6, RZ ;  /* 0x00000006220f7210 */ /* 0x000fe20007f3e1ff */
[----:B------:R-:W-:-:S03]  /*fd20*/  IMAD R14, R13, R7, R35 ;  /* 0x000000070d0e7224 */ /* 0x000fc600078e0223 */
[-C--:B------:R-:W-:Y:S01]  /*fd30*/  ISETP.GE.U32.AND P0, PT, R15, R12.reuse, PT ;  /* 0x0000000c0f00720c */ /* 0x080fe20003f06070 */
[----:B------:R-:W-:Y:S01]  /*fd40*/  IMAD R6, R9, R12, R14 ;  /* 0x0000000c09067224 */ /* 0x000fe200078e020e */
[----:B------:R-:W-:-:S03]  /*fd50*/  IADD3 R14, P3, PT, -R12, R15, RZ ;  /* 0x0000000f0c0e7210 */ /* 0x000fc60007f7e1ff */
[----:B------:R-:W-:Y:S01]  /*fd60*/  IMAD.X R6, R37, 0x1, ~R6, P1 ;  /* 0x0000000125067824 */ /* 0x000fe200008e0e06 */
[----:B------:R-:W-:-:S04]  /*fd70*/  IADD3 R32, P1, PT, R13, 0x1, RZ ;  /* 0x000000010d207810 */ /* 0x000fc80007f3e0ff */
[----:B------:R-:W-:Y:S01]  /*fd80*/  ISETP.GE.U32.AND.EX P0, PT, R6, R7, PT, P0 ;  /* 0x000000070600720c */ /* 0x000fe20003f06100 */
[----:B------:R-:W-:Y:S01]  /*fd90*/  IMAD.X R16, RZ, RZ, R9, P1 ;  /* 0x000000ffff107224 */ /* 0x000fe200008e0609 */
[-C--:B------:R-:W-:Y:S02]  /*fda0*/  IADD3.X R35, PT, PT, ~R7, R6.reuse, RZ, P3, !PT ;  /* 0x0000000607237210 */ /* 0x080fe40001ffe5ff */
[----:B------:R-:W-:Y:S02]  /*fdb0*/  SEL R15, R14, R15, P0 ;  /* 0x0000000f0e0f7207 */ /* 0x000fe40000000000 */
[----:B------:R-:W-:Y:S02]  /*fdc0*/  SEL R32, R32, R13, P0 ;  /* 0x0000000d20207207 */ /* 0x000fe40000000000 */
[----:B------:R-:W-:Y:S02]  /*fdd0*/  SEL R6, R35, R6, P0 ;  /* 0x0000000623067207 */ /* 0x000fe40000000000 */
[----:B------:R-:W-:-:S02]  /*fde0*/  SEL R16, R16, R9, P0 ;  /* 0x0000000910107207 */ /* 0x000fc40000000000 */
[----:B------:R-:W-:Y:S02]  /*fdf0*/  ISETP.GE.U32.AND P0, PT, R15, R12, PT ;  /* 0x0000000c0f00720c */ /* 0x000fe40003f06070 */
[----:B------:R-:W-:Y:S02]  /*fe00*/  IADD3 R9, P3, PT, R32, 0x1, RZ ;  /* 0x0000000120097810 */ /* 0x000fe40007f7e0ff */
[----:B------:R-:W-:Y:S02]  /*fe10*/  ISETP.NE.U32.AND P1, PT, R12, RZ, PT ;  /* 0x000000ff0c00720c */ /* 0x000fe40003f25070 */
[----:B------:R-:W-:Y:S01]  /*fe20*/  ISETP.GE.U32.AND.EX P0, PT, R6, R7, PT, P0 ;  /* 0x000000070600720c */ /* 0x000fe20003f06100 */
[----:B------:R-:W-:Y:S01]  /*fe30*/  IMAD.X R13, RZ, RZ, R16, P3 ;  /* 0x000000ffff0d7224 */ /* 0x000fe200018e0610 */
[----:B------:R-:W-:Y:S02]  /*fe40*/  ISETP.NE.AND.EX P1, PT, R7, RZ, PT, P1 ;  /* 0x000000ff0700720c */ /* 0x000fe40003f25310 */
[----:B------:R-:W-:-:S02]  /*fe50*/  SEL R9, R9, R32, P0 ;  /* 0x0000002009097207 */ /* 0x000fc40000000000 */
[----:B------:R-:W-:Y:S02]  /*fe60*/  SEL R13, R13, R16, P0 ;  /* 0x000000100d0d7207 */ /* 0x000fe40000000000 */
[----:B------:R-:W-:Y:S01]  /*fe70*/  SEL R36, R9, 0xffffffff, P1 ;  /* 0xffffffff09247807 */ /* 0x000fe20000800000 */
[----:B------:R-:W-:Y:S01]  /*fe80*/  HFMA2 R9, -RZ, RZ, 0, 0 ;  /* 0x00000000ff097431 */ /* 0x000fe200000001ff */
[----:B------:R-:W-:-:S03]  /*fe90*/  SEL R37, R13, 0xffffffff, P1 ;  /* 0xffffffff0d257807 */ /* 0x000fc60000800000 */
[----:B------:R-:W-:Y:S05]  /*fea0*/  RET.REL.NODEC R8 `(_Z6kernelPjPdS0_S0_PbS_S0_S0_mi) ;  /* 0xffffff0008547950 */ /* 0x000fea0003c3ffff */
        .weak           $__internal_2_$__cuda_sm20_rem_u64
        .type           $__internal_2_$__cuda_sm20_rem_u64,@function
        .size           $__internal_2_$__cuda_sm20_rem_u64,(.L_x_1272 - $__internal_2_$__cuda_sm20_rem_u64)
$__internal_2_$__cuda_sm20_rem_u64:
[----:B------:R-:W0:Y:S08]  /*feb0*/  I2F.U64.RP R32, R8 ;  /* 0x0000000800207312 */ /* 0x000e300000309000 */
[----:B0-----:R-:W0:Y:S02]  /*fec0*/  MUFU.RCP R15, R32 ;  /* 0x00000020000f7308 */ /* 0x001e240000001000 */
[----:B0-----:R-:W-:-:S06]  /*fed0*/  VIADD R15, R15, 0x1ffffffe ;  /* 0x1ffffffe0f0f7836 */ /* 0x001fcc0000000000 */
[----:B------:R-:W0:Y:S02]  /*fee0*/  F2I.U64.TRUNC R38, R15 ;  /* 0x0000000f00267311 */ /* 0x000e24000020d800 */
[----:B0-----:R-:W-:-:S04]  /*fef0*/  IMAD.WIDE.U32 R34, R38, R8, RZ ;  /* 0x0000000826227225 */ /* 0x001fc800078e00ff */
[C---:B------:R-:W-:Y:S01]  /*ff00*/  IMAD R13, R38.reuse, R9, R35 ;  /* 0x00000009260d7224 */ /* 0x040fe200078e0223 */
[----:B------:R-:W-:Y:S02]  /*ff10*/  IADD3 R16, P0, PT, RZ, -R34, RZ ;  /* 0x80000022ff107210 */ /* 0x000fe40007f1e0ff */
[----:B------:R-:W-:Y:S01]  /*ff20*/  MOV R35, R38 ;  /* 0x0000002600237202 */ /* 0x000fe20000000f00 */
[----:B------:R-:W-:Y:S02]  /*ff30*/  IMAD R13, R39, R8, R13 ;  /* 0x00000008270d7224 */ /* 0x000fe400078e020d */
[----:B------:R-:W-:-:S04]  /*ff40*/  IMAD.HI.U32 R34, R38, R16, RZ ;  /* 0x0000001026227227 */ /* 0x000fc800078e00ff */
[----:B------:R-:W-:-:S04]  /*ff50*/  IMAD.X R14, RZ, RZ, ~R13, P0 ;  /* 0x000000ffff0e7224 */ /* 0x000fc800000e0e0d */
        /* <DEDUP_REMOVED lines=18> */
[----:B------:R-:W-:Y:S01]  /*10080*/  IMAD.MOV.U32 R35, RZ, RZ, RZ ;  /* 0x000000ffff237224 */ /* 0x000fe200078e00ff */
[----:B------:R-:W-:Y:S01]  /*10090*/  IADD3.X R16, PT, PT, R16, R13, RZ, P0, !PT ;  /* 0x0000000d10107210 */ /* 0x000fe200007fe4ff */
[----:B------:R-:W-:-:S03]  /*100a0*/  IMAD.HI.U32 R34, R14, R6, RZ ;  /* 0x000000060e227227 */ /* 0x000fc600078e00ff */
[----:B------:R-:W-:Y:S01]  /*100b0*/  IADD3.X R16, PT, PT, RZ, RZ, R16, P3, P1 ;  /* 0x000000ffff107210 */ /* 0x000fe20001fe2410 */
[----:B------:R-:W-:-:S04]  /*100c0*/  IMAD.WIDE.U32 R14, R14, R7, R34 ;  /* 0x000000070e0e7225 */ /* 0x000fc800078e0022 */
[C---:B------:R-:W-:Y:S02]  /*100d0*/  IMAD R13, R16.reuse, R7, RZ ;  /* 0x00000007100d7224 */ /* 0x040fe400078e02ff */
[----:B------:R-:W-:-:S04]  /*100e0*/  IMAD.HI.U32 R14, P0, R16, R6, R14 ;  /* 0x00000006100e7227 */ /* 0x000fc8000780000e */
[----:B------:R-:W-:Y:S01]  /*100f0*/  IMAD.HI.U32 R16, R16, R7, RZ ;  /* 0x0000000710107227 */ /* 0x000fe200078e00ff */
[----:B------:R-:W-:-:S03]  /*10100*/  IADD3 R13, P1, PT, R13, R14, RZ ;  /* 0x0000000e0d0d7210 */ /* 0x000fc60007f3e0ff */
[----:B------:R-:W-:Y:S02]  /*10110*/  IMAD.X R15, RZ, RZ, R16, P0 ;  /* 0x000000ffff0f7224 */ /* 0x000fe400000e0610 */
[----:B------:R-:W-:-:S03]  /*10120*/  IMAD.WIDE.U32 R34, R13, R8, RZ ;  /* 0x000000080d227225 */ /* 0x000fc600078e00ff */
[----:B------:R-:W-:Y:S01]  /*10130*/  IADD3.X R15, PT, PT, RZ, R15, RZ, P1, !PT ;  /* 0x0000000fff0f7210 */ /* 0x000fe20000ffe4ff */
[----:B------:R-:W-:Y:S01]  /*10140*/  IMAD R13, R13, R9, R35 ;  /* 0x000000090d0d7224 */ /* 0x000fe200078e0223 */
[----:B------:R-:W-:-:S03]  /*10150*/  IADD3 R35, P1, PT, -R34, R6, RZ ;  /* 0x0000000622237210 */ /* 0x000fc60007f3e1ff */
[-C--:B------:R-:W-:Y:S01]  /*10160*/  IMAD R14, R15, R8.reuse, R13 ;  /* 0x000000080f0e7224 */ /* 0x080fe200078e020d */
[----:B------:R-:W-:-:S03]  /*10170*/  ISETP.GE.U32.AND P0, PT, R35, R8, PT ;  /* 0x000000082300720c */ /* 0x000fc60003f06070 */
[----:B------:R-:W-:Y:S01]  /*10180*/  IMAD.X R14, R7, 0x1, ~R14, P1 ;  /* 0x00000001070e7824 */ /* 0x000fe200008e0e0e */
[----:B------:R-:W-:-:S04]  /*10190*/  IADD3 R16, P1, PT, -R8, R35, RZ ;  /* 0x0000002308107210 */ /* 0x000fc80007f3e1ff */
[C---:B------:R-:W-:Y:S01]  /*101a0*/  ISETP.GE.U32.AND.EX P0, PT, R14.reuse, R9, PT, P0 ;  /* 0x000000090e00720c */ /* 0x040fe20003f06100 */
[----:B------:R-:W-:Y:S01]  /*101b0*/  IMAD.X R13, R14, 0x1, ~R9, P1 ;  /* 0x000000010e0d7824 */ /* 0x000fe200008e0e09 */
[----:B------:R-:W-:Y:S02]  /*101c0*/  ISETP.NE.U32.AND P1, PT, R8, RZ, PT ;  /* 0x000000ff0800720c */ /* 0x000fe40003f25070 */
[----:B------:R-:W-:Y:S02]  /*101d0*/  SEL R35, R16, R35, P0 ;  /* 0x0000002310237207 */ /* 0x000fe40000000000 */
[----:B------:R-:W-:Y:S01]  /*101e0*/  SEL R14, R13, R14, P0 ;  /* 0x0000000e0d0e7207 */ /* 0x000fe20000000000 */
[----:B------:R-:W-:Y:S01]  /*101f0*/  IMAD.MOV.U32 R13, RZ, RZ, 0x0 ;  /* 0x00000000ff0d7424 */ /* 0x000fe200078e00ff */
[----:B------:R-:W-:Y:S02]  /*10200*/  ISETP.GE.U32.AND P0, PT, R35, R8, PT ;  /* 0x000000082300720c */ /* 0x000fe40003f06070 */
[----:B------:R-:W-:-:S02]  /*10210*/  IADD3 R8, PT, PT, -R8, R35, RZ ;  /* 0x0000002308087210 */ /* 0x000fc40007ffe1ff */
[----:B------:R-:W-:Y:S02]  /*10220*/  ISETP.GE.U32.AND.EX P0, PT, R14, R9, PT, P0 ;  /* 0x000000090e00720c */ /* 0x000fe40003f06100 */
[----:B------:R-:W-:Y:S02]  /*10230*/  ISETP.NE.AND.EX P1, PT, R9, RZ, PT, P1 ;  /* 0x000000ff0900720c */ /* 0x000fe40003f25310 */
[----:B------:R-:W-:-:S04]  /*10240*/  SEL R8, R8, R35, P0 ;  /* 0x0000002308087207 */ /* 0x000fc80000000000 */
[----:B------:R-:W-:Y:S01]  /*10250*/  SEL R8, R8, 0xffffffff, P1 ;  /* 0xffffffff08087807 */ /* 0x000fe20000800000 */
[----:B------:R-:W-:Y:S06]  /*10260*/  RET.REL.NODEC R12 `(_Z6kernelPjPdS0_S0_PbS_S0_S0_mi) ;  /* 0xfffffefc0c647950 */ /* 0x000fec0003c3ffff */
.L_x_1269:
        /* <DEDUP_REMOVED lines=9> */
.L_x_1272:


//--------------------- .nv.shared._ZN3cub18CUB_300001_SM_10006detail6reduce28DeviceReduceSingleTileKernelINS2_10policy_hubIN4cuda3std3__45tupleIJblEEEyN6thrust24THRUST_300001_SM_1000_NS8cuda_cub9__find_if7functorIS9_EEE10Policy1000EPS9_SI_iSF_S9_S9_NS7_10__identityEEEvT0_T1_T2_T3_T4_T6_ --------------------------
	.section	.nv.shared._ZN3cub18CUB_300001_SM_10006detail6reduce28DeviceReduceSingleTileKernelINS2_10policy_hubIN4cuda3std3__45tupleIJblEEEyN6thrust24THRUST_300001_SM_1000_NS8cuda_cub9__find_if7functorIS9_EEE10Policy1000EPS9_SI_iSF_S9_S9_NS7_10__identityEEEvT0_T1_T2_T3_T4_T6_,"aw",@nobits
	.sectionflags	@""
	.align	8
.nv.shared._ZN3cub18CUB_300001_SM_10006detail6reduce28DeviceReduceSingleTileKernelINS2_10policy_hubIN4cuda3std3__45tupleIJblEEEyN6thrust24THRUST_300001_SM_1000_NS8cuda_cub9__find_if7functorIS9_EEE10Policy1000EPS9_SI_iSF_S9_S9_NS7_10__identityEEEvT0_T1_T2_T3_T4_T6_:
	.zero		1176


//--------------------- .nv.shared.reserved.0     --------------------------
	.section	.nv.shared.reserved.0,"aw",@nobits
	.weak		__nv_reservedSMEM_offset_0_alias
	.size		__nv_reservedSMEM_offset_0_alias, 0, 64
	.other		__nv_reservedSMEM_offset_0_alias,@"STO_CUDA_RESERVED_SHARED STV_DEFAULT"
__nv_reservedSMEM_offset_0_alias:
	.zero		0
	.zero		64


//--------------------- .nv.global                --------------------------
	.section	.nv.global,"aw",@nobits
.nv.global:
	.type		_ZN34_INTERNAL_91c73a4d_4_k_cu_38d60a8e6thrust24THRUST_300001_SM_1000_NS12placeholders2_8E,@object
	.size		_ZN34_INTERNAL_91c73a4d_4_k_cu_38d60a8e6thrust24THRUST_300001_SM_1000_NS12placeholders2_8E,(_ZN34_INTERNAL_91c73a4d_4_k_cu_38d60a8e4cuda3std3__436_GLOBAL__N__91c73a4d_4_k_cu_38d60a8e6ignoreE - _ZN34_INTERNAL_91c73a4d_4_k_cu_38d60a8e6thrust24THRUST_300001_SM_1000_NS12placeholders2_8E)
_ZN34_INTERNAL_91c73a4d_4_k_cu_38d60a8e6thrust24THRUST_300001_SM_1000_NS12placeholders2_8E:
	.zero		1
	.type		_ZN34_INTERNAL_91c73a4d_4_k_cu_38d60a8e4cuda3std3__436_GLOBAL__N__91c73a4d_4_k_cu_38d60a8e6ignoreE,@object
	.size		_ZN34_INTERNAL_91c73a4d_4_k_cu_38d60a8e4cuda3std3__436_GLOBAL__N__91c73a4d_4_k_cu_38d60a8e6ignoreE,(_ZN34_INTERNAL_91c73a4d_4_k_cu_38d60a8e4cuda3std6ranges3__45__cpo4dataE - _ZN34_INTERNAL_91c73a4d_4_k_cu_38d60a8e4cuda3std3__436_GLOBAL__N__91c73a4d_4_k_cu_38d60a8e6ignoreE)
_ZN34_INTERNAL_91c73a4d_4_k_cu_38d60a8e4cuda3std3__436_GLOBAL__N__91c73a4d_4_k_cu_38d60a8e6ignoreE:
	.zero		1
	.type		_ZN34_INTERNAL_91c73a4d_4_k_cu_38d60a8e4cuda3std6ranges3__45__cpo4dataE,@object
	.size		_ZN34_INTERNAL_91c73a4d_4_k_cu_38d60a8e4cuda3std6ranges3__45__cpo4dataE,(_ZN34_INTERNAL_91c73a4d_4_k_cu_38d60a8e6thrust24THRUST_300001_SM_1000_NS6system3cpp3parE - _ZN34_INTERNAL_91c73a4d_4_k_cu_38d60a8e4cuda3std6ranges3__45__cpo4dataE)
_ZN34_INTERNAL_91c73a4d_4_k_cu_38d60a8e4cuda3std6ranges3__45__cpo4dataE:
	.zero		1
	.type		_ZN34_INTERNAL_91c73a4d_4_k_cu_38d60a8e6thrust24THRUST_300001_SM_1000_NS6system3cpp3parE,@object
	.size		_ZN34_INTERNAL_91c73a4d_4_k_cu_38d60a8e6thrust24THRUST_300001_SM_1000_NS6system3cpp3parE,(_ZN34_INTERNAL_91c73a4d_4_k_cu_38d60a8e4cuda3std3__45__cpo5beginE - _ZN34_INTERNAL_91c73a4d_4_k_cu_38d60a8e6thrust24THRUST_300001_SM_1000_NS6system3cpp3parE)
_ZN34_INTERNAL_91c73a4d_4_k_cu_38d60a8e6thrust24THRUST_300001_SM_1000_NS6system3cpp3parE:
	.zero		1
	.type		_ZN34_INTERNAL_91c73a4d_4_k_cu_38d60a8e4cuda3std3__45__cpo5beginE,@object
	.size		_ZN34_INTERNAL_91c73a4d_4_k_cu_38d60a8e4cuda3std3__45__cpo5beginE,(_ZN34_INTERNAL_91c73a4d_4_k_cu_38d60a8e4cuda3std6ranges3__45__cpo5beginE - _ZN34_INTERNAL_91c73a4d_4_k_cu_38d60a8e4cuda3std3__45__cpo5beginE)
_ZN34_INTERNAL_91c73a4d_4_k_cu_38d60a8e4cuda3std3__45__cpo5beginE:
	.zero		1
	.type		_ZN34_INTERNAL_91c73a4d_4_k_cu_38d60a8e4cuda3std6ranges3__45__cpo5beginE,@object
	.size		_ZN34_INTERNAL_91c73a4d_4_k_cu_38d60a8e4cuda3std6ranges3__45__cpo5beginE,(_ZN34_INTERNAL_91c73a4d_4_k_cu_38d60a8e6thrust24THRUST_300001_SM_1000_NS6deviceE - _ZN34_INTERNAL_91c73a4d_4_k_cu_38d60a8e4cuda3std6ranges3__45__cpo5beginE)
_ZN34_INTERNAL_91c73a4d_4_k_cu_38d60a8e4cuda3std6ranges3__45__cpo5beginE:
	.zero		1
	.type		_ZN34_INTERNAL_91c73a4d_4_k_cu_38d60a8e6thrust24THRUST_300001_SM_1000_NS6deviceE,@object
	.size		_ZN34_INTERNAL_91c73a4d_4_k_cu_38d60a8e6thrust24THRUST_300001_SM_1000_NS6deviceE,(_ZN34_INTERNAL_91c73a4d_4_k_cu_38d60a8e4cuda3std3__47nulloptE - _ZN34_INTERNAL_91c73a4d_4_k_cu_38d60a8e6thrust24THRUST_300001_SM_1000_NS6deviceE)
_ZN34_INTERNAL_91c73a4d_4_k_cu_38d60a8e6thrust24THRUST_300001_SM_1000_NS6deviceE:
	.zero		1
	.type		_ZN34_INTERNAL_91c73a4d_4_k_cu_38d60a8e4cuda3std3__47nulloptE,@object
	.size		_ZN34_INTERNAL_91c73a4d_4_k_cu_38d60a8e4cuda3std3__47nulloptE,(_ZN34_INTERNAL_91c73a4d_4_k_cu_38d60a8e4cuda3std6ranges3__45__cpo8distanceE - _ZN34_INTERNAL_91c73a4d_4_k_cu_38d60a8e4cuda3std3__47nulloptE)
_ZN34_INTERNAL_91c73a4d_4_k_cu_38d60a8e4cuda3std3__47nulloptE:
	.zero		1
	.type		_ZN34_INTERNAL_91c73a4d_4_k_cu_38d60a8e4cuda3std6ranges3__45__cpo8distanceE,@object
	.size		_ZN34_INTERNAL_91c73a4d_4_k_cu_38d60a8e4cuda3std6ranges3__45__cpo8distanceE,(_ZN34_INTERNAL_91c73a4d_4_k_cu_38d60a8e6thrust24THRUST_300001_SM_1000_NS12placeholders2_4E - _ZN34_INTERNAL_91c73a4d_4_k_cu_38d60a8e4cuda3std6ranges3__45__cpo8distanceE)
_ZN34_INTERNAL_91c73a4d_4_k_cu_38d60a8e4cuda3std6ranges3__45__cpo8distanceE:
	.zero		1
	.type		_ZN34_INTERNAL_91c73a4d_4_k_cu_38d60a8e6thrust24THRUST_300001_SM_1000_NS12placeholders2_4E,@object
	.size		_ZN34_INTERNAL_91c73a4d_4_k_cu_38d60a8e6thrust24THRUST_300001_SM_1000_NS12placeholders2_4E,(_ZN34_INTERNAL_91c73a4d_4_k_cu_38d60a8e4cuda3std3__45__cpo6rbeginE - _ZN34_INTERNAL_91c73a4d_4_k_cu_38d60a8e6thrust24THRUST_300001_SM_1000_NS12placeholders2_4E)
_ZN34_INTERNAL_91c73a4d_4_k_cu_38d60a8e6thrust24THRUST_300001_SM_1000_NS12placeholders2_4E:
	.zero		1
	.type		_ZN34_INTERNAL_91c73a4d_4_k_cu_38d60a8e4cuda3std3__45__cpo6rbeginE,@object
	.size		_ZN34_INTERNAL_91c73a4d_4_k_cu_38d60a8e4cuda3std3__45__cpo6rbeginE,(_ZN34_INTERNAL_91c73a4d_4_k_cu_38d60a8e4cuda3std6ranges3__45__cpo7advanceE - _ZN34_INTERNAL_91c73a4d_4_k_cu_38d60a8e4cuda3std3__45__cpo6rbeginE)
_ZN34_INTERNAL_91c73a4d_4_k_cu_38d60a8e4cuda3std3__45__cpo6rbeginE:
	.zero		1
	.type		_ZN34_INTERNAL_91c73a4d_4_k_cu_38d60a8e4cuda3std6ranges3__45__cpo7advanceE,@object
	.size		_ZN34_INTERNAL_91c73a4d_4_k_cu_38d60a8e4cuda3std6ranges3__45__cpo7advanceE,(_ZN34_INTERNAL_91c73a4d_4_k_cu_38d60a8e6thrust24THRUST_300001_SM_1000_NS12placeholders3_10E - _ZN34_INTERNAL_91c73a4d_4_k_cu_38d60a8e4cuda3std6ranges3__45__cpo7advanceE)
_ZN34_INTERNAL_91c73a4d_4_k_cu_38d60a8e4cuda3std6ranges3__45__cpo7advanceE:
	.zero		1
	.type		_ZN34_INTERNAL_91c73a4d_4_k_cu_38d60a8e6thrust24THRUST_300001_SM_1000_NS12placeholders3_10E,@object
	.size		_ZN34_INTERNAL_91c73a4d_4_k_cu_38d60a8e6thrust24THRUST_300001_SM_1000_NS12placeholders3_10E,(_ZN34_INTERNAL_91c73a4d_4_k_cu_38d60a8e4cuda3std3__48in_placeE - _ZN34_INTERNAL_91c73a4d_4_k_cu_38d60a8e6thrust24THRUST_300001_SM_1000_NS12placeholders3_10E)
_ZN34_INTERNAL_91c73a4d_4_k_cu_38d60a8e6thrust24THRUST_300001_SM_1000_NS12placeholders3_10E:
	.zero		1
	.type		_ZN34_INTERNAL_91c73a4d_4_k_cu_38d60a8e4cuda3std3__48in_placeE,@object
	.size		_ZN34_INTERNAL_91c73a4d_4_k_cu_38d60a8e4cuda3std3__48in_placeE,(_ZN34_INTERNAL_91c73a4d_4_k_cu_38d60a8e4cuda3std6ranges3__45__cpo4sizeE - _ZN34_INTERNAL_91c73a4d_4_k_cu_38d60a8e4cuda3std3__48in_placeE)
_ZN34_INTERNAL_91c73a4d_4_k_cu_38d60a8e4cuda3std3__48in_placeE:
	.zero		1
	.type		_ZN34_INTERNAL_91c73a4d_4_k_cu_38d60a8e4cuda3std6ranges3__45__cpo4sizeE,@object
	.size		_ZN34_INTERNAL_91c73a4d_4_k_cu_38d60a8e4cuda3std6ranges3__45__cpo4sizeE,(_ZN34_INTERNAL_91c73a4d_4_k_cu_38d60a8e6thrust24THRUST_300001_SM_1000_NS12placeholders2_2E - _ZN34_INTERNAL_91c73a4d_4_k_cu_38d60a8e4cuda3std6ranges3__45__cpo4sizeE)
_ZN34_INTERNAL_91c73a4d_4_k_cu_38d60a8e4cuda3std6ranges3__45__cpo4sizeE:
	.zero		1
	.type		_ZN34_INTERNAL_91c73a4d_4_k_cu_38d60a8e6thrust24THRUST_300001_SM_1000_NS12placeholders2_2E,@object
	.size		_ZN34_INTERNAL_91c73a4d_4_k_cu_38d60a8e6thrust24THRUST_300001_SM_1000_NS12placeholders2_2E,(_ZN34_INTERNAL_91c73a4d_4_k_cu_38d60a8e4cuda3std3__45__cpo6cbeginE - _ZN34_INTERNAL_91c73a4d_4_k_cu_38d60a8e6thrust24THRUST_300001_SM_1000_NS12placeholders2_2E)
_ZN34_INTERNAL_91c73a4d_4_k_cu_38d60a8e6thrust24THRUST_300001_SM_1000_NS12placeholders2_2E:
	.zero		1
	.type		_ZN34_INTERNAL_91c73a4d_4_k_cu_38d60a8e4cuda3std3__45__cpo6cbeginE,@object
	.size		_ZN34_INTERNAL_91c73a4d_4_k_cu_38d60a8e4cuda3std3__45__cpo6cbeginE,(_ZN34_INTERNAL_91c73a4d_4_k_cu_38d60a8e4cuda3std6ranges3__45__cpo6cbeginE - _ZN34_INTERNAL_91c73a4d_4_k_cu_38d60a8e4cuda3std3__45__cpo6cbeginE)
_ZN34_INTERNAL_91c73a4d_4_k_cu_38d60a8e4cuda3std3__45__cpo6cbeginE:
	.zero		1
	.type		_ZN34_INTERNAL_91c73a4d_4_k_cu_38d60a8e4cuda3std6ranges3__45__cpo6cbeginE,@object
	.size		_ZN34_INTERNAL_91c73a4d_4_k_cu_38d60a8e4cuda3std6ranges3__45__cpo6cbeginE,(_ZN34_INTERNAL_91c73a4d_4_k_cu_38d60a8e6thrust24THRUST_300001_SM_1000_NS12placeholders2_6E - _ZN34_INTERNAL_91c73a4d_4_k_cu_38d60a8e4cuda3std6ranges3__45__cpo6cbeginE)
_ZN34_INTERNAL_91c73a4d_4_k_cu_38d60a8e4cuda3std6ranges3__45__cpo6cbeginE:
	.zero		1
	.type		_ZN34_INTERNAL_91c73a4d_4_k_cu_38d60a8e6thrust24THRUST_300001_SM_1000_NS12placeholders2_6E,@object
	.size		_ZN34_INTERNAL_91c73a4d_4_k_cu_38d60a8e6thrust24THRUST_300001_SM_1000_NS12placeholders2_6E,(_ZN34_INTERNAL_91c73a4d_4_k_cu_38d60a8e4cuda3std3__45__cpo7crbeginE - _ZN34_INTERNAL_91c73a4d_4_k_cu_38d60a8e6thrust24THRUST_300001_SM_1000_NS12placeholders2_6E)
_ZN34_INTERNAL_91c73a4d_4_k_cu_38d60a8e6thrust24THRUST_300001_SM_1000_NS12placeholders2_6E:
	.zero		1
	.type		_ZN34_INTERNAL_91c73a4d_4_k_cu_38d60a8e4cuda3std3__45__cpo7crbeginE,@object
	.size		_ZN34_INTERNAL_91c73a4d_4_k_cu_38d60a8e4cuda3std3__45__cpo7crbeginE,(_ZN34_INTERNAL_91c73a4d_4_k_cu_38d60a8e4cuda3std6ranges3__45__cpo4nextE - _ZN34_INTERNAL_91c73a4d_4_k_cu_38d60a8e4cuda3std3__45__cpo7crbeginE)
_ZN34_INTERNAL_91c73a4d_4_k_cu_38d60a8e4cuda3std3__45__cpo7crbeginE:
	.zero		1
	.type		_ZN34_INTERNAL_91c73a4d_4_k_cu_38d60a8e4cuda3std6ranges3__45__cpo4nextE,@object
	.size		_ZN34_INTERNAL_91c73a4d_4_k_cu_38d60a8e4cuda3std6ranges3__45__cpo4nextE,(_ZN34_INTERNAL_91c73a4d_4_k_cu_38d60a8e4cuda3std6ranges3__45__cpo4swapE - _ZN34_INTERNAL_91c73a4d_4_k_cu_38d60a8e4cuda3std6ranges3__45__cpo4nextE)
_ZN34_INTERNAL_91c73a4d_4_k_cu_38d60a8e4cuda3std6ranges3__45__cpo4nextE:
	.zero		1
	.type		_ZN34_INTERNAL_91c73a4d_4_k_cu_38d60a8e4cuda3std6ranges3__45__cpo4swapE,@object
	.size		_ZN34_INTERNAL_91c73a4d_4_k_cu_38d60a8e4cuda3std6ranges3__45__cpo4swapE,(_ZN34_INTERNAL_91c73a4d_4_k_cu_38d60a8e6thrust24THRUST_300001_SM_1000_NS8cuda_cub10par_nosyncE - _ZN34_INTERNAL_91c73a4d_4_k_cu_38d60a8e4cuda3std6ranges3__45__cpo4swapE)
_ZN34_INTERNAL_91c73a4d_4_k_cu_38d60a8e4cuda3std6ranges3__45__cpo4swapE:
	.zero		1
	.type		_ZN34_INTERNAL_91c73a4d_4_k_cu_38d60a8e6thrust24THRUST_300001_SM_1000_NS8cuda_cub10par_nosyncE,@object
	.size		_ZN34_INTERNAL_91c73a4d_4_k_cu_38d60a8e6thrust24THRUST_300001_SM_1000_NS8cuda_cub10par_nosyncE,(_ZN34_INTERNAL_91c73a4d_4_k_cu_38d60a8e6thrust24THRUST_300001_SM_1000_NS3seqE - _ZN34_INTERNAL_91c73a4d_4_k_cu_38d60a8e6thrust24THRUST_300001_SM_1000_NS8cuda_cub10par_nosyncE)
_ZN34_INTERNAL_91c73a4d_4_k_cu_38d60a8e6thrust24THRUST_300001_SM_1000_NS8cuda_cub10par_nosyncE:
	.zero		1
	.type		_ZN34_INTERNAL_91c73a4d_4_k_cu_38d60a8e6thrust24THRUST_300001_SM_1000_NS3seqE,@object
	.size		_ZN34_INTERNAL_91c73a4d_4_k_cu_38d60a8e6thrust24THRUST_300001_SM_1000_NS3seqE,(_ZN34_INTERNAL_91c73a4d_4_k_cu_38d60a8e4cuda3std3__420unreachable_sentinelE - _ZN34_INTERNAL_91c73a4d_4_k_cu_38d60a8e6thrust24THRUST_300001_SM_1000_NS3seqE)
_ZN34_INTERNAL_91c73a4d_4_k_cu_38d60a8e6thrust24THRUST_300001_SM_1000_NS3seqE:
	.zero		1
	.type		_ZN34_INTERNAL_91c73a4d_4_k_cu_38d60a8e4cuda3std3__420unreachable_sentinelE,@object
	.size		_ZN34_INTERNAL_91c73a4d_4_k_cu_38d60a8e4cuda3std3__420unreachable_sentinelE,(_ZN34_INTERNAL_91c73a4d_4_k_cu_38d60a8e4cuda3std6ranges3__45__cpo5ssizeE - _ZN34_INTERNAL_91c73a4d_4_k_cu_38d60a8e4cuda3std3__420unreachable_sentinelE)
_ZN34_INTERNAL_91c73a4d_4_k_cu_38d60a8e4cuda3std3__420unreachable_sentinelE:
	.zero		1
	.type		_ZN34_INTERNAL_91c73a4d_4_k_cu_38d60a8e4cuda3std6ranges3__45__cpo5ssizeE,@object
	.size		_ZN34_INTERNAL_91c73a4d_4_k_cu_38d60a8e4cuda3std6ranges3__45__cpo5ssizeE,(_ZN34_INTERNAL_91c73a4d_4_k_cu_38d60a8e6thrust24THRUST_300001_SM_1000_NS12placeholders2_3E - _ZN34_INTERNAL_91c73a4d_4_k_cu_38d60a8e4cuda3std6ranges3__45__cpo5ssizeE)
_ZN34_INTERNAL_91c73a4d_4_k_cu_38d60a8e4cuda3std6ranges3__45__cpo5ssizeE:
	.zero		1
	.type		_ZN34_INTERNAL_91c73a4d_4_k_cu_38d60a8e6thrust24THRUST_300001_SM_1000_NS12placeholders2_3E,@object
	.size		_ZN34_INTERNAL_91c73a4d_4_k_cu_38d60a8e6thrust24THRUST_300001_SM_1000_NS12placeholders2_3E,(_ZN34_INTERNAL_91c73a4d_4_k_cu_38d60a8e4cuda3std3__45__cpo4cendE - _ZN34_INTERNAL_91c73a4d_4_k_cu_38d60a8e6thrust24THRUST_300001_SM_1000_NS12placeholders2_3E)
_ZN34_INTERNAL_91c73a4d_4_k_cu_38d60a8e6thrust24THRUST_300001_SM_1000_NS12placeholders2_3E:
	.zero		1
	.type		_ZN34_INTERNAL_91c73a4d_4_k_cu_38d60a8e4cuda3std3__45__cpo4cendE,@object
	.size		_ZN34_INTERNAL_91c73a4d_4_k_cu_38d60a8e4cuda3std3__45__cpo4cendE,(_ZN34_INTERNAL_91c73a4d_4_k_cu_38d60a8e4cuda3std6ranges3__45__cpo4cendE - _ZN34_INTERNAL_91c73a4d_4_k_cu_38d60a8e4cuda3std3__45__cpo4cendE)
_ZN34_INTERNAL_91c73a4d_4_k_cu_38d60a8e4cuda3std3__45__cpo4cendE:
	.zero		1
	.type		_ZN34_INTERNAL_91c73a4d_4_k_cu_38d60a8e4cuda3std6ranges3__45__cpo4cendE,@object
	.size		_ZN34_INTERNAL_91c73a4d_4_k_cu_38d60a8e4cuda3std6ranges3__45__cpo4cendE,(_ZN34_INTERNAL_91c73a4d_4_k_cu_38d60a8e6thrust24THRUST_300001_SM_1000_NS12placeholders2_7E - _ZN34_INTERNAL_91c73a4d_4_k_cu_38d60a8e4cuda3std6ranges3__45__cpo4cendE)
_ZN34_INTERNAL_91c73a4d_4_k_cu_38d60a8e4cuda3std6ranges3__45__cpo4cendE:
	.zero		1
	.type		_ZN34_INTERNAL_91c73a4d_4_k_cu_38d60a8e6thrust24THRUST_300001_SM_1000_NS12placeholders2_7E,@object
	.size		_ZN34_INTERNAL_91c73a4d_4_k_cu_38d60a8e6thrust24THRUST_300001_SM_1000_NS12placeholders2_7E,(_ZN34_INTERNAL_91c73a4d_4_k_cu_38d60a8e4cuda3std3__45__cpo5crendE - _ZN34_INTERNAL_91c73a4d_4_k_cu_38d60a8e6thrust24THRUST_300001_SM_1000_NS12placeholders2_7E)
_ZN34_INTERNAL_91c73a4d_4_k_cu_38d60a8e6thrust24THRUST_300001_SM_1000_NS12placeholders2_7E:
	.zero		1
	.type		_ZN34_INTERNAL_91c73a4d_4_k_cu_38d60a8e4cuda3std3__45__cpo5crendE,@object
	.size		_ZN34_INTERNAL_91c73a4d_4_k_cu_38d60a8e4cuda3std3__45__cpo5crendE,(_ZN34_INTERNAL_91c73a4d_4_k_cu_38d60a8e4cuda3std6ranges3__45__cpo4prevE - _ZN34_INTERNAL_91c73a4d_4_k_cu_38d60a8e4cuda3std3__45__cpo5crendE)
_ZN34_INTERNAL_91c73a4d_4_k_cu_38d60a8e4cuda3std3__45__cpo5crendE:
	.zero		1
	.type		_ZN34_INTERNAL_91c73a4d_4_k_cu_38d60a8e4cuda3std6ranges3__45__cpo4prevE,@object
	.size		_ZN34_INTERNAL_91c73a4d_4_k_cu_38d60a8e4cuda3std6ranges3__45__cpo4prevE,(_ZN34_INTERNAL_91c73a4d_4_k_cu_38d60a8e4cuda3std6ranges3__45__cpo9iter_moveE - _ZN34_INTERNAL_91c73a4d_4_k_cu_38d60a8e4cuda3std6ranges3__45__cpo4prevE)
_ZN34_INTERNAL_91c73a4d_4_k_cu_38d60a8e4cuda3std6ranges3__45__cpo4prevE:
	.zero		1
	.type		_ZN34_INTERNAL_91c73a4d_4_k_cu_38d60a8e4cuda3std6ranges3__45__cpo9iter_moveE,@object
	.size		_ZN34_INTERNAL_91c73a4d_4_k_cu_38d60a8e4cuda3std6ranges3__45__cpo9iter_moveE,(_ZN34_INTERNAL_91c73a4d_4_k_cu_38d60a8e6thrust24THRUST_300001_SM_1000_NS6system6detail10sequential3seqE - _ZN34_INTERNAL_91c73a4d_4_k_cu_38d60a8e4cuda3std6ranges3__45__cpo9iter_moveE)
_ZN34_INTERNAL_91c73a4d_4_k_cu_38d60a8e4cuda3std6ranges3__45__cpo9iter_moveE:
	.zero		1
	.type		_ZN34_INTERNAL_91c73a4d_4_k_cu_38d60a8e6thrust24THRUST_300001_SM_1000_NS6system6detail10sequential3seqE,@object
	.size		_ZN34_INTERNAL_91c73a4d_4_k_cu_38d60a8e6thrust24THRUST_300001_SM_1000_NS6system6detail10sequential3seqE,(_ZN34_INTERNAL_91c73a4d_4_k_cu_38d60a8e6thrust24THRUST_300001_SM_1000_NS12placeholders2_9E - _ZN34_INTERNAL_91c73a4d_4_k_cu_38d60a8e6thrust24THRUST_300001_SM_1000_NS6system6detail10sequential3seqE)
_ZN34_INTERNAL_91c73a4d_4_k_cu_38d60a8e6thrust24THRUST_300001_SM_1000_NS6system6detail10sequential3seqE:
	.zero		1
	.type		_ZN34_INTERNAL_91c73a4d_4_k_cu_38d60a8e6thrust24THRUST_300001_SM_1000_NS12placeholders2_9E,@object
	.size		_ZN34_INTERNAL_91c73a4d_4_k_cu_38d60a8e6thrust24THRUST_300001_SM_1000_NS12placeholders2_9E,(_ZN34_INTERNAL_91c73a4d_4_k_cu_38d60a8e4cuda3std3__419piecewise_constructE - _ZN34_INTERNAL_91c73a4d_4_k_cu_38d60a8e6thrust24THRUST_300001_SM_1000_NS12placeholders2_9E)
_ZN34_INTERNAL_91c73a4d_4_k_cu_38d60a8e6thrust24THRUST_300001_SM_1000_NS12placeholders2_9E:
	.zero		1
	.type		_ZN34_INTERNAL_91c73a4d_4_k_cu_38d60a8e4cuda3std3__419piecewise_constructE,@object
	.size		_ZN34_INTERNAL_91c73a4d_4_k_cu_38d60a8e4cuda3std3__419piecewise_constructE,(_ZN34_INTERNAL_91c73a4d_4_k_cu_38d60a8e4cuda3std6ranges3__45__cpo5cdataE - _ZN34_INTERNAL_91c73a4d_4_k_cu_38d60a8e4cuda3std3__419piecewise_constructE)
_ZN34_INTERNAL_91c73a4d_4_k_cu_38d60a8e4cuda3std3__419piecewise_constructE:
	.zero		1
	.type		_ZN34_INTERNAL_91c73a4d_4_k_cu_38d60a8e4cuda3std6ranges3__45__cpo5cdataE,@object
	.size		_ZN34_INTERNAL_91c73a4d_4_k_cu_38d60a8e4cuda3std6ranges3__45__cpo5cdataE,(_ZN34_INTERNAL_91c73a4d_4_k_cu_38d60a8e6thrust24THRUST_300001_SM_1000_NS12placeholders2_1E - _ZN34_INTERNAL_91c73a4d_4_k_cu_38d60a8e4cuda3std6ranges3__45__cpo5cdataE)
_ZN34_INTERNAL_91c73a4d_4_k_cu_38d60a8e4cuda3std6ranges3__45__cpo5cdataE:
	.zero		1
	.type		_ZN34_INTERNAL_91c73a4d_4_k_cu_38d60a8e6thrust24THRUST_300001_SM_1000_NS12placeholders2_1E,@object
	.size		_ZN34_INTERNAL_91c73a4d_4_k_cu_38d60a8e6thrust24THRUST_300001_SM_1000_NS12placeholders2_1E,(_ZN34_INTERNAL_91c73a4d_4_k_cu_38d60a8e4cuda3std3__45__cpo3endE - _ZN34_INTERNAL_91c73a4d_4_k_cu_38d60a8e6thrust24THRUST_300001_SM_1000_NS12placeholders2_1E)
_ZN34_INTERNAL_91c73a4d_4_k_cu_38d60a8e6thrust24THRUST_300001_SM_1000_NS12placeholders2_1E:
	.zero		1
	.type		_ZN34_INTERNAL_91c73a4d_4_k_cu_38d60a8e4cuda3std3__45__cpo3endE,@object
	.size		_ZN34_INTERNAL_91c73a4d_4_k_cu_38d60a8e4cuda3std3__45__cpo3endE,(_ZN34_INTERNAL_91c73a4d_4_k_cu_38d60a8e4cuda3std6ranges3__45__cpo3endE - _ZN34_INTERNAL_91c73a4d_4_k_cu_38d60a8e4cuda3std3__45__cpo3endE)
_ZN34_INTERNAL_91c73a4d_4_k_cu_38d60a8e4cuda3std3__45__cpo3endE:
	.zero		1
	.type		_ZN34_INTERNAL_91c73a4d_4_k_cu_38d60a8e4cuda3std6ranges3__45__cpo3endE,@object
	.size		_ZN34_INTERNAL_91c73a4d_4_k_cu_38d60a8e4cuda3std6ranges3__45__cpo3endE,(_ZN34_INTERNAL_91c73a4d_4_k_cu_38d60a8e6thrust24THRUST_300001_SM_1000_NS12placeholders2_5E - _ZN34_INTERNAL_91c73a4d_4_k_cu_38d60a8e4cuda3std6ranges3__45__cpo3endE)
_ZN34_INTERNAL_91c73a4d_4_k_cu_38d60a8e4cuda3std6ranges3__45__cpo3endE:
	.zero		1
	.type		_ZN34_INTERNAL_91c73a4d_4_k_cu_38d60a8e6thrust24THRUST_300001_SM_1000_NS12placeholders2_5E,@object
	.size		_ZN34_INTERNAL_91c73a4d_4_k_cu_38d60a8e6thrust24THRUST_300001_SM_1000_NS12placeholders2_5E,(_ZN34_INTERNAL_91c73a4d_4_k_cu_38d60a8e4cuda3std3__45__cpo4rendE - _ZN34_INTERNAL_91c73a4d_4_k_cu_38d60a8e6thrust24THRUST_300001_SM_1000_NS12placeholders2_5E)
_ZN34_INTERNAL_91c73a4d_4_k_cu_38d60a8e6thrust24THRUST_300001_SM_1000_NS12placeholders2_5E:
	.zero		1
	.type		_ZN34_INTERNAL_91c73a4d_4_k_cu_38d60a8e4cuda3std3__45__cpo4rendE,@object
	.size		_ZN34_INTERNAL_91c73a4d_4_k_cu_38d60a8e4cuda3std3__45__cpo4rendE,(_ZN34_INTERNAL_91c73a4d_4_k_cu_38d60a8e4cuda3std6ranges3__45__cpo9iter_swapE - _ZN34_INTERNAL_91c73a4d_4_k_cu_38d60a8e4cuda3std3__45__cpo4rendE)
_ZN34_INTERNAL_91c73a4d_4_k_cu_38d60a8e4cuda3std3__45__cpo4rendE:
	.zero		1
	.type		_ZN34_INTERNAL_91c73a4d_4_k_cu_38d60a8e4cuda3std6ranges3__45__cpo9iter_swapE,@object
	.size		_ZN34_INTERNAL_91c73a4d_4_k_cu_38d60a8e4cuda3std6ranges3__45__cpo9iter_swapE,(_ZN34_INTERNAL_91c73a4d_4_k_cu_38d60a8e4cuda3std3__48unexpectE - _ZN34_INTERNAL_91c73a4d_4_k_cu_38d60a8e4cuda3std6ranges3__45__cpo9iter_swapE)
_ZN34_INTERNAL_91c73a4d_4_k_cu_38d60a8e4cuda3std6ranges3__45__cpo9iter_swapE:
	.zero		1
	.type		_ZN34_INTERNAL_91c73a4d_4_k_cu_38d60a8e4cuda3std3__48unexpectE,@object
	.size		_ZN34_INTERNAL_91c73a4d_4_k_cu_38d60a8e4cuda3std3__48unexpectE,(_ZN34_INTERNAL_91c73a4d_4_k_cu_38d60a8e6thrust24THRUST_300001_SM_1000_NS8cuda_cub3parE - _ZN34_INTERNAL_91c73a4d_4_k_cu_38d60a8e4cuda3std3__48unexpectE)
_ZN34_INTERNAL_91c73a4d_4_k_cu_38d60a8e4cuda3std3__48unexpectE:
	.zero		1
	.type		_ZN34_INTERNAL_91c73a4d_4_k_cu_38d60a8e6thrust24THRUST_300001_SM_1000_NS8cuda_cub3parE,@object
	.size		_ZN34_INTERNAL_91c73a4d_4_k_cu_38d60a8e6thrust24THRUST_300001_SM_1000_NS8cuda_cub3parE,(.L_29 - _ZN34_INTERNAL_91c73a4d_4_k_cu_38d60a8e6thrust24THRUST_300001_SM_1000_NS8cuda_cub3parE)
_ZN34_INTERNAL_91c73a4d_4_k_cu_38d60a8e6thrust24THRUST_300001_SM_1000_NS8cuda_cub3parE:
	.zero		1
.L_29:


//--------------------- .nv.shared._ZN3cub18CUB_300001_SM_10006detail6reduce18DeviceReduceKernelINS2_10policy_hubIN4cuda3std3__45tupleIJblEEEyN6thrust24THRUST_300001_SM_1000_NS8cuda_cub9__find_if7functorIS9_EEE10Policy1000ENSB_12zip_iteratorINS8_IJNSD_26transform_input_iterator_tIbNSB_6detail15normal_iteratorINSB_10device_ptrIbEEEENSK_10functional5actorINSP_9compositeIJNSP_16operator_adaptorINS7_8equal_toIvEEEENSQ_INSP_8argumentILj0EEEEENSQ_INSP_5valueIbEEEEEEEEEEENSB_17counting_iteratorIlNSB_11use_defaultES16_S16_EEEEEEEySF_S9_NS7_10__identityEEEvT0_PT3_T1_NS0_13GridEvenShareIS1E_EET2_T4_ --------------------------
	.section	.nv.shared._ZN3cub18CUB_300001_SM_10006detail6reduce18DeviceReduceKernelINS2_10policy_hubIN4cuda3std3__45tupleIJblEEEyN6thrust24THRUST_300001_SM_1000_NS8cuda_cub9__find_if7functorIS9_EEE10Policy1000ENSB_12zip_iteratorINS8_IJNSD_26transform_input_iterator_tIbNSB_6detail15normal_iteratorINSB_10device_ptrIbEEEENSK_10functional5actorINSP_9compositeIJNSP_16operator_adaptorINS7_8equal_toIvEEEENSQ_INSP_8argumentILj0EEEEENSQ_INSP_5valueIbEEEEEEEEEEENSB_17counting_iteratorIlNSB_11use_defaultES16_S16_EEEEEEEySF_S9_NS7_10__identityEEEvT0_PT3_T1_NS0_13GridEvenShareIS1E_EET2_T4_,"aw",@nobits
	.sectionflags	@""
	.align	8
.nv.shared._ZN3cub18CUB_300001_SM_10006detail6reduce18DeviceReduceKernelINS2_10policy_hubIN4cuda3std3__45tupleIJblEEEyN6thrust24THRUST_300001_SM_1000_NS8cuda_cub9__find_if7functorIS9_EEE10Policy1000ENSB_12zip_iteratorINS8_IJNSD_26transform_input_iterator_tIbNSB_6detail15normal_iteratorINSB_10device_ptrIbEEEENSK_10functional5actorINSP_9compositeIJNSP_16operator_adaptorINS7_8equal_toIvEEEENSQ_INSP_8argumentILj0EEEEENSQ_INSP_5valueIbEEEEEEEEEEENSB_17counting_iteratorIlNSB_11use_defaultES16_S16_EEEEEEEySF_S9_NS7_10__identityEEEvT0_PT3_T1_NS0_13GridEvenShareIS1E_EET2_T4_:
	.zero		1176


//--------------------- .nv.shared._ZN3cub18CUB_300001_SM_10006detail6reduce28DeviceReduceSingleTileKernelINS2_10policy_hubIN4cuda3std3__45tupleIJblEEEyN6thrust24THRUST_300001_SM_1000_NS8cuda_cub9__find_if7functorIS9_EEE10Policy1000ENSB_12zip_iteratorINS8_IJNSD_26transform_input_iterator_tIbNSB_6detail15normal_iteratorINSB_10device_ptrIbEEEENSK_10functional5actorINSP_9compositeIJNSP_16operator_adaptorINS7_8equal_toIvEEEENSQ_INSP_8argumentILj0EEEEENSQ_INSP_5valueIbEEEEEEEEEEENSB_17counting_iteratorIlNSB_11use_defaultES16_S16_EEEEEEEPS9_ySF_S9_S9_NS7_10__identityEEEvT0_T1_T2_T3_T4_T6_ --------------------------
	.section	.nv.shared._ZN3cub18CUB_300001_SM_10006detail6reduce28DeviceReduceSingleTileKernelINS2_10policy_hubIN4cuda3std3__45tupleIJblEEEyN6thrust24THRUST_300001_SM_1000_NS8cuda_cub9__find_if7functorIS9_EEE10Policy1000ENSB_12zip_iteratorINS8_IJNSD_26transform_input_iterator_tIbNSB_6detail15normal_iteratorINSB_10device_ptrIbEEEENSK_10functional5actorINSP_9compositeIJNSP_16operator_adaptorINS7_8equal_toIvEEEENSQ_INSP_8argumentILj0EEEEENSQ_INSP_5valueIbEEEEEEEEEEENSB_17counting_iteratorIlNSB_11use_defaultES16_S16_EEEEEEEPS9_ySF_S9_S9_NS7_10__identityEEEvT0_T1_T2_T3_T4_T6_,"aw",@nobits
	.sectionflags	@""
	.align	8
.nv.shared._ZN3cub18CUB_300001_SM_10006detail6reduce28DeviceReduceSingleTileKernelINS2_10policy_hubIN4cuda3std3__45tupleIJblEEEyN6thrust24THRUST_300001_SM_1000_NS8cuda_cub9__find_if7functorIS9_EEE10Policy1000ENSB_12zip_iteratorINS8_IJNSD_26transform_input_iterator_tIbNSB_6detail15normal_iteratorINSB_10device_ptrIbEEEENSK_10functional5actorINSP_9compositeIJNSP_16operator_adaptorINS7_8equal_toIvEEEENSQ_INSP_8argumentILj0EEEEENSQ_INSP_5valueIbEEEEEEEEEEENSB_17counting_iteratorIlNSB_11use_defaultES16_S16_EEEEEEEPS9_ySF_S9_S9_NS7_10__identityEEEvT0_T1_T2_T3_T4_T6_:
	.zero		1176


//--------------------- .nv.shared._ZN3cub18CUB_300001_SM_10006detail6reduce28DeviceReduceSingleTileKernelINS2_10policy_hubIN4cuda3std3__45tupleIJblEEEjN6thrust24THRUST_300001_SM_1000_NS8cuda_cub9__find_if7functorIS9_EEE10Policy1000EPS9_SI_iSF_S9_S9_NS7_10__identityEEEvT0_T1_T2_T3_T4_T6_ --------------------------
	.section	.nv.shared._ZN3cub18CUB_300001_SM_10006detail6reduce28DeviceReduceSingleTileKernelINS2_10policy_hubIN4cuda3std3__45tupleIJblEEEjN6thrust24THRUST_300001_SM_1000_NS8cuda_cub9__find_if7functorIS9_EEE10Policy1000EPS9_SI_iSF_S9_S9_NS7_10__identityEEEvT0_T1_T2_T3_T4_T6_,"aw",@nobits
	.sectionflags	@""
	.align	8
.nv.shared._ZN3cub18CUB_300001_SM_10006detail6reduce28DeviceReduceSingleTileKernelINS2_10policy_hubIN4cuda3std3__45tupleIJblEEEjN6thrust24THRUST_300001_SM_1000_NS8cuda_cub9__find_if7functorIS9_EEE10Policy1000EPS9_SI_iSF_S9_S9_NS7_10__identityEEEvT0_T1_T2_T3_T4_T6_:
	.zero		1176


//--------------------- .nv.shared._ZN3cub18CUB_300001_SM_10006detail6reduce18DeviceReduceKernelINS2_10policy_hubIN4cuda3std3__45tupleIJblEEEjN6thrust24THRUST_300001_SM_1000_NS8cuda_cub9__find_if7functorIS9_EEE10Policy1000ENSB_12zip_iteratorINS8_IJNSD_26transform_input_iterator_tIbNSB_6detail15normal_iteratorINSB_10device_ptrIbEEEENSK_10functional5actorINSP_9compositeIJNSP_16operator_adaptorINS7_8equal_toIvEEEENSQ_INSP_8argumentILj0EEEEENSQ_INSP_5valueIbEEEEEEEEEEENSB_17counting_iteratorIlNSB_11use_defaultES16_S16_EEEEEEEjSF_S9_NS7_10__identityEEEvT0_PT3_T1_NS0_13GridEvenShareIS1E_EET2_T4_ --------------------------
	.section	.nv.shared._ZN3cub18CUB_300001_SM_10006detail6reduce18DeviceReduceKernelINS2_10policy_hubIN4cuda3std3__45tupleIJblEEEjN6thrust24THRUST_300001_SM_1000_NS8cuda_cub9__find_if7functorIS9_EEE10Policy1000ENSB_12zip_iteratorINS8_IJNSD_26transform_input_iterator_tIbNSB_6detail15normal_iteratorINSB_10device_ptrIbEEEENSK_10functional5actorINSP_9compositeIJNSP_16operator_adaptorINS7_8equal_toIvEEEENSQ_INSP_8argumentILj0EEEEENSQ_INSP_5valueIbEEEEEEEEEEENSB_17counting_iteratorIlNSB_11use_defaultES16_S16_EEEEEEEjSF_S9_NS7_10__identityEEEvT0_PT3_T1_NS0_13GridEvenShareIS1E_EET2_T4_,"aw",@nobits
	.sectionflags	@""
	.align	8
.nv.shared._ZN3cub18CUB_300001_SM_10006detail6reduce18DeviceReduceKernelINS2_10policy_hubIN4cuda3std3__45tupleIJblEEEjN6thrust24THRUST_300001_SM_1000_NS8cuda_cub9__find_if7functorIS9_EEE10Policy1000ENSB_12zip_iteratorINS8_IJNSD_26transform_input_iterator_tIbNSB_6detail15normal_iteratorINSB_10device_ptrIbEEEENSK_10functional5actorINSP_9compositeIJNSP_16operator_adaptorINS7_8equal_toIvEEEENSQ_INSP_8argumentILj0EEEEENSQ_INSP_5valueIbEEEEEEEEEEENSB_17counting_iteratorIlNSB_11use_defaultES16_S16_EEEEEEEjSF_S9_NS7_10__identityEEEvT0_PT3_T1_NS0_13GridEvenShareIS1E_EET2_T4_:
	.zero		1176


//--------------------- .nv.shared._ZN3cub18CUB_300001_SM_10006detail6reduce28DeviceReduceSingleTileKernelINS2_10policy_hubIN4cuda3std3__45tupleIJblEEEjN6thrust24THRUST_300001_SM_1000_NS8cuda_cub9__find_if7functorIS9_EEE10Policy1000ENSB_12zip_iteratorINS8_IJNSD_26transform_input_iterator_tIbNSB_6detail15normal_iteratorINSB_10device_ptrIbEEEENSK_10functional5actorINSP_9compositeIJNSP_16operator_adaptorINS7_8equal_toIvEEEENSQ_INSP_8argumentILj0EEEEENSQ_INSP_5valueIbEEEEEEEEEEENSB_17counting_iteratorIlNSB_11use_defaultES16_S16_EEEEEEEPS9_jSF_S9_S9_NS7_10__identityEEEvT0_T1_T2_T3_T4_T6_ --------------------------
	.section	.nv.shared._ZN3cub18CUB_300001_SM_10006detail6reduce28DeviceReduceSingleTileKernelINS2_10policy_hubIN4cuda3std3__45tupleIJblEEEjN6thrust24THRUST_300001_SM_1000_NS8cuda_cub9__find_if7functorIS9_EEE10Policy1000ENSB_12zip_iteratorINS8_IJNSD_26transform_input_iterator_tIbNSB_6detail15normal_iteratorINSB_10device_ptrIbEEEENSK_10functional5actorINSP_9compositeIJNSP_16operator_adaptorINS7_8equal_toIvEEEENSQ_INSP_8argumentILj0EEEEENSQ_INSP_5valueIbEEEEEEEEEEENSB_17counting_iteratorIlNSB_11use_defaultES16_S16_EEEEEEEPS9_jSF_S9_S9_NS7_10__identityEEEvT0_T1_T2_T3_T4_T6_,"aw",@nobits
	.sectionflags	@""
	.align	8
.nv.shared._ZN3cub18CUB_300001_SM_10006detail6reduce28DeviceReduceSingleTileKernelINS2_10policy_hubIN4cuda3std3__45tupleIJblEEEjN6thrust24THRUST_300001_SM_1000_NS8cuda_cub9__find_if7functorIS9_EEE10Policy1000ENSB_12zip_iteratorINS8_IJNSD_26transform_input_iterator_tIbNSB_6detail15normal_iteratorINSB_10device_ptrIbEEEENSK_10functional5actorINSP_9compositeIJNSP_16operator_adaptorINS7_8equal_toIvEEEENSQ_INSP_8argumentILj0EEEEENSQ_INSP_5valueIbEEEEEEEEEEENSB_17counting_iteratorIlNSB_11use_defaultES16_S16_EEEEEEEPS9_jSF_S9_S9_NS7_10__identityEEEvT0_T1_T2_T3_T4_T6_:
	.zero		1176


//--------------------- .nv.shared._ZN3cub18CUB_300001_SM_10006detail6reduce28DeviceReduceSingleTileKernelINS2_10policy_hubIdy11max_functorIdEE10Policy1000EPdS9_iS6_ddN4cuda3std3__410__identityEEEvT0_T1_T2_T3_T4_T6_ --------------------------
	.section	.nv.shared._ZN3cub18CUB_300001_SM_10006detail6reduce28DeviceReduceSingleTileKernelINS2_10policy_hubIdy11max_functorIdEE10Policy1000EPdS9_iS6_ddN4cuda3std3__410__identityEEEvT0_T1_T2_T3_T4_T6_,"aw",@nobits
	.sectionflags	@""
	.align	8
.nv.shared._ZN3cub18CUB_300001_SM_10006detail6reduce28DeviceReduceSingleTileKernelINS2_10policy_hubIdy11max_functorIdEE10Policy1000EPdS9_iS6_ddN4cuda3std3__410__identityEEEvT0_T1_T2_T3_T4_T6_:
	.zero		1104


//--------------------- .nv.shared._ZN3cub18CUB_300001_SM_10006detail6reduce18DeviceReduceKernelINS2_10policy_hubIdy11max_functorIdEE10Policy1000EN6thrust24THRUST_300001_SM_1000_NS6detail15normal_iteratorINSA_10device_ptrIdEEEEyS6_dN4cuda3std3__410__identityEEEvT0_PT3_T1_NS0_13GridEvenShareISN_EET2_T4_ --------------------------
	.section	.nv.shared._ZN3cub18CUB_300001_SM_10006detail6reduce18DeviceReduceKernelINS2_10policy_hubIdy11max_functorIdEE10Policy1000EN6thrust24THRUST_300001_SM_1000_NS6detail15normal_iteratorINSA_10device_ptrIdEEEEyS6_dN4cuda3std3__410__identityEEEvT0_PT3_T1_NS0_13GridEvenShareISN_EET2_T4_,"aw",@nobits
	.sectionflags	@""
	.align	8
.nv.shared._ZN3cub18CUB_300001_SM_10006detail6reduce18DeviceReduceKernelINS2_10policy_hubIdy11max_functorIdEE10Policy1000EN6thrust24THRUST_300001_SM_1000_NS6detail15normal_iteratorINSA_10device_ptrIdEEEEyS6_dN4cuda3std3__410__identityEEEvT0_PT3_T1_NS0_13GridEvenShareISN_EET2_T4_:
	.zero		1104


//--------------------- .nv.shared._ZN3cub18CUB_300001_SM_10006detail6reduce28DeviceReduceSingleTileKernelINS2_10policy_hubIdy11max_functorIdEE10Policy1000EN6thrust24THRUST_300001_SM_1000_NS6detail15normal_iteratorINSA_10device_ptrIdEEEEPdyS6_ddN4cuda3std3__410__identityEEEvT0_T1_T2_T3_T4_T6_ --------------------------
	.section	.nv.shared._ZN3cub18CUB_300001_SM_10006detail6reduce28DeviceReduceSingleTileKernelINS2_10policy_hubIdy11max_functorIdEE10Policy1000EN6thrust24THRUST_300001_SM_1000_NS6detail15normal_iteratorINSA_10device_ptrIdEEEEPdyS6_ddN4cuda3std3__410__identityEEEvT0_T1_T2_T3_T4_T6_,"aw",@nobits
	.sectionflags	@""
	.align	8
.nv.shared._ZN3cub18CUB_300001_SM_10006detail6reduce28DeviceReduceSingleTileKernelINS2_10policy_hubIdy11max_functorIdEE10Policy1000EN6thrust24THRUST_300001_SM_1000_NS6detail15normal_iteratorINSA_10device_ptrIdEEEEPdyS6_ddN4cuda3std3__410__identityEEEvT0_T1_T2_T3_T4_T6_:
	.zero		1104


//--------------------- .nv.shared._ZN3cub18CUB_300001_SM_10006detail6reduce28DeviceReduceSingleTileKernelINS2_10policy_hubIdj11max_functorIdEE10Policy1000EPdS9_iS6_ddN4cuda3std3__410__identityEEEvT0_T1_T2_T3_T4_T6_ --------------------------
	.section	.nv.shared._ZN3cub18CUB_300001_SM_10006detail6reduce28DeviceReduceSingleTileKernelINS2_10policy_hubIdj11max_functorIdEE10Policy1000EPdS9_iS6_ddN4cuda3std3__410__identityEEEvT0_T1_T2_T3_T4_T6_,"aw",@nobits
	.sectionflags	@""
	.align	8
.nv.shared._ZN3cub18CUB_300001_SM_10006detail6reduce28DeviceReduceSingleTileKernelINS2_10policy_hubIdj11max_functorIdEE10Policy1000EPdS9_iS6_ddN4cuda3std3__410__identityEEEvT0_T1_T2_T3_T4_T6_:
	.zero		1104


//--------------------- .nv.shared._ZN3cub18CUB_300001_SM_10006detail6reduce18DeviceReduceKernelINS2_10policy_hubIdj11max_functorIdEE10Policy1000EN6thrust24THRUST_300001_SM_1000_NS6detail15normal_iteratorINSA_10device_ptrIdEEEEjS6_dN4cuda3std3__410__identityEEEvT0_PT3_T1_NS0_13GridEvenShareISN_EET2_T4_ --------------------------
	.section	.nv.shared._ZN3cub18CUB_300001_SM_10006detail6reduce18DeviceReduceKernelINS2_10policy_hubIdj11max_functorIdEE10Policy1000EN6thrust24THRUST_300001_SM_1000_NS6detail15normal_iteratorINSA_10device_ptrIdEEEEjS6_dN4cuda3std3__410__identityEEEvT0_PT3_T1_NS0_13GridEvenShareISN_EET2_T4_,"aw",@nobits
	.sectionflags	@""
	.align	8
.nv.shared._ZN3cub18CUB_300001_SM_10006detail6reduce18DeviceReduceKernelINS2_10policy_hubIdj11max_functorIdEE10Policy1000EN6thrust24THRUST_300001_SM_1000_NS6detail15normal_iteratorINSA_10device_ptrIdEEEEjS6_dN4cuda3std3__410__identityEEEvT0_PT3_T1_NS0_13GridEvenShareISN_EET2_T4_:
	.zero		1104


//--------------------- .nv.shared._ZN3cub18CUB_300001_SM_10006detail6reduce28DeviceReduceSingleTileKernelINS2_10policy_hubIdj11max_functorIdEE10Policy1000EN6thrust24THRUST_300001_SM_1000_NS6detail15normal_iteratorINSA_10device_ptrIdEEEEPdjS6_ddN4cuda3std3__410__identityEEEvT0_T1_T2_T3_T4_T6_ --------------------------
	.section	.nv.shared._ZN3cub18CUB_300001_SM_10006detail6reduce28DeviceReduceSingleTileKernelINS2_10policy_hubIdj11max_functorIdEE10Policy1000EN6thrust24THRUST_300001_SM_1000_NS6detail15normal_iteratorINSA_10device_ptrIdEEEEPdjS6_ddN4cuda3std3__410__identityEEEvT0_T1_T2_T3_T4_T6_,"aw",@nobits
	.sectionflags	@""
	.align	8
.nv.shared._ZN3cub18CUB_300001_SM_10006detail6reduce28DeviceReduceSingleTileKernelINS2_10policy_hubIdj11max_functorIdEE10Policy1000EN6thrust24THRUST_300001_SM_1000_NS6detail15normal_iteratorINSA_10device_ptrIdEEEEPdjS6_ddN4cuda3std3__410__identityEEEvT0_T1_T2_T3_T4_T6_:
	.zero		1104


//--------------------- .nv.shared._ZN3cub18CUB_300001_SM_10006detail6reduce28DeviceReduceSingleTileKernelINS2_10policy_hubImy11mul_functorImEE10Policy1000EPmS9_iS6_mmN4cuda3std3__410__identityEEEvT0_T1_T2_T3_T4_T6_ --------------------------
	.section	.nv.shared._ZN3cub18CUB_300001_SM_10006detail6reduce28DeviceReduceSingleTileKernelINS2_10policy_hubImy11mul_functorImEE10Policy1000EPmS9_iS6_mmN4cuda3std3__410__identityEEEvT0_T1_T2_T3_T4_T6_,"aw",@nobits
	.sectionflags	@""
	.align	8
.nv.shared._ZN3cub18CUB_300001_SM_10006detail6reduce28DeviceReduceSingleTileKernelINS2_10policy_hubImy11mul_functorImEE10Policy1000EPmS9_iS6_mmN4cuda3std3__410__identityEEEvT0_T1_T2_T3_T4_T6_:
	.zero		1104


//--------------------- .nv.shared._ZN3cub18CUB_300001_SM_10006detail6reduce18DeviceReduceKernelINS2_10policy_hubImy11mul_functorImEE10Policy1000EN6thrust24THRUST_300001_SM_1000_NS6detail15normal_iteratorINSA_10device_ptrIjEEEEyS6_m11inc_functorIjEEEvT0_PT3_T1_NS0_13GridEvenShareISL_EET2_T4_ --------------------------
	.section	.nv.shared._ZN3cub18CUB_300001_SM_10006detail6reduce18DeviceReduceKernelINS2_10policy_hubImy11mul_functorImEE10Policy1000EN6thrust24THRUST_300001_SM_1000_NS6detail15normal_iteratorINSA_10device_ptrIjEEEEyS6_m11inc_functorIjEEEvT0_PT3_T1_NS0_13GridEvenShareISL_EET2_T4_,"aw",@nobits
	.sectionflags	@""
	.align	8
.nv.shared._ZN3cub18CUB_300001_SM_10006detail6reduce18DeviceReduceKernelINS2_10policy_hubImy11mul_functorImEE10Policy1000EN6thrust24THRUST_300001_SM_1000_NS6detail15normal_iteratorINSA_10device_ptrIjEEEEyS6_m11inc_functorIjEEEvT0_PT3_T1_NS0_13GridEvenShareISL_EET2_T4_:
	.zero		1104


//--------------------- .nv.shared._ZN3cub18CUB_300001_SM_10006detail6reduce28DeviceReduceSingleTileKernelINS2_10policy_hubImy11mul_functorImEE10Policy1000EN6thrust24THRUST_300001_SM_1000_NS6detail15normal_iteratorINSA_10device_ptrIjEEEEPmyS6_mm11inc_functorIjEEEvT0_T1_T2_T3_T4_T6_ --------------------------
	.section	.nv.shared._ZN3cub18CUB_300001_SM_10006detail6reduce28DeviceReduceSingleTileKernelINS2_10policy_hubImy11mul_functorImEE10Policy1000EN6thrust24THRUST_300001_SM_1000_NS6detail15normal_iteratorINSA_10device_ptrIjEEEEPmyS6_mm11inc_functorIjEEEvT0_T1_T2_T3_T4_T6_,"aw",@nobits
	.sectionflags	@""
	.align	8
.nv.shared._ZN3cub18CUB_300001_SM_10006detail6reduce28DeviceReduceSingleTileKernelINS2_10policy_hubImy11mul_functorImEE10Policy1000EN6thrust24THRUST_300001_SM_1000_NS6detail15normal_iteratorINSA_10device_ptrIjEEEEPmyS6_mm11inc_functorIjEEEvT0_T1_T2_T3_T4_T6_:
	.zero		1104


//--------------------- .nv.shared._ZN3cub18CUB_300001_SM_10006detail6reduce28DeviceReduceSingleTileKernelINS2_10policy_hubImj11mul_functorImEE10Policy1000EPmS9_iS6_mmN4cuda3std3__410__identityEEEvT0_T1_T2_T3_T4_T6_ --------------------------
	.section	.nv.shared._ZN3cub18CUB_300001_SM_10006detail6reduce28DeviceReduceSingleTileKernelINS2_10policy_hubImj11mul_functorImEE10Policy1000EPmS9_iS6_mmN4cuda3std3__410__identityEEEvT0_T1_T2_T3_T4_T6_,"aw",@nobits
	.sectionflags	@""
	.align	8
.nv.shared._ZN3cub18CUB_300001_SM_10006detail6reduce28DeviceReduceSingleTileKernelINS2_10policy_hubImj11mul_functorImEE10Policy1000EPmS9_iS6_mmN4cuda3std3__410__identityEEEvT0_T1_T2_T3_T4_T6_:
	.zero		1104


//--------------------- .nv.shared._ZN3cub18CUB_300001_SM_10006detail6reduce18DeviceReduceKernelINS2_10policy_hubImj11mul_functorImEE10Policy1000EN6thrust24THRUST_300001_SM_1000_NS6detail15normal_iteratorINSA_10device_ptrIjEEEEjS6_m11inc_functorIjEEEvT0_PT3_T1_NS0_13GridEvenShareISL_EET2_T4_ --------------------------
	.section	.nv.shared._ZN3cub18CUB_300001_SM_10006detail6reduce18DeviceReduceKernelINS2_10policy_hubImj11mul_functorImEE10Policy1000EN6thrust24THRUST_300001_SM_1000_NS6detail15normal_iteratorINSA_10device_ptrIjEEEEjS6_m11inc_functorIjEEEvT0_PT3_T1_NS0_13GridEvenShareISL_EET2_T4_,"aw",@nobits
	.sectionflags	@""
	.align	8
.nv.shared._ZN3cub18CUB_300001_SM_10006detail6reduce18DeviceReduceKernelINS2_10policy_hubImj11mul_functorImEE10Policy1000EN6thrust24THRUST_300001_SM_1000_NS6detail15normal_iteratorINSA_10device_ptrIjEEEEjS6_m11inc_functorIjEEEvT0_PT3_T1_NS0_13GridEvenShareISL_EET2_T4_:
	.zero		1104


//--------------------- .nv.shared._ZN3cub18CUB_300001_SM_10006detail6reduce28DeviceReduceSingleTileKernelINS2_10policy_hubImj11mul_functorImEE10Policy1000EN6thrust24THRUST_300001_SM_1000_NS6detail15normal_iteratorINSA_10device_ptrIjEEEEPmjS6_mm11inc_functorIjEEEvT0_T1_T2_T3_T4_T6_ --------------------------
	.section	.nv.shared._ZN3cub18CUB_300001_SM_10006detail6reduce28DeviceReduceSingleTileKernelINS2_10policy_hubImj11mul_functorImEE10Policy1000EN6thrust24THRUST_300001_SM_1000_NS6detail15normal_iteratorINSA_10device_ptrIjEEEEPmjS6_mm11inc_functorIjEEEvT0_T1_T2_T3_T4_T6_,"aw",@nobits
	.sectionflags	@""
	.align	8
.nv.shared._ZN3cub18CUB_300001_SM_10006detail6reduce28DeviceReduceSingleTileKernelINS2_10policy_hubImj11mul_functorImEE10Policy1000EN6thrust24THRUST_300001_SM_1000_NS6detail15normal_iteratorINSA_10device_ptrIjEEEEPmjS6_mm11inc_functorIjEEEvT0_T1_T2_T3_T4_T6_:
	.zero		1104


//--------------------- .nv.constant0._ZN3cub18CUB_300001_SM_10006detail6reduce28DeviceReduceSingleTileKernelINS2_10policy_hubIN4cuda3std3__45tupleIJblEEEyN6thrust24THRUST_300001_SM_1000_NS8cuda_cub9__find_if7functorIS9_EEE10Policy1000EPS9_SI_iSF_S9_S9_NS7_10__identityEEEvT0_T1_T2_T3_T4_T6_ --------------------------
	.section	.nv.constant0._ZN3cub18CUB_300001_SM_10006detail6reduce28DeviceReduceSingleTileKernelINS2_10policy_hubIN4cuda3std3__45tupleIJblEEEyN6thrust24THRUST_300001_SM_1000_NS8cuda_cub9__find_if7functorIS9_EEE10Policy1000EPS9_SI_iSF_S9_S9_NS7_10__identityEEEvT0_T1_T2_T3_T4_T6_,"a",@progbits
	.sectionflags	@""
	.align	4
.nv.constant0._ZN3cub18CUB_300001_SM_10006detail6reduce28DeviceReduceSingleTileKernelINS2_10policy_hubIN4cuda3std3__45tupleIJblEEEyN6thrust24THRUST_300001_SM_1000_NS8cuda_cub9__find_if7functorIS9_EEE10Policy1000EPS9_SI_iSF_S9_S9_NS7_10__identityEEEvT0_T1_T2_T3_T4_T6_:
	.zero		937


//--------------------- .nv.constant0._ZN3cub18CUB_300001_SM_10006detail6reduce18DeviceReduceKernelINS2_10policy_hubIN4cuda3std3__45tupleIJblEEEyN6thrust24THRUST_300001_SM_1000_NS8cuda_cub9__find_if7functorIS9_EEE10Policy1000ENSB_12zip_iteratorINS8_IJNSD_26transform_input_iterator_tIbNSB_6detail15normal_iteratorINSB_10device_ptrIbEEEENSK_10functional5actorINSP_9compositeIJNSP_16operator_adaptorINS7_8equal_toIvEEEENSQ_INSP_8argumentILj0EEEEENSQ_INSP_5valueIbEEEEEEEEEEENSB_17counting_iteratorIlNSB_11use_defaultES16_S16_EEEEEEEySF_S9_NS7_10__identityEEEvT0_PT3_T1_NS0_13GridEvenShareIS1E_EET2_T4_ --------------------------
	.section	.nv.constant0._ZN3cub18CUB_300001_SM_10006detail6reduce18DeviceReduceKernelINS2_10policy_hubIN4cuda3std3__45tupleIJblEEEyN6thrust24THRUST_300001_SM_1000_NS8cuda_cub9__find_if7functorIS9_EEE10Policy1000ENSB_12zip_iteratorINS8_IJNSD_26transform_input_iterator_tIbNSB_6detail15normal_iteratorINSB_10device_ptrIbEEEENSK_10functional5actorINSP_9compositeIJNSP_16operator_adaptorINS7_8equal_toIvEEEENSQ_INSP_8argumentILj0EEEEENSQ_INSP_5valueIbEEEEEEEEEEENSB_17counting_iteratorIlNSB_11use_defaultES16_S16_EEEEEEEySF_S9_NS7_10__identityEEEvT0_PT3_T1_NS0_13GridEvenShareIS1E_EET2_T4_,"a",@progbits
	.sectionflags	@""
	.align	4
.nv.constant0._ZN3cub18CUB_300001_SM_10006detail6reduce18DeviceReduceKernelINS2_10policy_hubIN4cuda3std3__45tupleIJblEEEyN6thrust24THRUST_300001_SM_1000_NS8cuda_cub9__find_if7functorIS9_EEE10Policy1000ENSB_12zip_iteratorINS8_IJNSD_26transform_input_iterator_tIbNSB_6detail15normal_iteratorINSB_10device_ptrIbEEEENSK_10functional5actorINSP_9compositeIJNSP_16operator_adaptorINS7_8equal_toIvEEEENSQ_INSP_8argumentILj0EEEEENSQ_INSP_5valueIbEEEEEEEEEEENSB_17counting_iteratorIlNSB_11use_defaultES16_S16_EEEEEEEySF_S9_NS7_10__identityEEEvT0_PT3_T1_NS0_13GridEvenShareIS1E_EET2_T4_:
	.zero		1010


//--------------------- .nv.constant0._ZN3cub18CUB_300001_SM_10006detail6reduce28DeviceReduceSingleTileKernelINS2_10policy_hubIN4cuda3std3__45tupleIJblEEEyN6thrust24THRUST_300001_SM_1000_NS8cuda_cub9__find_if7functorIS9_EEE10Policy1000ENSB_12zip_iteratorINS8_IJNSD_26transform_input_iterator_tIbNSB_6detail15normal_iteratorINSB_10device_ptrIbEEEENSK_10functional5actorINSP_9compositeIJNSP_16operator_adaptorINS7_8equal_toIvEEEENSQ_INSP_8argumentILj0EEEEENSQ_INSP_5valueIbEEEEEEEEEEENSB_17counting_iteratorIlNSB_11use_defaultES16_S16_EEEEEEEPS9_ySF_S9_S9_NS7_10__identityEEEvT0_T1_T2_T3_T4_T6_ --------------------------
	.section	.nv.constant0._ZN3cub18CUB_300001_SM_10006detail6reduce28DeviceReduceSingleTileKernelINS2_10policy_hubIN4cuda3std3__45tupleIJblEEEyN6thrust24THRUST_300001_SM_1000_NS8cuda_cub9__find_if7functorIS9_EEE10Policy1000ENSB_12zip_iteratorINS8_IJNSD_26transform_input_iterator_tIbNSB_6detail15normal_iteratorINSB_10device_ptrIbEEEENSK_10functional5actorINSP_9compositeIJNSP_16operator_adaptorINS7_8equal_toIvEEEENSQ_INSP_8argumentILj0EEEEENSQ_INSP_5valueIbEEEEEEEEEEENSB_17counting_iteratorIlNSB_11use_defaultES16_S16_EEEEEEEPS9_ySF_S9_S9_NS7_10__identityEEEvT0_T1_T2_T3_T4_T6_,"a",@progbits
	.sectionflags	@""
	.align	4
.nv.constant0._ZN3cub18CUB_300001_SM_10006detail6reduce28DeviceReduceSingleTileKernelINS2_10policy_hubIN4cuda3std3__45tupleIJblEEEyN6thrust24THRUST_300001_SM_1000_NS8cuda_cub9__find_if7functorIS9_EEE10Policy1000ENSB_12zip_iteratorINS8_IJNSD_26transform_input_iterator_tIbNSB_6detail15normal_iteratorINSB_10device_ptrIbEEEENSK_10functional5actorINSP_9compositeIJNSP_16operator_adaptorINS7_8equal_toIvEEEENSQ_INSP_8argumentILj0EEEEENSQ_INSP_5valueIbEEEEEEEEEEENSB_17counting_iteratorIlNSB_11use_defaultES16_S16_EEEEEEEPS9_ySF_S9_S9_NS7_10__identityEEEvT0_T1_T2_T3_T4_T6_:
	.zero		961


//--------------------- .nv.constant0._ZN3cub18CUB_300001_SM_10006detail6reduce28DeviceReduceSingleTileKernelINS2_10policy_hubIN4cuda3std3__45tupleIJblEEEjN6thrust24THRUST_300001_SM_1000_NS8cuda_cub9__find_if7functorIS9_EEE10Policy1000EPS9_SI_iSF_S9_S9_NS7_10__identityEEEvT0_T1_T2_T3_T4_T6_ --------------------------
	.section	.nv.constant0._ZN3cub18CUB_300001_SM_10006detail6reduce28DeviceReduceSingleTileKernelINS2_10policy_hubIN4cuda3std3__45tupleIJblEEEjN6thrust24THRUST_300001_SM_1000_NS8cuda_cub9__find_if7functorIS9_EEE10Policy1000EPS9_SI_iSF_S9_S9_NS7_10__identityEEEvT0_T1_T2_T3_T4_T6_,"a",@progbits
	.sectionflags	@""
	.align	4
.nv.constant0._ZN3cub18CUB_300001_SM_10006detail6reduce28DeviceReduceSingleTileKernelINS2_10policy_hubIN4cuda3std3__45tupleIJblEEEjN6thrust24THRUST_300001_SM_1000_NS8cuda_cub9__find_if7functorIS9_EEE10Policy1000EPS9_SI_iSF_S9_S9_NS7_10__identityEEEvT0_T1_T2_T3_T4_T6_:
	.zero		937


//--------------------- .nv.constant0._ZN3cub18CUB_300001_SM_10006detail6reduce18DeviceReduceKernelINS2_10policy_hubIN4cuda3std3__45tupleIJblEEEjN6thrust24THRUST_300001_SM_1000_NS8cuda_cub9__find_if7functorIS9_EEE10Policy1000ENSB_12zip_iteratorINS8_IJNSD_26transform_input_iterator_tIbNSB_6detail15normal_iteratorINSB_10device_ptrIbEEEENSK_10functional5actorINSP_9compositeIJNSP_16operator_adaptorINS7_8equal_toIvEEEENSQ_INSP_8argumentILj0EEEEENSQ_INSP_5valueIbEEEEEEEEEEENSB_17counting_iteratorIlNSB_11use_defaultES16_S16_EEEEEEEjSF_S9_NS7_10__identityEEEvT0_PT3_T1_NS0_13GridEvenShareIS1E_EET2_T4_ --------------------------
	.section	.nv.constant0._ZN3cub18CUB_300001_SM_10006detail6reduce18DeviceReduceKernelINS2_10policy_hubIN4cuda3std3__45tupleIJblEEEjN6thrust24THRUST_300001_SM_1000_NS8cuda_cub9__find_if7functorIS9_EEE10Policy1000ENSB_12zip_iteratorINS8_IJNSD_26transform_input_iterator_tIbNSB_6detail15normal_iteratorINSB_10device_ptrIbEEEENSK_10functional5actorINSP_9compositeIJNSP_16operator_adaptorINS7_8equal_toIvEEEENSQ_INSP_8argumentILj0EEEEENSQ_INSP_5valueIbEEEEEEEEEEENSB_17counting_iteratorIlNSB_11use_defaultES16_S16_EEEEEEEjSF_S9_NS7_10__identityEEEvT0_PT3_T1_NS0_13GridEvenShareIS1E_EET2_T4_,"a",@progbits
	.sectionflags	@""
	.align	4
.nv.constant0._ZN3cub18CUB_300001_SM_10006detail6reduce18DeviceReduceKernelINS2_10policy_hubIN4cuda3std3__45tupleIJblEEEjN6thrust24THRUST_300001_SM_1000_NS8cuda_cub9__find_if7functorIS9_EEE10Policy1000ENSB_12zip_iteratorINS8_IJNSD_26transform_input_iterator_tIbNSB_6detail15normal_iteratorINSB_10device_ptrIbEEEENSK_10functional5actorINSP_9compositeIJNSP_16operator_adaptorINS7_8equal_toIvEEEENSQ_INSP_8argumentILj0EEEEENSQ_INSP_5valueIbEEEEEEEEEEENSB_17counting_iteratorIlNSB_11use_defaultES16_S16_EEEEEEEjSF_S9_NS7_10__identityEEEvT0_PT3_T1_NS0_13GridEvenShareIS1E_EET2_T4_:
	.zero		974


//--------------------- .nv.constant0._ZN3cub18CUB_300001_SM_10006detail6reduce28DeviceReduceSingleTileKernelINS2_10policy_hubIN4cuda3std3__45tupleIJblEEEjN6thrust24THRUST_300001_SM_1000_NS8cuda_cub9__find_if7functorIS9_EEE10Policy1000ENSB_12zip_iteratorINS8_IJNSD_26transform_input_iterator_tIbNSB_6detail15normal_iteratorINSB_10device_ptrIbEEEENSK_10functional5actorINSP_9compositeIJNSP_16operator_adaptorINS7_8equal_toIvEEEENSQ_INSP_8argumentILj0EEEEENSQ_INSP_5valueIbEEEEEEEEEEENSB_17counting_iteratorIlNSB_11use_defaultES16_S16_EEEEEEEPS9_jSF_S9_S9_NS7_10__identityEEEvT0_T1_T2_T3_T4_T6_ --------------------------
	.section	.nv.constant0._ZN3cub18CUB_300001_SM_10006detail6reduce28DeviceReduceSingleTileKernelINS2_10policy_hubIN4cuda3std3__45tupleIJblEEEjN6thrust24THRUST_300001_SM_1000_NS8cuda_cub9__find_if7functorIS9_EEE10Policy1000ENSB_12zip_iteratorINS8_IJNSD_26transform_input_iterator_tIbNSB_6detail15normal_iteratorINSB_10device_ptrIbEEEENSK_10functional5actorINSP_9compositeIJNSP_16operator_adaptorINS7_8equal_toIvEEEENSQ_INSP_8argumentILj0EEEEENSQ_INSP_5valueIbEEEEEEEEEEENSB_17counting_iteratorIlNSB_11use_defaultES16_S16_EEEEEEEPS9_jSF_S9_S9_NS7_10__identityEEEvT0_T1_T2_T3_T4_T6_,"a",@progbits
	.sectionflags	@""
	.align	4
.nv.constant0._ZN3cub18CUB_300001_SM_10006detail6reduce28DeviceReduceSingleTileKernelINS2_10policy_hubIN4cuda3std3__45tupleIJblEEEjN6thrust24THRUST_300001_SM_1000_NS8cuda_cub9__find_if7functorIS9_EEE10Policy1000ENSB_12zip_iteratorINS8_IJNSD_26transform_input_iterator_tIbNSB_6detail15normal_iteratorINSB_10device_ptrIbEEEENSK_10functional5actorINSP_9compositeIJNSP_16operator_adaptorINS7_8equal_toIvEEEENSQ_INSP_8argumentILj0EEEEENSQ_INSP_5valueIbEEEEEEEEEEENSB_17counting_iteratorIlNSB_11use_defaultES16_S16_EEEEEEEPS9_jSF_S9_S9_NS7_10__identityEEEvT0_T1_T2_T3_T4_T6_:
	.zero		953


//--------------------- .nv.constant0._ZN3cub18CUB_300001_SM_10006detail6reduce28DeviceReduceSingleTileKernelINS2_10policy_hubIdy11max_functorIdEE10Policy1000EPdS9_iS6_ddN4cuda3std3__410__identityEEEvT0_T1_T2_T3_T4_T6_ --------------------------
	.section	.nv.constant0._ZN3cub18CUB_300001_SM_10006detail6reduce28DeviceReduceSingleTileKernelINS2_10policy_hubIdy11max_functorIdEE10Policy1000EPdS9_iS6_ddN4cuda3std3__410__identityEEEvT0_T1_T2_T3_T4_T6_,"a",@progbits
	.sectionflags	@""
	.align	4
.nv.constant0._ZN3cub18CUB_300001_SM_10006detail6reduce28DeviceReduceSingleTileKernelINS2_10policy_hubIdy11max_functorIdEE10Policy1000EPdS9_iS6_ddN4cuda3std3__410__identityEEEvT0_T1_T2_T3_T4_T6_:
	.zero		929


//--------------------- .nv.constant0._ZN3cub18CUB_300001_SM_10006detail6reduce18DeviceReduceKernelINS2_10policy_hubIdy11max_functorIdEE10Policy1000EN6thrust24THRUST_300001_SM_1000_NS6detail15normal_iteratorINSA_10device_ptrIdEEEEyS6_dN4cuda3std3__410__identityEEEvT0_PT3_T1_NS0_13GridEvenShareISN_EET2_T4_ --------------------------
	.section	.nv.constant0._ZN3cub18CUB_300001_SM_10006detail6reduce18DeviceReduceKernelINS2_10policy_hubIdy11max_functorIdEE10Policy1000EN6thrust24THRUST_300001_SM_1000_NS6detail15normal_iteratorINSA_10device_ptrIdEEEEyS6_dN4cuda3std3__410__identityEEEvT0_PT3_T1_NS0_13GridEvenShareISN_EET2_T4_,"a",@progbits
	.sectionflags	@""
	.align	4
.nv.constant0._ZN3cub18CUB_300001_SM_10006detail6reduce18DeviceReduceKernelINS2_10policy_hubIdy11max_functorIdEE10Policy1000EN6thrust24THRUST_300001_SM_1000_NS6detail15normal_iteratorINSA_10device_ptrIdEEEEyS6_dN4cuda3std3__410__identityEEEvT0_PT3_T1_NS0_13GridEvenShareISN_EET2_T4_:
	.zero		994


//--------------------- .nv.constant0._ZN3cub18CUB_300001_SM_10006detail6reduce28DeviceReduceSingleTileKernelINS2_10policy_hubIdy11max_functorIdEE10Policy1000EN6thrust24THRUST_300001_SM_1000_NS6detail15normal_iteratorINSA_10device_ptrIdEEEEPdyS6_ddN4cuda3std3__410__identityEEEvT0_T1_T2_T3_T4_T6_ --------------------------
	.section	.nv.constant0._ZN3cub18CUB_300001_SM_10006detail6reduce28DeviceReduceSingleTileKernelINS2_10policy_hubIdy11max_functorIdEE10Policy1000EN6thrust24THRUST_300001_SM_1000_NS6detail15normal_iteratorINSA_10device_ptrIdEEEEPdyS6_ddN4cuda3std3__410__identityEEEvT0_T1_T2_T3_T4_T6_,"a",@progbits
	.sectionflags	@""
	.align	4
.nv.constant0._ZN3cub18CUB_300001_SM_10006detail6reduce28DeviceReduceSingleTileKernelINS2_10policy_hubIdy11max_functorIdEE10Policy1000EN6thrust24THRUST_300001_SM_1000_NS6detail15normal_iteratorINSA_10device_ptrIdEEEEPdyS6_ddN4cuda3std3__410__identityEEEvT0_T1_T2_T3_T4_T6_:
	.zero		937


//--------------------- .nv.constant0._ZN3cub18CUB_300001_SM_10006detail6reduce28DeviceReduceSingleTileKernelINS2_10policy_hubIdj11max_functorIdEE10Policy1000EPdS9_iS6_ddN4cuda3std3__410__identityEEEvT0_T1_T2_T3_T4_T6_ --------------------------
	.section	.nv.constant0._ZN3cub18CUB_300001_SM_10006detail6reduce28DeviceReduceSingleTileKernelINS2_10policy_hubIdj11max_functorIdEE10Policy1000EPdS9_iS6_ddN4cuda3std3__410__identityEEEvT0_T1_T2_T3_T4_T6_,"a",@progbits
	.sectionflags	@""
	.align	4
.nv.constant0._ZN3cub18CUB_300001_SM_10006detail6reduce28DeviceReduceSingleTileKernelINS2_10policy_hubIdj11max_functorIdEE10Policy1000EPdS9_iS6_ddN4cuda3std3__410__identityEEEvT0_T1_T2_T3_T4_T6_:
	.zero		929


//--------------------- .nv.constant0._ZN3cub18CUB_300001_SM_10006detail6reduce18DeviceReduceKernelINS2_10policy_hubIdj11max_functorIdEE10Policy1000EN6thrust24THRUST_300001_SM_1000_NS6detail15normal_iteratorINSA_10device_ptrIdEEEEjS6_dN4cuda3std3__410__identityEEEvT0_PT3_T1_NS0_13GridEvenShareISN_EET2_T4_ --------------------------
	.section	.nv.constant0._ZN3cub18CUB_300001_SM_10006detail6reduce18DeviceReduceKernelINS2_10policy_hubIdj11max_functorIdEE10Policy1000EN6thrust24THRUST_300001_SM_1000_NS6detail15normal_iteratorINSA_10device_ptrIdEEEEjS6_dN4cuda3std3__410__identityEEEvT0_PT3_T1_NS0_13GridEvenShareISN_EET2_T4_,"a",@progbits
	.sectionflags	@""
	.align	4
.nv.constant0._ZN3cub18CUB_300001_SM_10006detail6reduce18DeviceReduceKernelINS2_10policy_hubIdj11max_functorIdEE10Policy1000EN6thrust24THRUST_300001_SM_1000_NS6detail15normal_iteratorINSA_10device_ptrIdEEEEjS6_dN4cuda3std3__410__identityEEEvT0_PT3_T1_NS0_13GridEvenShareISN_EET2_T4_:
	.zero		958


//--------------------- .nv.constant0._ZN3cub18CUB_300001_SM_10006detail6reduce28DeviceReduceSingleTileKernelINS2_10policy_hubIdj11max_functorIdEE10Policy1000EN6thrust24THRUST_300001_SM_1000_NS6detail15normal_iteratorINSA_10device_ptrIdEEEEPdjS6_ddN4cuda3std3__410__identityEEEvT0_T1_T2_T3_T4_T6_ --------------------------
	.section	.nv.constant0._ZN3cub18CUB_300001_SM_10006detail6reduce28DeviceReduceSingleTileKernelINS2_10policy_hubIdj11max_functorIdEE10Policy1000EN6thrust24THRUST_300001_SM_1000_NS6detail15normal_iteratorINSA_10device_ptrIdEEEEPdjS6_ddN4cuda3std3__410__identityEEEvT0_T1_T2_T3_T4_T6_,"a",@progbits
	.sectionflags	@""
	.align	4
.nv.constant0._ZN3cub18CUB_300001_SM_10006detail6reduce28DeviceReduceSingleTileKernelINS2_10policy_hubIdj11max_functorIdEE10Policy1000EN6thrust24THRUST_300001_SM_1000_NS6detail15normal_iteratorINSA_10device_ptrIdEEEEPdjS6_ddN4cuda3std3__410__identityEEEvT0_T1_T2_T3_T4_T6_:
	.zero		929


//--------------------- .nv.constant0._ZN3cub18CUB_300001_SM_10006detail6reduce28DeviceReduceSingleTileKernelINS2_10policy_hubImy11mul_functorImEE10Policy1000EPmS9_iS6_mmN4cuda3std3__410__identityEEEvT0_T1_T2_T3_T4_T6_ --------------------------
	.section	.nv.constant0._ZN3cub18CUB_300001_SM_10006detail6reduce28DeviceReduceSingleTileKernelINS2_10policy_hubImy11mul_functorImEE10Policy1000EPmS9_iS6_mmN4cuda3std3__410__identityEEEvT0_T1_T2_T3_T4_T6_,"a",@progbits
	.sectionflags	@""
	.align	4
.nv.constant0._ZN3cub18CUB_300001_SM_10006detail6reduce28DeviceReduceSingleTileKernelINS2_10policy_hubImy11mul_functorImEE10Policy1000EPmS9_iS6_mmN4cuda3std3__410__identityEEEvT0_T1_T2_T3_T4_T6_:
	.zero		929


//--------------------- .nv.constant0._ZN3cub18CUB_300001_SM_10006detail6reduce18DeviceReduceKernelINS2_10policy_hubImy11mul_functorImEE10Policy1000EN6thrust24THRUST_300001_SM_1000_NS6detail15normal_iteratorINSA_10device_ptrIjEEEEyS6_m11inc_functorIjEEEvT0_PT3_T1_NS0_13GridEvenShareISL_EET2_T4_ --------------------------
	.section	.nv.constant0._ZN3cub18CUB_300001_SM_10006detail6reduce18DeviceReduceKernelINS2_10policy_hubImy11mul_functorImEE10Policy1000EN6thrust24THRUST_300001_SM_1000_NS6detail15normal_iteratorINSA_10device_ptrIjEEEEyS6_m11inc_functorIjEEEvT0_PT3_T1_NS0_13GridEvenShareISL_EET2_T4_,"a",@progbits
	.sectionflags	@""
	.align	4
.nv.constant0._ZN3cub18CUB_300001_SM_10006detail6reduce18DeviceReduceKernelINS2_10policy_hubImy11mul_functorImEE10Policy1000EN6thrust24THRUST_300001_SM_1000_NS6detail15normal_iteratorINSA_10device_ptrIjEEEEyS6_m11inc_functorIjEEEvT0_PT3_T1_NS0_13GridEvenShareISL_EET2_T4_:
	.zero		994


//--------------------- .nv.constant0._ZN3cub18CUB_300001_SM_10006detail6reduce28DeviceReduceSingleTileKernelINS2_10policy_hubImy11mul_functorImEE10Policy1000EN6thrust24THRUST_300001_SM_1000_NS6detail15normal_iteratorINSA_10device_ptrIjEEEEPmyS6_mm11inc_functorIjEEEvT0_T1_T2_T3_T4_T6_ --------------------------
	.section	.nv.constant0._ZN3cub18CUB_300001_SM_10006detail6reduce28DeviceReduceSingleTileKernelINS2_10policy_hubImy11mul_functorImEE10Policy1000EN6thrust24THRUST_300001_SM_1000_NS6detail15normal_iteratorINSA_10device_ptrIjEEEEPmyS6_mm11inc_functorIjEEEvT0_T1_T2_T3_T4_T6_,"a",@progbits
	.sectionflags	@""
	.align	4
.nv.constant0._ZN3cub18CUB_300001_SM_10006detail6reduce28DeviceReduceSingleTileKernelINS2_10policy_hubImy11mul_functorImEE10Policy1000EN6thrust24THRUST_300001_SM_1000_NS6detail15normal_iteratorINSA_10device_ptrIjEEEEPmyS6_mm11inc_functorIjEEEvT0_T1_T2_T3_T4_T6_:
	.zero		937


//--------------------- .nv.constant0._ZN3cub18CUB_300001_SM_10006detail6reduce28DeviceReduceSingleTileKernelINS2_10policy_hubImj11mul_functorImEE10Policy1000EPmS9_iS6_mmN4cuda3std3__410__identityEEEvT0_T1_T2_T3_T4_T6_ --------------------------
	.section	.nv.constant0._ZN3cub18CUB_300001_SM_10006detail6reduce28DeviceReduceSingleTileKernelINS2_10policy_hubImj11mul_functorImEE10Policy1000EPmS9_iS6_mmN4cuda3std3__410__identityEEEvT0_T1_T2_T3_T4_T6_,"a",@progbits
	.sectionflags	@""
	.align	4
.nv.constant0._ZN3cub18CUB_300001_SM_10006detail6reduce28DeviceReduceSingleTileKernelINS2_10policy_hubImj11mul_functorImEE10Policy1000EPmS9_iS6_mmN4cuda3std3__410__identityEEEvT0_T1_T2_T3_T4_T6_:
	.zero		929


//--------------------- .nv.constant0._ZN3cub18CUB_300001_SM_10006detail6reduce18DeviceReduceKernelINS2_10policy_hubImj11mul_functorImEE10Policy1000EN6thrust24THRUST_300001_SM_1000_NS6detail15normal_iteratorINSA_10device_ptrIjEEEEjS6_m11inc_functorIjEEEvT0_PT3_T1_NS0_13GridEvenShareISL_EET2_T4_ --------------------------
	.section	.nv.constant0._ZN3cub18CUB_300001_SM_10006detail6reduce18DeviceReduceKernelINS2_10policy_hubImj11mul_functorImEE10Policy1000EN6thrust24THRUST_300001_SM_1000_NS6detail15normal_iteratorINSA_10device_ptrIjEEEEjS6_m11inc_functorIjEEEvT0_PT3_T1_NS0_13GridEvenShareISL_EET2_T4_,"a",@progbits
	.sectionflags	@""
	.align	4
.nv.constant0._ZN3cub18CUB_300001_SM_10006detail6reduce18DeviceReduceKernelINS2_10policy_hubImj11mul_functorImEE10Policy1000EN6thrust24THRUST_300001_SM_1000_NS6detail15normal_iteratorINSA_10device_ptrIjEEEEjS6_m11inc_functorIjEEEvT0_PT3_T1_NS0_13GridEvenShareISL_EET2_T4_:
	.zero		958


//--------------------- .nv.constant0._ZN3cub18CUB_300001_SM_10006detail6reduce28DeviceReduceSingleTileKernelINS2_10policy_hubImj11mul_functorImEE10Policy1000EN6thrust24THRUST_300001_SM_1000_NS6detail15normal_iteratorINSA_10device_ptrIjEEEEPmjS6_mm11inc_functorIjEEEvT0_T1_T2_T3_T4_T6_ --------------------------
	.section	.nv.constant0._ZN3cub18CUB_300001_SM_10006detail6reduce28DeviceReduceSingleTileKernelINS2_10policy_hubImj11mul_functorImEE10Policy1000EN6thrust24THRUST_300001_SM_1000_NS6detail15normal_iteratorINSA_10device_ptrIjEEEEPmjS6_mm11inc_functorIjEEEvT0_T1_T2_T3_T4_T6_,"a",@progbits
	.sectionflags	@""
	.align	4
.nv.constant0._ZN3cub18CUB_300001_SM_10006detail6reduce28DeviceReduceSingleTileKernelINS2_10policy_hubImj11mul_functorImEE10Policy1000EN6thrust24THRUST_300001_SM_1000_NS6detail15normal_iteratorINSA_10device_ptrIjEEEEPmjS6_mm11inc_functorIjEEEvT0_T1_T2_T3_T4_T6_:
	.zero		929


//--------------------- .nv.constant0._ZN3cub18CUB_300001_SM_10006detail9transform16transform_kernelINS2_10policy_hubILb1EN4cuda3std3__45tupleIJN6thrust24THRUST_300001_SM_1000_NS6detail15normal_iteratorINSA_10device_ptrIdEEEEEEEE10policy1000El11abs_functorIdESF_JPdEEEvT0_iT1_T2_DpNS2_10kernel_argIT3_EE --------------------------
	.section	.nv.constant0._ZN3cub18CUB_300001_SM_10006detail9transform16transform_kernelINS2_10policy_hubILb1EN4cuda3std3__45tupleIJN6thrust24THRUST_300001_SM_1000_NS6detail15normal_iteratorINSA_10device_ptrIdEEEEEEEE10policy1000El11abs_functorIdESF_JPdEEEvT0_iT1_T2_DpNS2_10kernel_argIT3_EE,"a",@progbits
	.sectionflags	@""
	.align	4
.nv.constant0._ZN3cub18CUB_300001_SM_10006detail9transform16transform_kernelINS2_10policy_hubILb1EN4cuda3std3__45tupleIJN6thrust24THRUST_300001_SM_1000_NS6detail15normal_iteratorINSA_10device_ptrIdEEEEEEEE10policy1000El11abs_functorIdESF_JPdEEEvT0_iT1_T2_DpNS2_10kernel_argIT3_EE:
	.zero		936


//--------------------- .nv.constant0._ZN3cub18CUB_300001_SM_10006detail9transform16transform_kernelINS2_10policy_hubILb1EN4cuda3std3__45tupleIJN6thrust24THRUST_300001_SM_1000_NS6detail15normal_iteratorINSA_10device_ptrIdEEEEEEEE10policy1000Ei11abs_functorIdESF_JPdEEEvT0_iT1_T2_DpNS2_10kernel_argIT3_EE --------------------------
	.section	.nv.constant0._ZN3cub18CUB_300001_SM_10006detail9transform16transform_kernelINS2_10policy_hubILb1EN4cuda3std3__45tupleIJN6thrust24THRUST_300001_SM_1000_NS6detail15normal_iteratorINSA_10device_ptrIdEEEEEEEE10policy1000Ei11abs_functorIdESF_JPdEEEvT0_iT1_T2_DpNS2_10kernel_argIT3_EE,"a",@progbits
	.sectionflags	@""
	.align	4
.nv.constant0._ZN3cub18CUB_300001_SM_10006detail9transform16transform_kernelINS2_10policy_hubILb1EN4cuda3std3__45tupleIJN6thrust24THRUST_300001_SM_1000_NS6detail15normal_iteratorINSA_10device_ptrIdEEEEEEEE10policy1000Ei11abs_functorIdESF_JPdEEEvT0_iT1_T2_DpNS2_10kernel_argIT3_EE:
	.zero		936


//--------------------- .nv.constant0._ZN3cub18CUB_300001_SM_10006detail9transform16transform_kernelINS2_10policy_hubILb1EN4cuda3std3__45tupleIJN6thrust24THRUST_300001_SM_1000_NS6detail15normal_iteratorINSA_10device_ptrIdEEEESF_EEEE10policy1000El12diff_functorIdESF_JPdSL_EEEvT0_iT1_T2_DpNS2_10kernel_argIT3_EE --------------------------
	.section	.nv.constant0._ZN3cub18CUB_300001_SM_10006detail9transform16transform_kernelINS2_10policy_hubILb1EN4cuda3std3__45tupleIJN6thrust24THRUST_300001_SM_1000_NS6detail15normal_iteratorINSA_10device_ptrIdEEEESF_EEEE10policy1000El12diff_functorIdESF_JPdSL_EEEvT0_iT1_T2_DpNS2_10kernel_argIT3_EE,"a",@progbits
	.sectionflags	@""
	.align	4
.nv.constant0._ZN3cub18CUB_300001_SM_10006detail9transform16transform_kernelINS2_10policy_hubILb1EN4cuda3std3__45tupleIJN6thrust24THRUST_300001_SM_1000_NS6detail15normal_iteratorINSA_10device_ptrIdEEEESF_EEEE10policy1000El12diff_functorIdESF_JPdSL_EEEvT0_iT1_T2_DpNS2_10kernel_argIT3_EE:
	.zero		952


//--------------------- .nv.constant0._ZN3cub18CUB_300001_SM_10006detail9transform16transform_kernelINS2_10policy_hubILb1EN4cuda3std3__45tupleIJN6thrust24THRUST_300001_SM_1000_NS6detail15normal_iteratorINSA_10device_ptrIdEEEESF_EEEE10policy1000Ei12diff_functorIdESF_JPdSL_EEEvT0_iT1_T2_DpNS2_10kernel_argIT3_EE --------------------------
	.section	.nv.constant0._ZN3cub18CUB_300001_SM_10006detail9transform16transform_kernelINS2_10policy_hubILb1EN4cuda3std3__45tupleIJN6thrust24THRUST_300001_SM_1000_NS6detail15normal_iteratorINSA_10device_ptrIdEEEESF_EEEE10policy1000Ei12diff_functorIdESF_JPdSL_EEEvT0_iT1_T2_DpNS2_10kernel_argIT3_EE,"a",@progbits
	.sectionflags	@""
	.align	4
.nv.constant0._ZN3cub18CUB_300001_SM_10006detail9transform16transform_kernelINS2_10policy_hubILb1EN4cuda3std3__45tupleIJN6thrust24THRUST_300001_SM_1000_NS6detail15normal_iteratorINSA_10device_ptrIdEEEESF_EEEE10policy1000Ei12diff_functorIdESF_JPdSL_EEEvT0_iT1_T2_DpNS2_10kernel_argIT3_EE:
	.zero		952


//--------------------- .nv.constant0._ZN3cub18CUB_300001_SM_10006detail8for_each13static_kernelINS2_12policy_hub_t12policy_500_tEmN6thrust24THRUST_300001_SM_1000_NS8cuda_cub20__uninitialized_fill7functorINS7_10device_ptrIbEEbEEEEvT0_T1_ --------------------------
	.section	.nv.constant0._ZN3cub18CUB_300001_SM_10006detail8for_each13static_kernelINS2_12policy_hub_t12policy_500_tEmN6thrust24THRUST_300001_SM_1000_NS8cuda_cub20__uninitialized_fill7functorINS7_10device_ptrIbEEbEEEEvT0_T1_,"a",@progbits
	.sectionflags	@""
	.align	4
.nv.constant0._ZN3cub18CUB_300001_SM_10006detail8for_each13static_kernelINS2_12policy_hub_t12policy_500_tEmN6thrust24THRUST_300001_SM_1000_NS8cuda_cub20__uninitialized_fill7functorINS7_10device_ptrIbEEbEEEEvT0_T1_:
	.zero		920


//--------------------- .nv.constant0._ZN3cub18CUB_300001_SM_10006detail8for_each13static_kernelINS2_12policy_hub_t12policy_500_tEmN6thrust24THRUST_300001_SM_1000_NS8cuda_cub20__uninitialized_fill7functorINS7_10device_ptrIdEEdEEEEvT0_T1_ --------------------------
	.section	.nv.constant0._ZN3cub18CUB_300001_SM_10006detail8for_each13static_kernelINS2_12policy_hub_t12policy_500_tEmN6thrust24THRUST_300001_SM_1000_NS8cuda_cub20__uninitialized_fill7functorINS7_10device_ptrIdEEdEEEEvT0_T1_,"a",@progbits
	.sectionflags	@""
	.align	4
.nv.constant0._ZN3cub18CUB_300001_SM_10006detail8for_each13static_kernelINS2_12policy_hub_t12policy_500_tEmN6thrust24THRUST_300001_SM_1000_NS8cuda_cub20__uninitialized_fill7functorINS7_10device_ptrIdEEdEEEEvT0_T1_:
	.zero		920


//--------------------- .nv.constant0._ZN3cub18CUB_300001_SM_10006detail8for_each13static_kernelINS2_12policy_hub_t12policy_500_tEmN6thrust24THRUST_300001_SM_1000_NS8cuda_cub20__uninitialized_fill7functorINS7_10device_ptrIjEEjEEEEvT0_T1_ --------------------------
	.section	.nv.constant0._ZN3cub18CUB_300001_SM_10006detail8for_each13static_kernelINS2_12policy_hub_t12policy_500_tEmN6thrust24THRUST_300001_SM_1000_NS8cuda_cub20__uninitialized_fill7functorINS7_10device_ptrIjEEjEEEEvT0_T1_,"a",@progbits
	.sectionflags	@""
	.align	4
.nv.constant0._ZN3cub18CUB_300001_SM_10006detail8for_each13static_kernelINS2_12policy_hub_t12policy_500_tEmN6thrust24THRUST_300001_SM_1000_NS8cuda_cub20__uninitialized_fill7functorINS7_10device_ptrIjEEjEEEEvT0_T1_:
	.zero		920


//--------------------- .nv.constant0._ZN3cub18CUB_300001_SM_10006detail11EmptyKernelIvEEvv --------------------------
	.section	.nv.constant0._ZN3cub18CUB_300001_SM_10006detail11EmptyKernelIvEEvv,"a",@progbits
	.sectionflags	@""
	.align	4
.nv.constant0._ZN3cub18CUB_300001_SM_10006detail11EmptyKernelIvEEvv:
	.zero		896


//--------------------- .nv.constant0._Z6kernelPjPdS0_S0_PbS_S0_S0_mi --------------------------
	.section	.nv.constant0._Z6kernelPjPdS0_S0_PbS_S0_S0_mi,"a",@progbits
	.sectionflags	@""
	.align	4
.nv.constant0._Z6kernelPjPdS0_S0_PbS_S0_S0_mi:
	.zero		972


//--------------------- SYMBOLS --------------------------

	.type		.nv.reservedSmem.offset0,@object
	.size		.nv.reservedSmem.offset0,0x4
	.type		.nv.reservedSmem.cap,@object
	.size		.nv.reservedSmem.cap,0x4
